//
// Generated by NVIDIA NVVM Compiler
//
// Compiler Build ID: CL-36424714
// Cuda compilation tools, release 13.0, V13.0.88
// Based on NVVM 20.0.0
//

.version 9.0
.target sm_100
.address_size 64

	// .globl	_Z19init_curand_state_kP17curandStateXORWOW
.global .align 4 .b8 precalc_xorwow_matrix[102400];
.global .align 4 .b8 precalc_xorwow_offset_matrix[102400];
.global .align 4 .b8 mrg32k3aM1[2304];
.global .align 4 .b8 mrg32k3aM2[2304];
.global .align 4 .b8 mrg32k3aM1SubSeq[2016];
.global .align 4 .b8 mrg32k3aM2SubSeq[2016];
.global .align 4 .b8 mrg32k3aM1Seq[2304];
.global .align 4 .b8 mrg32k3aM2Seq[2304];
.const .align 8 .b8 __cr_lgamma_table[72];
// _ZZ22MC_Heston_Exact_kernelffffffiP17curandStateXORWOWPfS1_iP11HestonParamE8p_shared_$_0 has been demoted
// _ZZ22MC_Heston_Exact_kernelffffffiP17curandStateXORWOWPfS1_iP11HestonParamE8p_shared_$_1 has been demoted
// _ZZ22MC_Heston_Exact_kernelffffffiP17curandStateXORWOWPfS1_iP11HestonParamE8p_shared_$_2 has been demoted
// _ZZ29MC_Heston_Almost_Exact_kernelffffffiP17curandStateXORWOWPfS1_iP11HestonParamE8p_shared_$_0 has been demoted
// _ZZ29MC_Heston_Almost_Exact_kernelffffffiP17curandStateXORWOWPfS1_iP11HestonParamE8p_shared_$_1 has been demoted
// _ZZ29MC_Heston_Almost_Exact_kernelffffffiP17curandStateXORWOWPfS1_iP11HestonParamE8p_shared_$_2 has been demoted
// _ZZ22MC_Heston_Euler_kernelffffffiP17curandStateXORWOWPfS1_iP11HestonParamE8p_shared_$_0 has been demoted
// _ZZ22MC_Heston_Euler_kernelffffffiP17curandStateXORWOWPfS1_iP11HestonParamE8p_shared_$_1 has been demoted
// _ZZ22MC_Heston_Euler_kernelffffffiP17curandStateXORWOWPfS1_iP11HestonParamE8p_shared_$_2 has been demoted
.extern .shared .align 16 .b8 A[];

.visible .entry _Z19init_curand_state_kP17curandStateXORWOW(
	.param .u64 .ptr .align 1 _Z19init_curand_state_kP17curandStateXORWOW_param_0
)
{
	.reg .pred 	%p<24>;
	.reg .b32 	%r<406>;
	.reg .b64 	%rd<18>;

	ld.param.u64 	%rd8, [_Z19init_curand_state_kP17curandStateXORWOW_param_0];
	cvta.to.global.u64 	%rd9, %rd8;
	mov.u32 	%r182, %ntid.x;
	mov.u32 	%r183, %ctaid.x;
	mov.u32 	%r184, %tid.x;
	mad.lo.s32 	%r185, %r182, %r183, %r184;
	cvt.s64.s32 	%rd17, %r185;
	mul.wide.s32 	%rd10, %r185, 48;
	add.s64 	%rd2, %rd9, %rd10;
	mov.b32 	%r186, 1478573778;
	mov.b32 	%r187, 716983765;
	st.global.v2.u32 	[%rd2], {%r187, %r186};
	mov.b32 	%r188, -123459836;
	mov.b32 	%r189, 1163863128;
	st.global.v2.u32 	[%rd2+8], {%r189, %r188};
	mov.b32 	%r190, 1360900310;
	mov.b32 	%r191, -589760388;
	st.global.v2.u32 	[%rd2+16], {%r191, %r190};
	setp.eq.s32 	%p1, %r185, 0;
	@%p1 bra 	$L__BB0_42;
	mov.b32 	%r312, 0;
	mov.u64 	%rd12, precalc_xorwow_matrix;
$L__BB0_2:
	and.b64  	%rd4, %rd17, 3;
	setp.eq.s64 	%p2, %rd4, 0;
	@%p2 bra 	$L__BB0_41;
	mul.wide.u32 	%rd11, %r312, 3200;
	add.s64 	%rd5, %rd12, %rd11;
	cvt.u32.u64 	%r2, %rd4;
	mov.b32 	%r313, 0;
$L__BB0_4:
	mov.b32 	%r326, 0;
	mov.u32 	%r327, %r326;
	mov.u32 	%r328, %r326;
	mov.u32 	%r329, %r326;
	mov.u32 	%r330, %r326;
	mov.u32 	%r319, %r326;
$L__BB0_5:
	mul.wide.u32 	%rd13, %r319, 4;
	add.s64 	%rd14, %rd2, %rd13;
	ld.global.u32 	%r10, [%rd14+4];
	shl.b32 	%r11, %r319, 5;
	mov.b32 	%r325, 0;
$L__BB0_6:
	.pragma "nounroll";
	shr.u32 	%r196, %r10, %r325;
	and.b32  	%r197, %r196, 1;
	setp.eq.b32 	%p3, %r197, 1;
	not.pred 	%p4, %p3;
	add.s32 	%r198, %r11, %r325;
	mul.lo.s32 	%r199, %r198, 5;
	mul.wide.u32 	%rd15, %r199, 4;
	add.s64 	%rd6, %rd5, %rd15;
	@%p4 bra 	$L__BB0_8;
	ld.global.u32 	%r200, [%rd6];
	xor.b32  	%r330, %r330, %r200;
	ld.global.u32 	%r201, [%rd6+4];
	xor.b32  	%r329, %r329, %r201;
	ld.global.u32 	%r202, [%rd6+8];
	xor.b32  	%r328, %r328, %r202;
	ld.global.u32 	%r203, [%rd6+12];
	xor.b32  	%r327, %r327, %r203;
	ld.global.u32 	%r204, [%rd6+16];
	xor.b32  	%r326, %r326, %r204;
$L__BB0_8:
	and.b32  	%r206, %r196, 2;
	setp.eq.s32 	%p5, %r206, 0;
	@%p5 bra 	$L__BB0_10;
	ld.global.u32 	%r207, [%rd6+20];
	xor.b32  	%r330, %r330, %r207;
	ld.global.u32 	%r208, [%rd6+24];
	xor.b32  	%r329, %r329, %r208;
	ld.global.u32 	%r209, [%rd6+28];
	xor.b32  	%r328, %r328, %r209;
	ld.global.u32 	%r210, [%rd6+32];
	xor.b32  	%r327, %r327, %r210;
	ld.global.u32 	%r211, [%rd6+36];
	xor.b32  	%r326, %r326, %r211;
$L__BB0_10:
	and.b32  	%r213, %r196, 4;
	setp.eq.s32 	%p6, %r213, 0;
	@%p6 bra 	$L__BB0_12;
	ld.global.u32 	%r214, [%rd6+40];
	xor.b32  	%r330, %r330, %r214;
	ld.global.u32 	%r215, [%rd6+44];
	xor.b32  	%r329, %r329, %r215;
	ld.global.u32 	%r216, [%rd6+48];
	xor.b32  	%r328, %r328, %r216;
	ld.global.u32 	%r217, [%rd6+52];
	xor.b32  	%r327, %r327, %r217;
	ld.global.u32 	%r218, [%rd6+56];
	xor.b32  	%r326, %r326, %r218;
$L__BB0_12:
	and.b32  	%r220, %r196, 8;
	setp.eq.s32 	%p7, %r220, 0;
	@%p7 bra 	$L__BB0_14;
	ld.global.u32 	%r221, [%rd6+60];
	xor.b32  	%r330, %r330, %r221;
	ld.global.u32 	%r222, [%rd6+64];
	xor.b32  	%r329, %r329, %r222;
	ld.global.u32 	%r223, [%rd6+68];
	xor.b32  	%r328, %r328, %r223;
	ld.global.u32 	%r224, [%rd6+72];
	xor.b32  	%r327, %r327, %r224;
	ld.global.u32 	%r225, [%rd6+76];
	xor.b32  	%r326, %r326, %r225;
$L__BB0_14:
	and.b32  	%r227, %r196, 16;
	setp.eq.s32 	%p8, %r227, 0;
	@%p8 bra 	$L__BB0_16;
	ld.global.u32 	%r228, [%rd6+80];
	xor.b32  	%r330, %r330, %r228;
	ld.global.u32 	%r229, [%rd6+84];
	xor.b32  	%r329, %r329, %r229;
	ld.global.u32 	%r230, [%rd6+88];
	xor.b32  	%r328, %r328, %r230;
	ld.global.u32 	%r231, [%rd6+92];
	xor.b32  	%r327, %r327, %r231;
	ld.global.u32 	%r232, [%rd6+96];
	xor.b32  	%r326, %r326, %r232;
$L__BB0_16:
	and.b32  	%r234, %r196, 32;
	setp.eq.s32 	%p9, %r234, 0;
	@%p9 bra 	$L__BB0_18;
	ld.global.u32 	%r235, [%rd6+100];
	xor.b32  	%r330, %r330, %r235;
	ld.global.u32 	%r236, [%rd6+104];
	xor.b32  	%r329, %r329, %r236;
	ld.global.u32 	%r237, [%rd6+108];
	xor.b32  	%r328, %r328, %r237;
	ld.global.u32 	%r238, [%rd6+112];
	xor.b32  	%r327, %r327, %r238;
	ld.global.u32 	%r239, [%rd6+116];
	xor.b32  	%r326, %r326, %r239;
$L__BB0_18:
	and.b32  	%r241, %r196, 64;
	setp.eq.s32 	%p10, %r241, 0;
	@%p10 bra 	$L__BB0_20;
	ld.global.u32 	%r242, [%rd6+120];
	xor.b32  	%r330, %r330, %r242;
	ld.global.u32 	%r243, [%rd6+124];
	xor.b32  	%r329, %r329, %r243;
	ld.global.u32 	%r244, [%rd6+128];
	xor.b32  	%r328, %r328, %r244;
	ld.global.u32 	%r245, [%rd6+132];
	xor.b32  	%r327, %r327, %r245;
	ld.global.u32 	%r246, [%rd6+136];
	xor.b32  	%r326, %r326, %r246;
$L__BB0_20:
	and.b32  	%r248, %r196, 128;
	setp.eq.s32 	%p11, %r248, 0;
	@%p11 bra 	$L__BB0_22;
	ld.global.u32 	%r249, [%rd6+140];
	xor.b32  	%r330, %r330, %r249;
	ld.global.u32 	%r250, [%rd6+144];
	xor.b32  	%r329, %r329, %r250;
	ld.global.u32 	%r251, [%rd6+148];
	xor.b32  	%r328, %r328, %r251;
	ld.global.u32 	%r252, [%rd6+152];
	xor.b32  	%r327, %r327, %r252;
	ld.global.u32 	%r253, [%rd6+156];
	xor.b32  	%r326, %r326, %r253;
$L__BB0_22:
	and.b32  	%r255, %r196, 256;
	setp.eq.s32 	%p12, %r255, 0;
	@%p12 bra 	$L__BB0_24;
	ld.global.u32 	%r256, [%rd6+160];
	xor.b32  	%r330, %r330, %r256;
	ld.global.u32 	%r257, [%rd6+164];
	xor.b32  	%r329, %r329, %r257;
	ld.global.u32 	%r258, [%rd6+168];
	xor.b32  	%r328, %r328, %r258;
	ld.global.u32 	%r259, [%rd6+172];
	xor.b32  	%r327, %r327, %r259;
	ld.global.u32 	%r260, [%rd6+176];
	xor.b32  	%r326, %r326, %r260;
$L__BB0_24:
	and.b32  	%r262, %r196, 512;
	setp.eq.s32 	%p13, %r262, 0;
	@%p13 bra 	$L__BB0_26;
	ld.global.u32 	%r263, [%rd6+180];
	xor.b32  	%r330, %r330, %r263;
	ld.global.u32 	%r264, [%rd6+184];
	xor.b32  	%r329, %r329, %r264;
	ld.global.u32 	%r265, [%rd6+188];
	xor.b32  	%r328, %r328, %r265;
	ld.global.u32 	%r266, [%rd6+192];
	xor.b32  	%r327, %r327, %r266;
	ld.global.u32 	%r267, [%rd6+196];
	xor.b32  	%r326, %r326, %r267;
$L__BB0_26:
	and.b32  	%r269, %r196, 1024;
	setp.eq.s32 	%p14, %r269, 0;
	@%p14 bra 	$L__BB0_28;
	ld.global.u32 	%r270, [%rd6+200];
	xor.b32  	%r330, %r330, %r270;
	ld.global.u32 	%r271, [%rd6+204];
	xor.b32  	%r329, %r329, %r271;
	ld.global.u32 	%r272, [%rd6+208];
	xor.b32  	%r328, %r328, %r272;
	ld.global.u32 	%r273, [%rd6+212];
	xor.b32  	%r327, %r327, %r273;
	ld.global.u32 	%r274, [%rd6+216];
	xor.b32  	%r326, %r326, %r274;
$L__BB0_28:
	and.b32  	%r276, %r196, 2048;
	setp.eq.s32 	%p15, %r276, 0;
	@%p15 bra 	$L__BB0_30;
	ld.global.u32 	%r277, [%rd6+220];
	xor.b32  	%r330, %r330, %r277;
	ld.global.u32 	%r278, [%rd6+224];
	xor.b32  	%r329, %r329, %r278;
	ld.global.u32 	%r279, [%rd6+228];
	xor.b32  	%r328, %r328, %r279;
	ld.global.u32 	%r280, [%rd6+232];
	xor.b32  	%r327, %r327, %r280;
	ld.global.u32 	%r281, [%rd6+236];
	xor.b32  	%r326, %r326, %r281;
$L__BB0_30:
	and.b32  	%r283, %r196, 4096;
	setp.eq.s32 	%p16, %r283, 0;
	@%p16 bra 	$L__BB0_32;
	ld.global.u32 	%r284, [%rd6+240];
	xor.b32  	%r330, %r330, %r284;
	ld.global.u32 	%r285, [%rd6+244];
	xor.b32  	%r329, %r329, %r285;
	ld.global.u32 	%r286, [%rd6+248];
	xor.b32  	%r328, %r328, %r286;
	ld.global.u32 	%r287, [%rd6+252];
	xor.b32  	%r327, %r327, %r287;
	ld.global.u32 	%r288, [%rd6+256];
	xor.b32  	%r326, %r326, %r288;
$L__BB0_32:
	and.b32  	%r290, %r196, 8192;
	setp.eq.s32 	%p17, %r290, 0;
	@%p17 bra 	$L__BB0_34;
	ld.global.u32 	%r291, [%rd6+260];
	xor.b32  	%r330, %r330, %r291;
	ld.global.u32 	%r292, [%rd6+264];
	xor.b32  	%r329, %r329, %r292;
	ld.global.u32 	%r293, [%rd6+268];
	xor.b32  	%r328, %r328, %r293;
	ld.global.u32 	%r294, [%rd6+272];
	xor.b32  	%r327, %r327, %r294;
	ld.global.u32 	%r295, [%rd6+276];
	xor.b32  	%r326, %r326, %r295;
$L__BB0_34:
	and.b32  	%r297, %r196, 16384;
	setp.eq.s32 	%p18, %r297, 0;
	@%p18 bra 	$L__BB0_36;
	ld.global.u32 	%r298, [%rd6+280];
	xor.b32  	%r330, %r330, %r298;
	ld.global.u32 	%r299, [%rd6+284];
	xor.b32  	%r329, %r329, %r299;
	ld.global.u32 	%r300, [%rd6+288];
	xor.b32  	%r328, %r328, %r300;
	ld.global.u32 	%r301, [%rd6+292];
	xor.b32  	%r327, %r327, %r301;
	ld.global.u32 	%r302, [%rd6+296];
	xor.b32  	%r326, %r326, %r302;
$L__BB0_36:
	and.b32  	%r304, %r196, 32768;
	setp.eq.s32 	%p19, %r304, 0;
	@%p19 bra 	$L__BB0_38;
	ld.global.u32 	%r305, [%rd6+300];
	xor.b32  	%r330, %r330, %r305;
	ld.global.u32 	%r306, [%rd6+304];
	xor.b32  	%r329, %r329, %r306;
	ld.global.u32 	%r307, [%rd6+308];
	xor.b32  	%r328, %r328, %r307;
	ld.global.u32 	%r308, [%rd6+312];
	xor.b32  	%r327, %r327, %r308;
	ld.global.u32 	%r309, [%rd6+316];
	xor.b32  	%r326, %r326, %r309;
$L__BB0_38:
	add.s32 	%r325, %r325, 16;
	setp.ne.s32 	%p20, %r325, 32;
	@%p20 bra 	$L__BB0_6;
	mad.lo.s32 	%r310, %r319, -31, %r11;
	add.s32 	%r319, %r310, 1;
	setp.ne.s32 	%p21, %r319, 5;
	@%p21 bra 	$L__BB0_5;
	st.global.u32 	[%rd2+4], %r330;
	st.global.u32 	[%rd2+8], %r329;
	st.global.u32 	[%rd2+12], %r328;
	st.global.u32 	[%rd2+16], %r327;
	st.global.u32 	[%rd2+20], %r326;
	add.s32 	%r313, %r313, 1;
	setp.lt.u32 	%p22, %r313, %r2;
	@%p22 bra 	$L__BB0_4;
$L__BB0_41:
	shr.u64 	%rd7, %rd17, 2;
	add.s32 	%r312, %r312, 1;
	setp.gt.u64 	%p23, %rd17, 3;
	mov.u64 	%rd17, %rd7;
	@%p23 bra 	$L__BB0_2;
$L__BB0_42:
	mov.b32 	%r311, 0;
	st.global.v2.u32 	[%rd2+24], {%r311, %r311};
	st.global.u32 	[%rd2+32], %r311;
	mov.b64 	%rd16, 0;
	st.global.u64 	[%rd2+40], %rd16;
	ret;

}
	// .globl	_Z22MC_Heston_Exact_kernelffffffiP17curandStateXORWOWPfS1_iP11HestonParam
.visible .entry _Z22MC_Heston_Exact_kernelffffffiP17curandStateXORWOWPfS1_iP11HestonParam(
	.param .f32 _Z22MC_Heston_Exact_kernelffffffiP17curandStateXORWOWPfS1_iP11HestonParam_param_0,
	.param .f32 _Z22MC_Heston_Exact_kernelffffffiP17curandStateXORWOWPfS1_iP11HestonParam_param_1,
	.param .f32 _Z22MC_Heston_Exact_kernelffffffiP17curandStateXORWOWPfS1_iP11HestonParam_param_2,
	.param .f32 _Z22MC_Heston_Exact_kernelffffffiP17curandStateXORWOWPfS1_iP11HestonParam_param_3,
	.param .f32 _Z22MC_Heston_Exact_kernelffffffiP17curandStateXORWOWPfS1_iP11HestonParam_param_4,
	.param .f32 _Z22MC_Heston_Exact_kernelffffffiP17curandStateXORWOWPfS1_iP11HestonParam_param_5,
	.param .u32 _Z22MC_Heston_Exact_kernelffffffiP17curandStateXORWOWPfS1_iP11HestonParam_param_6,
	.param .u64 .ptr .align 1 _Z22MC_Heston_Exact_kernelffffffiP17curandStateXORWOWPfS1_iP11HestonParam_param_7,
	.param .u64 .ptr .align 1 _Z22MC_Heston_Exact_kernelffffffiP17curandStateXORWOWPfS1_iP11HestonParam_param_8,
	.param .u64 .ptr .align 1 _Z22MC_Heston_Exact_kernelffffffiP17curandStateXORWOWPfS1_iP11HestonParam_param_9,
	.param .u32 _Z22MC_Heston_Exact_kernelffffffiP17curandStateXORWOWPfS1_iP11HestonParam_param_10,
	.param .u64 .ptr .align 1 _Z22MC_Heston_Exact_kernelffffffiP17curandStateXORWOWPfS1_iP11HestonParam_param_11
)
{
	.reg .pred 	%p<75>;
	.reg .b32 	%r<461>;
	.reg .b32 	%f<488>;
	.reg .b64 	%rd<29>;
	.reg .b64 	%fd<175>;
	// demoted variable
	.shared .align 4 .f32 _ZZ22MC_Heston_Exact_kernelffffffiP17curandStateXORWOWPfS1_iP11HestonParamE8p_shared_$_0;
	// demoted variable
	.shared .align 4 .f32 _ZZ22MC_Heston_Exact_kernelffffffiP17curandStateXORWOWPfS1_iP11HestonParamE8p_shared_$_1;
	// demoted variable
	.shared .align 4 .f32 _ZZ22MC_Heston_Exact_kernelffffffiP17curandStateXORWOWPfS1_iP11HestonParamE8p_shared_$_2;
	ld.param.f32 	%f61, [_Z22MC_Heston_Exact_kernelffffffiP17curandStateXORWOWPfS1_iP11HestonParam_param_4];
	ld.param.u32 	%r140, [_Z22MC_Heston_Exact_kernelffffffiP17curandStateXORWOWPfS1_iP11HestonParam_param_6];
	ld.param.u64 	%rd2, [_Z22MC_Heston_Exact_kernelffffffiP17curandStateXORWOWPfS1_iP11HestonParam_param_7];
	ld.param.u32 	%r141, [_Z22MC_Heston_Exact_kernelffffffiP17curandStateXORWOWPfS1_iP11HestonParam_param_10];
	ld.param.u64 	%rd5, [_Z22MC_Heston_Exact_kernelffffffiP17curandStateXORWOWPfS1_iP11HestonParam_param_11];
	mov.u32 	%r142, %ctaid.x;
	mov.u32 	%r460, %ntid.x;
	mov.u32 	%r2, %tid.x;
	mad.lo.s32 	%r3, %r142, %r460, %r2;
	shl.b32 	%r143, %r141, 18;
	setp.ge.s32 	%p1, %r3, %r143;
	@%p1 bra 	$L__BB1_60;
	shr.s32 	%r4, %r3, 18;
	setp.ge.s32 	%p2, %r4, %r141;
	@%p2 bra 	$L__BB1_60;
	setp.ne.s32 	%p3, %r2, 0;
	@%p3 bra 	$L__BB1_4;
	cvta.to.global.u64 	%rd6, %rd5;
	mul.wide.s32 	%rd7, %r4, 12;
	add.s64 	%rd8, %rd6, %rd7;
	ld.global.f32 	%f63, [%rd8];
	ld.global.f32 	%f64, [%rd8+4];
	ld.global.f32 	%f65, [%rd8+8];
	st.shared.f32 	[_ZZ22MC_Heston_Exact_kernelffffffiP17curandStateXORWOWPfS1_iP11HestonParamE8p_shared_$_0], %f63;
	st.shared.f32 	[_ZZ22MC_Heston_Exact_kernelffffffiP17curandStateXORWOWPfS1_iP11HestonParamE8p_shared_$_1], %f64;
	st.shared.f32 	[_ZZ22MC_Heston_Exact_kernelffffffiP17curandStateXORWOWPfS1_iP11HestonParamE8p_shared_$_2], %f65;
$L__BB1_4:
	ld.param.f32 	%f486, [_Z22MC_Heston_Exact_kernelffffffiP17curandStateXORWOWPfS1_iP11HestonParam_param_1];
	bar.sync 	0;
	ld.shared.f32 	%f1, [_ZZ22MC_Heston_Exact_kernelffffffiP17curandStateXORWOWPfS1_iP11HestonParamE8p_shared_$_0];
	ld.shared.f32 	%f2, [_ZZ22MC_Heston_Exact_kernelffffffiP17curandStateXORWOWPfS1_iP11HestonParamE8p_shared_$_1];
	ld.shared.f32 	%f3, [_ZZ22MC_Heston_Exact_kernelffffffiP17curandStateXORWOWPfS1_iP11HestonParamE8p_shared_$_2];
	mul.f32 	%f4, %f61, %f61;
	cvta.to.global.u64 	%rd9, %rd2;
	mul.wide.s32 	%rd10, %r3, 48;
	add.s64 	%rd1, %rd9, %rd10;
	ld.global.v2.u32 	{%r448, %r15}, [%rd1];
	ld.global.u32 	%r453, [%rd1+8];
	ld.global.u32 	%r450, [%rd1+20];
	setp.lt.s32 	%p4, %r140, 1;
	mov.f32 	%f487, 0f00000000;
	@%p4 bra 	$L__BB1_54;
	ld.param.f32 	%f474, [_Z22MC_Heston_Exact_kernelffffffiP17curandStateXORWOWPfS1_iP11HestonParam_param_1];
	mul.f32 	%f68, %f3, %f3;
	add.f32 	%f69, %f1, %f1;
	ld.global.u32 	%r451, [%rd1+16];
	ld.global.u32 	%r452, [%rd1+12];
	ld.global.v2.u32 	{%r435, %r413}, [%rd1+24];
	ld.global.f32 	%f482, [%rd1+32];
	ld.global.f64 	%fd174, [%rd1+40];
	neg.f32 	%f70, %f1;
	mul.f32 	%f71, %f4, %f70;
	fma.rn.f32 	%f72, %f71, 0f3BBB989D, 0f3F000000;
	cvt.sat.f32.f32 	%f73, %f72;
	mov.f32 	%f74, 0f4B400001;
	mov.f32 	%f75, 0f437C0000;
	fma.rm.f32 	%f76, %f73, %f75, %f74;
	add.f32 	%f77, %f76, 0fCB40007F;
	neg.f32 	%f78, %f77;
	fma.rn.f32 	%f79, %f71, 0f3FB8AA3B, %f78;
	fma.rn.f32 	%f80, %f71, 0f32A57060, %f79;
	mov.b32 	%r145, %f76;
	shl.b32 	%r146, %r145, 23;
	mov.b32 	%f81, %r146;
	ex2.approx.ftz.f32 	%f82, %f80;
	mul.f32 	%f83, %f82, %f81;
	mul.f32 	%f6, %f69, %f83;
	mov.f32 	%f84, 0f3F800000;
	sub.f32 	%f85, %f84, %f83;
	mul.f32 	%f7, %f68, %f85;
	mov.b32 	%r147, 1127219200;
	mov.b32 	%r148, -2147483648;
	mov.b64 	%fd2, {%r148, %r147};
	div.rn.f32 	%f8, %f7, %f69;
	mul.f32 	%f86, %f69, %f2;
	div.rn.f32 	%f9, %f86, %f68;
	mov.f32 	%f487, 0f00000000;
	mov.b32 	%r376, 0;
	mov.u64 	%rd12, __cr_lgamma_table;
$L__BB1_6:
	mul.f32 	%f87, %f474, %f6;
	div.rn.f32 	%f13, %f87, %f7;
	setp.geu.f32 	%p5, %f13, 0f42800000;
	@%p5 bra 	$L__BB1_9;
	fma.rn.f32 	%f134, %f13, 0f3BBB989D, 0f3F000000;
	cvt.sat.f32.f32 	%f135, %f134;
	mov.f32 	%f136, 0f4B400001;
	mov.f32 	%f137, 0f437C0000;
	fma.rm.f32 	%f138, %f135, %f137, %f136;
	add.f32 	%f139, %f138, 0fCB40007F;
	neg.f32 	%f140, %f139;
	fma.rn.f32 	%f141, %f13, 0f3FB8AA3B, %f140;
	fma.rn.f32 	%f142, %f13, 0f32A57060, %f141;
	mov.b32 	%r242, %f138;
	shl.b32 	%r243, %r242, 23;
	mov.b32 	%f143, %r243;
	ex2.approx.ftz.f32 	%f144, %f142;
	mul.f32 	%f476, %f144, %f143;
	mov.b32 	%r391, 0;
	mov.u32 	%r414, %r450;
	mov.u32 	%r389, %r15;
$L__BB1_8:
	mov.u32 	%r420, %r391;
	mov.u32 	%r15, %r453;
	mov.u32 	%r453, %r452;
	mov.u32 	%r452, %r451;
	mov.u32 	%r451, %r414;
	add.s32 	%r391, %r420, 1;
	shr.u32 	%r244, %r389, 2;
	xor.b32  	%r245, %r244, %r389;
	shl.b32 	%r246, %r451, 4;
	shl.b32 	%r247, %r245, 1;
	xor.b32  	%r248, %r246, %r247;
	xor.b32  	%r249, %r248, %r451;
	xor.b32  	%r414, %r249, %r245;
	add.s32 	%r448, %r448, 362437;
	add.s32 	%r250, %r414, %r448;
	cvt.rn.f32.u32 	%f145, %r250;
	fma.rn.f32 	%f146, %f145, 0f2F800000, 0f2F000000;
	mul.f32 	%f476, %f476, %f146;
	setp.gt.f32 	%p24, %f476, 0f3F800000;
	mov.u32 	%r389, %r15;
	@%p24 bra 	$L__BB1_8;
	bra.uni 	$L__BB1_35;
$L__BB1_9:
	setp.leu.f32 	%p6, %f13, 0f457A0000;
	@%p6 bra 	$L__BB1_22;
	setp.eq.s32 	%p15, %r413, 1;
	mov.b32 	%r413, 0;
	mov.u32 	%r414, %r450;
	mov.f64 	%fd169, %fd174;
	@%p15 bra 	$L__BB1_21;
	shr.u32 	%r181, %r15, 2;
	xor.b32  	%r182, %r181, %r15;
	shl.b32 	%r183, %r450, 4;
	shl.b32 	%r184, %r182, 1;
	xor.b32  	%r185, %r183, %r184;
	xor.b32  	%r186, %r185, %r450;
	xor.b32  	%r32, %r186, %r182;
	add.s32 	%r187, %r448, %r32;
	add.s32 	%r188, %r187, 362437;
	shr.u32 	%r189, %r453, 2;
	xor.b32  	%r190, %r189, %r453;
	shl.b32 	%r191, %r32, 4;
	shl.b32 	%r192, %r190, 1;
	xor.b32  	%r193, %r192, %r191;
	xor.b32  	%r194, %r193, %r190;
	xor.b32  	%r33, %r194, %r32;
	add.s32 	%r195, %r448, %r33;
	add.s32 	%r196, %r195, 724874;
	shr.u32 	%r197, %r452, 2;
	xor.b32  	%r198, %r197, %r452;
	shl.b32 	%r199, %r33, 4;
	shl.b32 	%r200, %r198, 1;
	xor.b32  	%r201, %r200, %r199;
	xor.b32  	%r202, %r201, %r198;
	xor.b32  	%r34, %r202, %r33;
	add.s32 	%r203, %r448, %r34;
	add.s32 	%r204, %r203, 1087311;
	shr.u32 	%r205, %r451, 2;
	xor.b32  	%r206, %r205, %r451;
	shl.b32 	%r207, %r34, 4;
	shl.b32 	%r208, %r206, 1;
	xor.b32  	%r209, %r208, %r207;
	xor.b32  	%r210, %r209, %r206;
	xor.b32  	%r414, %r210, %r34;
	add.s32 	%r448, %r448, 1449748;
	add.s32 	%r211, %r414, %r448;
	cvt.u64.u32 	%rd14, %r188;
	mul.wide.u32 	%rd15, %r196, 2097152;
	xor.b64  	%rd16, %rd15, %rd14;
	cvt.rn.f64.u64 	%fd95, %rd16;
	fma.rn.f64 	%fd163, %fd95, 0d3CA0000000000000, 0d3C90000000000000;
	cvt.u64.u32 	%rd17, %r204;
	mul.wide.u32 	%rd18, %r211, 2097152;
	xor.b64  	%rd19, %rd18, %rd17;
	cvt.rn.f64.u64 	%fd96, %rd19;
	fma.rn.f64 	%fd5, %fd96, 0d3CB0000000000000, 0d3CA0000000000000;
	{
	.reg .b32 %temp; 
	mov.b64 	{%temp, %r392}, %fd163;
	}
	{
	.reg .b32 %temp; 
	mov.b64 	{%r393, %temp}, %fd163;
	}
	setp.gt.s32 	%p16, %r392, 1048575;
	mov.b32 	%r394, -1023;
	@%p16 bra 	$L__BB1_13;
	mul.f64 	%fd163, %fd163, 0d4350000000000000;
	{
	.reg .b32 %temp; 
	mov.b64 	{%temp, %r392}, %fd163;
	}
	{
	.reg .b32 %temp; 
	mov.b64 	{%r393, %temp}, %fd163;
	}
	mov.b32 	%r394, -1077;
$L__BB1_13:
	add.s32 	%r213, %r392, -1;
	setp.gt.u32 	%p17, %r213, 2146435070;
	@%p17 bra 	$L__BB1_17;
	shr.u32 	%r216, %r392, 20;
	add.s32 	%r395, %r394, %r216;
	and.b32  	%r217, %r392, 1048575;
	or.b32  	%r218, %r217, 1072693248;
	mov.b64 	%fd164, {%r393, %r218};
	setp.lt.u32 	%p19, %r218, 1073127583;
	@%p19 bra 	$L__BB1_16;
	{
	.reg .b32 %temp; 
	mov.b64 	{%r219, %temp}, %fd164;
	}
	{
	.reg .b32 %temp; 
	mov.b64 	{%temp, %r220}, %fd164;
	}
	add.s32 	%r221, %r220, -1048576;
	mov.b64 	%fd164, {%r219, %r221};
	add.s32 	%r395, %r395, 1;
$L__BB1_16:
	add.f64 	%fd98, %fd164, 0dBFF0000000000000;
	add.f64 	%fd99, %fd164, 0d3FF0000000000000;
	rcp.approx.ftz.f64 	%fd100, %fd99;
	neg.f64 	%fd101, %fd99;
	fma.rn.f64 	%fd102, %fd101, %fd100, 0d3FF0000000000000;
	fma.rn.f64 	%fd103, %fd102, %fd102, %fd102;
	fma.rn.f64 	%fd104, %fd103, %fd100, %fd100;
	mul.f64 	%fd105, %fd98, %fd104;
	fma.rn.f64 	%fd106, %fd98, %fd104, %fd105;
	mul.f64 	%fd107, %fd106, %fd106;
	fma.rn.f64 	%fd108, %fd107, 0d3EB1380B3AE80F1E, 0d3ED0EE258B7A8B04;
	fma.rn.f64 	%fd109, %fd108, %fd107, 0d3EF3B2669F02676F;
	fma.rn.f64 	%fd110, %fd109, %fd107, 0d3F1745CBA9AB0956;
	fma.rn.f64 	%fd111, %fd110, %fd107, 0d3F3C71C72D1B5154;
	fma.rn.f64 	%fd112, %fd111, %fd107, 0d3F624924923BE72D;
	fma.rn.f64 	%fd113, %fd112, %fd107, 0d3F8999999999A3C4;
	fma.rn.f64 	%fd114, %fd113, %fd107, 0d3FB5555555555554;
	sub.f64 	%fd115, %fd98, %fd106;
	add.f64 	%fd116, %fd115, %fd115;
	neg.f64 	%fd117, %fd106;
	fma.rn.f64 	%fd118, %fd117, %fd98, %fd116;
	mul.f64 	%fd119, %fd104, %fd118;
	mul.f64 	%fd120, %fd107, %fd114;
	fma.rn.f64 	%fd121, %fd120, %fd106, %fd119;
	xor.b32  	%r222, %r395, -2147483648;
	mov.b32 	%r223, 1127219200;
	mov.b64 	%fd122, {%r222, %r223};
	sub.f64 	%fd123, %fd122, %fd2;
	fma.rn.f64 	%fd124, %fd123, 0d3FE62E42FEFA39EF, %fd106;
	fma.rn.f64 	%fd125, %fd123, 0dBFE62E42FEFA39EF, %fd124;
	sub.f64 	%fd126, %fd125, %fd106;
	sub.f64 	%fd127, %fd121, %fd126;
	fma.rn.f64 	%fd128, %fd123, 0d3C7ABC9E3B39803F, %fd127;
	add.f64 	%fd165, %fd124, %fd128;
	bra.uni 	$L__BB1_18;
$L__BB1_17:
	fma.rn.f64 	%fd97, %fd163, 0d7FF0000000000000, 0d7FF0000000000000;
	{
	.reg .b32 %temp; 
	mov.b64 	{%temp, %r214}, %fd163;
	}
	and.b32  	%r215, %r214, 2147483647;
	setp.eq.s32 	%p18, %r215, 0;
	selp.f64 	%fd165, 0dFFF0000000000000, %fd97, %p18;
$L__BB1_18:
	mul.f64 	%fd14, %fd165, 0dC000000000000000;
	{
	.reg .b32 %temp; 
	mov.b64 	{%temp, %r224}, %fd5;
	}
	shl.b32 	%r225, %r224, 1;
	setp.gt.u32 	%p20, %r225, -2038431744;
	mov.f64 	%fd129, 0d0000000000000000;
	mul.rn.f64 	%fd130, %fd5, %fd129;
	selp.f64 	%fd15, %fd130, %fd5, %p20;
	{
	.reg .b32 %temp; 
	mov.b64 	{%r226, %temp}, %fd15;
	}
	{
	.reg .b32 %temp; 
	mov.b64 	{%temp, %r227}, %fd15;
	}
	add.s32 	%r228, %r227, 1048576;
	mov.b64 	%fd131, {%r226, %r228};
	cvt.rni.f64.f64 	%fd132, %fd131;
	cvt.rzi.s64.f64 	%rd20, %fd132;
	cvt.u32.u64 	%r229, %rd20;
	fma.rn.f64 	%fd133, %fd132, 0dBFE0000000000000, %fd15;
	mul.f64 	%fd134, %fd133, 0d3CA1A62633145C07;
	fma.rn.f64 	%fd135, %fd133, 0d400921FB54442D18, %fd134;
	mul.rn.f64 	%fd136, %fd135, %fd135;
	fma.rn.f64 	%fd137, %fd136, 0dBDA8FF8320FD8164, 0d3E21EEA7C1EF8528;
	fma.rn.f64 	%fd138, %fd137, %fd136, 0dBE927E4F8E06E6D9;
	fma.rn.f64 	%fd139, %fd138, %fd136, 0d3EFA01A019DDBCE9;
	fma.rn.f64 	%fd140, %fd139, %fd136, 0dBF56C16C16C15D47;
	fma.rn.f64 	%fd141, %fd140, %fd136, 0d3FA5555555555551;
	fma.rn.f64 	%fd142, %fd141, %fd136, 0dBFE0000000000000;
	fma.rn.f64 	%fd143, %fd142, %fd136, 0d3FF0000000000000;
	fma.rn.f64 	%fd144, %fd136, 0d3DE5DB65F9785EBA, 0dBE5AE5F12CB0D246;
	fma.rn.f64 	%fd145, %fd144, %fd136, 0d3EC71DE369ACE392;
	fma.rn.f64 	%fd146, %fd145, %fd136, 0dBF2A01A019DB62A1;
	fma.rn.f64 	%fd147, %fd146, %fd136, 0d3F81111111110818;
	fma.rn.f64 	%fd148, %fd147, %fd136, 0dBFC5555555555554;
	fma.rn.f64 	%fd149, %fd148, %fd136, 0d0000000000000000;
	fma.rn.f64 	%fd150, %fd149, %fd135, %fd135;
	and.b64  	%rd21, %rd20, 1;
	setp.eq.b64 	%p21, %rd21, 1;
	{
	.reg .b32 %temp; 
	mov.b64 	{%temp, %r230}, %fd150;
	}
	{
	.reg .b32 %temp; 
	mov.b64 	{%r231, %temp}, %fd150;
	}
	xor.b32  	%r232, %r230, -2147483648;
	mov.b64 	%fd151, {%r231, %r232};
	selp.f64 	%fd166, %fd143, %fd150, %p21;
	selp.f64 	%fd167, %fd151, %fd143, %p21;
	and.b32  	%r233, %r229, 2;
	setp.eq.s32 	%p22, %r233, 0;
	@%p22 bra 	$L__BB1_20;
	{
	.reg .b32 %temp; 
	mov.b64 	{%temp, %r234}, %fd166;
	}
	{
	.reg .b32 %temp; 
	mov.b64 	{%r235, %temp}, %fd166;
	}
	xor.b32  	%r236, %r234, -2147483648;
	mov.b64 	%fd166, {%r235, %r236};
	{
	.reg .b32 %temp; 
	mov.b64 	{%temp, %r237}, %fd167;
	}
	{
	.reg .b32 %temp; 
	mov.b64 	{%r238, %temp}, %fd167;
	}
	xor.b32  	%r239, %r237, -2147483648;
	mov.b64 	%fd167, {%r238, %r239};
$L__BB1_20:
	sqrt.rn.f64 	%fd152, %fd14;
	mov.f64 	%fd153, 0d0000000000000000;
	add.rn.f64 	%fd154, %fd167, %fd153;
	cvt.rzi.f64.f64 	%fd155, %fd15;
	setp.eq.f64 	%p23, %fd15, %fd155;
	mul.rn.f64 	%fd156, %fd15, %fd153;
	selp.f64 	%fd157, %fd156, %fd166, %p23;
	mul.f64 	%fd169, %fd152, %fd157;
	mul.f64 	%fd174, %fd152, %fd154;
	mov.b32 	%r413, 1;
	mov.u32 	%r451, %r34;
	mov.u32 	%r452, %r33;
	mov.u32 	%r453, %r32;
	mov.u32 	%r15, %r450;
$L__BB1_21:
	cvt.f64.f32 	%fd158, %f13;
	sqrt.rn.f64 	%fd159, %fd158;
	fma.rn.f64 	%fd160, %fd159, %fd169, %fd158;
	add.f64 	%fd161, %fd160, 0d3FE0000000000000;
	cvt.rzi.u32.f64 	%r420, %fd161;
	bra.uni 	$L__BB1_35;
$L__BB1_22:
	// begin inline asm
	lg2.approx.f32.ftz %f88, %f13;
	// end inline asm
	cvt.f64.f32 	%fd40, %f88;
	mul.f64 	%fd41, %fd40, 0d3FE62E42FEFA39EF;
	cvt.rn.f32.f64 	%f17, %fd41;
	add.f32 	%f91, %f13, 0fBDFDF8D9;
	// begin inline asm
	rsqrt.approx.f32.ftz %f90, %f91;
	// end inline asm
	fma.rn.f32 	%f18, %f90, 0f3FB75B84, 0f3984F70F;
	add.f32 	%f93, %f13, 0fBFFCA5DC;
	// begin inline asm
	rsqrt.approx.f32.ftz %f92, %f93;
	// end inline asm
	fma.rn.f32 	%f19, %f92, 0f3E5807D3, 0f3F71280C;
	// begin inline asm
	rcp.approx.f32.ftz %f94, %f18;
	// end inline asm
$L__BB1_23:
	mov.u32 	%r57, %r452;
	mov.u32 	%r56, %r451;
	mov.u32 	%r452, %r450;
	shr.u32 	%r149, %r15, 2;
	xor.b32  	%r150, %r149, %r15;
	shl.b32 	%r151, %r452, 4;
	shl.b32 	%r152, %r150, 1;
	xor.b32  	%r153, %r151, %r152;
	xor.b32  	%r154, %r153, %r452;
	xor.b32  	%r451, %r154, %r150;
	add.s32 	%r155, %r448, %r451;
	add.s32 	%r156, %r155, 362437;
	cvt.rn.f32.u32 	%f108, %r156;
	fma.rn.f32 	%f97, %f108, 0f2F800000, 0f2F000000;
	// begin inline asm
	rsqrt.approx.f32.ftz %f96, %f97;
	// end inline asm
	add.f32 	%f99, %f96, 0fBF800000;
	// begin inline asm
	lg2.approx.f32.ftz %f98, %f99;
	// end inline asm
	cvt.f64.f32 	%fd42, %f98;
	mul.f64 	%fd43, %fd42, 0d3FE62E42FEFA39EF;
	cvt.rn.f32.f64 	%f109, %fd43;
	add.f32 	%f110, %f19, %f109;
	mul.f32 	%f111, %f94, %f110;
	sub.f32 	%f112, %f13, %f111;
	cvt.rmi.f32.f32 	%f21, %f112;
	shr.u32 	%r157, %r453, 2;
	xor.b32  	%r158, %r157, %r453;
	shl.b32 	%r159, %r451, 4;
	shl.b32 	%r160, %r158, 1;
	xor.b32  	%r161, %r160, %r159;
	xor.b32  	%r162, %r161, %r158;
	xor.b32  	%r450, %r162, %r451;
	add.s32 	%r448, %r448, 724874;
	add.f32 	%f113, %f21, 0f3F800000;
	sub.f32 	%f114, %f13, %f113;
	mul.f32 	%f115, %f18, %f114;
	sub.f32 	%f116, %f115, %f19;
	cvt.f64.f32 	%fd44, %f116;
	mul.f64 	%fd45, %fd44, 0d3FF71547652B82FE;
	cvt.rn.f32.f64 	%f101, %fd45;
	// begin inline asm
	ex2.approx.f32.ftz %f100, %f101;
	// end inline asm
	add.f32 	%f117, %f100, 0f3F800000;
	mul.f32 	%f103, %f117, %f117;
	// begin inline asm
	rcp.approx.f32.ftz %f102, %f103;
	// end inline asm
	sub.f32 	%f118, %f13, %f21;
	mul.f32 	%f119, %f18, %f118;
	sub.f32 	%f120, %f119, %f19;
	cvt.f64.f32 	%fd46, %f120;
	mul.f64 	%fd47, %fd46, 0d3FF71547652B82FE;
	cvt.rn.f32.f64 	%f105, %fd47;
	// begin inline asm
	ex2.approx.f32.ftz %f104, %f105;
	// end inline asm
	add.f32 	%f121, %f104, 0f3F800000;
	mul.f32 	%f107, %f121, %f121;
	// begin inline asm
	rcp.approx.f32.ftz %f106, %f107;
	// end inline asm
	sub.f32 	%f22, %f102, %f106;
	cvt.rzi.s32.f32 	%r163, %f113;
	cvt.rn.f32.s32 	%f122, %r163;
	abs.f32 	%f123, %f122;
	cvt.f64.f32 	%fd26, %f123;
	setp.lt.s32 	%p7, %r163, 9;
	@%p7 bra 	$L__BB1_32;
	rcp.rn.f64 	%fd48, %fd26;
	mul.f64 	%fd49, %fd48, %fd48;
	fma.rn.f64 	%fd50, %fd49, 0dBF5AC321034783F9, 0d3F4B68B992738FBF;
	fma.rn.f64 	%fd51, %fd49, %fd50, 0dBF4380D01E4F7B8C;
	fma.rn.f64 	%fd52, %fd49, %fd51, 0d3F4A019FA29F7264;
	fma.rn.f64 	%fd53, %fd49, %fd52, 0dBF66C16C16B2ACEC;
	fma.rn.f64 	%fd54, %fd49, %fd53, 0d3FB5555555555545;
	fma.rn.f64 	%fd27, %fd48, %fd54, 0d3FED67F1C864BEAE;
	{
	.reg .b32 %temp; 
	mov.b64 	{%temp, %r409}, %fd26;
	}
	{
	.reg .b32 %temp; 
	mov.b64 	{%r410, %temp}, %fd26;
	}
	setp.gt.s32 	%p8, %r409, 1048575;
	mov.b32 	%r411, -1023;
	mov.f64 	%fd170, %fd26;
	@%p8 bra 	$L__BB1_26;
	mul.f64 	%fd170, %fd26, 0d4350000000000000;
	{
	.reg .b32 %temp; 
	mov.b64 	{%temp, %r409}, %fd170;
	}
	{
	.reg .b32 %temp; 
	mov.b64 	{%r410, %temp}, %fd170;
	}
	mov.b32 	%r411, -1077;
$L__BB1_26:
	add.s32 	%r167, %r409, -1;
	setp.gt.u32 	%p9, %r167, 2146435070;
	@%p9 bra 	$L__BB1_30;
	shr.u32 	%r170, %r409, 20;
	add.s32 	%r412, %r411, %r170;
	and.b32  	%r171, %r409, 1048575;
	or.b32  	%r172, %r171, 1072693248;
	mov.b64 	%fd171, {%r410, %r172};
	setp.lt.u32 	%p11, %r172, 1073127583;
	@%p11 bra 	$L__BB1_29;
	{
	.reg .b32 %temp; 
	mov.b64 	{%r173, %temp}, %fd171;
	}
	{
	.reg .b32 %temp; 
	mov.b64 	{%temp, %r174}, %fd171;
	}
	add.s32 	%r175, %r174, -1048576;
	mov.b64 	%fd171, {%r173, %r175};
	add.s32 	%r412, %r412, 1;
$L__BB1_29:
	add.f64 	%fd56, %fd171, 0dBFF0000000000000;
	add.f64 	%fd57, %fd171, 0d3FF0000000000000;
	rcp.approx.ftz.f64 	%fd58, %fd57;
	neg.f64 	%fd59, %fd57;
	fma.rn.f64 	%fd60, %fd59, %fd58, 0d3FF0000000000000;
	fma.rn.f64 	%fd61, %fd60, %fd60, %fd60;
	fma.rn.f64 	%fd62, %fd61, %fd58, %fd58;
	mul.f64 	%fd63, %fd56, %fd62;
	fma.rn.f64 	%fd64, %fd56, %fd62, %fd63;
	mul.f64 	%fd65, %fd64, %fd64;
	fma.rn.f64 	%fd66, %fd65, 0d3EB1380B3AE80F1E, 0d3ED0EE258B7A8B04;
	fma.rn.f64 	%fd67, %fd66, %fd65, 0d3EF3B2669F02676F;
	fma.rn.f64 	%fd68, %fd67, %fd65, 0d3F1745CBA9AB0956;
	fma.rn.f64 	%fd69, %fd68, %fd65, 0d3F3C71C72D1B5154;
	fma.rn.f64 	%fd70, %fd69, %fd65, 0d3F624924923BE72D;
	fma.rn.f64 	%fd71, %fd70, %fd65, 0d3F8999999999A3C4;
	fma.rn.f64 	%fd72, %fd71, %fd65, 0d3FB5555555555554;
	sub.f64 	%fd73, %fd56, %fd64;
	add.f64 	%fd74, %fd73, %fd73;
	neg.f64 	%fd75, %fd64;
	fma.rn.f64 	%fd76, %fd75, %fd56, %fd74;
	mul.f64 	%fd77, %fd62, %fd76;
	mul.f64 	%fd78, %fd65, %fd72;
	fma.rn.f64 	%fd79, %fd78, %fd64, %fd77;
	xor.b32  	%r176, %r412, -2147483648;
	mov.b32 	%r177, 1127219200;
	mov.b64 	%fd80, {%r176, %r177};
	sub.f64 	%fd81, %fd80, %fd2;
	fma.rn.f64 	%fd82, %fd81, 0d3FE62E42FEFA39EF, %fd64;
	fma.rn.f64 	%fd83, %fd81, 0dBFE62E42FEFA39EF, %fd82;
	sub.f64 	%fd84, %fd83, %fd64;
	sub.f64 	%fd85, %fd79, %fd84;
	fma.rn.f64 	%fd86, %fd81, 0d3C7ABC9E3B39803F, %fd85;
	add.f64 	%fd172, %fd82, %fd86;
	bra.uni 	$L__BB1_31;
$L__BB1_30:
	fma.rn.f64 	%fd55, %fd170, 0d7FF0000000000000, 0d7FF0000000000000;
	{
	.reg .b32 %temp; 
	mov.b64 	{%temp, %r168}, %fd170;
	}
	and.b32  	%r169, %r168, 2147483647;
	setp.eq.s32 	%p10, %r169, 0;
	selp.f64 	%fd172, 0dFFF0000000000000, %fd55, %p10;
$L__BB1_31:
	mul.f64 	%fd87, %fd172, 0d3FE0000000000000;
	add.f64 	%fd88, %fd26, 0dBFE0000000000000;
	mul.f64 	%fd89, %fd88, %fd87;
	sub.f64 	%fd90, %fd89, %fd26;
	add.f64 	%fd91, %fd27, %fd89;
	add.f64 	%fd173, %fd90, %fd91;
	bra.uni 	$L__BB1_33;
$L__BB1_32:
	cvt.rzi.s32.f64 	%r164, %fd26;
	mul.wide.s32 	%rd11, %r164, 8;
	add.s64 	%rd13, %rd12, %rd11;
	ld.const.f64 	%fd173, [%rd13+-8];
$L__BB1_33:
	mul.f32 	%f126, %f22, 0f3FA66666;
	cvt.rn.f32.f64 	%f127, %fd173;
	mul.f32 	%f128, %f21, %f17;
	sub.f32 	%f129, %f128, %f13;
	sub.f32 	%f130, %f129, %f127;
	cvt.f64.f32 	%fd92, %f130;
	mul.f64 	%fd93, %fd92, 0d3FF71547652B82FE;
	cvt.rn.f32.f64 	%f125, %fd93;
	// begin inline asm
	ex2.approx.f32.ftz %f124, %f125;
	// end inline asm
	add.s32 	%r178, %r450, %r448;
	cvt.rn.f32.u32 	%f131, %r178;
	fma.rn.f32 	%f132, %f131, 0f2F800000, 0f2F000000;
	mul.f32 	%f133, %f126, %f132;
	setp.geu.f32 	%p12, %f133, %f124;
	cvt.f64.f32 	%fd94, %f126;
	setp.ltu.f64 	%p13, %fd94, 0d3BC79CA10C924223;
	or.pred  	%p14, %p13, %p12;
	mov.u32 	%r453, %r56;
	mov.u32 	%r15, %r57;
	@%p14 bra 	$L__BB1_23;
	cvt.rzi.u32.f32 	%r420, %f21;
	mov.u32 	%r414, %r450;
	mov.u32 	%r453, %r56;
	mov.u32 	%r15, %r57;
$L__BB1_35:
	cvt.rn.f32.s32 	%f147, %r420;
	add.f32 	%f23, %f9, %f147;
	setp.geu.f32 	%p25, %f23, 0f3F800000;
	@%p25 bra 	$L__BB1_48;
	shr.u32 	%r287, %r15, 2;
	xor.b32  	%r288, %r287, %r15;
	shl.b32 	%r289, %r414, 4;
	shl.b32 	%r290, %r288, 1;
	xor.b32  	%r291, %r289, %r290;
	xor.b32  	%r292, %r291, %r414;
	xor.b32  	%r450, %r292, %r288;
	add.s32 	%r448, %r448, 362437;
	add.s32 	%r293, %r450, %r448;
	cvt.rn.f32.u32 	%f231, %r293;
	fma.rn.f32 	%f24, %f231, 0f2F800000, 0f2F000000;
	add.f32 	%f232, %f23, 0f3F800000;
	add.f32 	%f25, %f232, 0fBEAAAAAB;
	mul.f32 	%f233, %f25, 0f41100000;
	sqrt.rn.f32 	%f234, %f233;
	rcp.rn.f32 	%f26, %f234;
	mov.f32 	%f235, 0fBF800000;
	div.rn.f32 	%f27, %f235, %f26;
	mov.u32 	%r424, %r451;
	mov.u32 	%r432, %r452;
	mov.u32 	%r433, %r453;
$L__BB1_37:
	setp.eq.s32 	%p38, %r435, 1;
	mov.b32 	%r435, 0;
	mov.u32 	%r451, %r450;
	mov.u32 	%r452, %r414;
	mov.u32 	%r453, %r424;
	mov.f32 	%f479, %f482;
	@%p38 bra 	$L__BB1_39;
	shr.u32 	%r296, %r433, 2;
	xor.b32  	%r297, %r296, %r433;
	shl.b32 	%r298, %r450, 4;
	shl.b32 	%r299, %r297, 1;
	xor.b32  	%r300, %r298, %r299;
	xor.b32  	%r301, %r300, %r450;
	xor.b32  	%r452, %r301, %r297;
	add.s32 	%r302, %r448, %r452;
	add.s32 	%r303, %r302, 362437;
	shr.u32 	%r304, %r432, 2;
	xor.b32  	%r305, %r304, %r432;
	shl.b32 	%r306, %r452, 4;
	shl.b32 	%r307, %r305, 1;
	xor.b32  	%r308, %r307, %r306;
	xor.b32  	%r309, %r308, %r305;
	xor.b32  	%r451, %r309, %r452;
	add.s32 	%r448, %r448, 724874;
	add.s32 	%r310, %r451, %r448;
	cvt.rn.f32.u32 	%f236, %r303;
	fma.rn.f32 	%f237, %f236, 0f2F800000, 0f2F000000;
	cvt.rn.f32.u32 	%f238, %r310;
	fma.rn.f32 	%f239, %f238, 0f30C90FDB, 0f30490FDB;
	setp.lt.f32 	%p39, %f237, 0f00800000;
	mul.f32 	%f240, %f237, 0f4B000000;
	selp.f32 	%f241, %f240, %f237, %p39;
	selp.f32 	%f242, 0fC1B80000, 0f00000000, %p39;
	mov.b32 	%r311, %f241;
	add.s32 	%r312, %r311, -1059760811;
	and.b32  	%r313, %r312, -8388608;
	sub.s32 	%r314, %r311, %r313;
	mov.b32 	%f243, %r314;
	cvt.rn.f32.s32 	%f244, %r313;
	fma.rn.f32 	%f245, %f244, 0f34000000, %f242;
	add.f32 	%f246, %f243, 0fBF800000;
	fma.rn.f32 	%f247, %f246, 0fBE055027, 0f3E1039F6;
	fma.rn.f32 	%f248, %f247, %f246, 0fBDF8CDCC;
	fma.rn.f32 	%f249, %f248, %f246, 0f3E0F2955;
	fma.rn.f32 	%f250, %f249, %f246, 0fBE2AD8B9;
	fma.rn.f32 	%f251, %f250, %f246, 0f3E4CED0B;
	fma.rn.f32 	%f252, %f251, %f246, 0fBE7FFF22;
	fma.rn.f32 	%f253, %f252, %f246, 0f3EAAAA78;
	fma.rn.f32 	%f254, %f253, %f246, 0fBF000000;
	mul.f32 	%f255, %f246, %f254;
	fma.rn.f32 	%f256, %f255, %f246, %f246;
	fma.rn.f32 	%f257, %f245, 0f3F317218, %f256;
	setp.gt.u32 	%p40, %r311, 2139095039;
	fma.rn.f32 	%f258, %f241, 0f7F800000, 0f7F800000;
	selp.f32 	%f259, %f258, %f257, %p40;
	setp.eq.f32 	%p41, %f241, 0f00000000;
	mul.f32 	%f260, %f259, 0fC0000000;
	selp.f32 	%f261, 0f7F800000, %f260, %p41;
	sqrt.rn.f32 	%f262, %f261;
	sin.approx.f32 	%f263, %f239;
	cos.approx.f32 	%f264, %f239;
	mul.f32 	%f479, %f262, %f263;
	mul.f32 	%f482, %f262, %f264;
	mov.b32 	%r435, 1;
	mov.u32 	%r453, %r450;
	mov.u32 	%r432, %r414;
	mov.u32 	%r433, %r424;
$L__BB1_39:
	mov.u32 	%r15, %r432;
	shr.u32 	%r315, %r433, 2;
	xor.b32  	%r316, %r315, %r433;
	shl.b32 	%r317, %r451, 4;
	shl.b32 	%r318, %r316, 1;
	xor.b32  	%r319, %r317, %r318;
	xor.b32  	%r320, %r319, %r451;
	xor.b32  	%r450, %r320, %r316;
	add.s32 	%r448, %r448, 362437;
	setp.leu.f32 	%p42, %f479, %f27;
	mov.u32 	%r414, %r451;
	mov.u32 	%r424, %r452;
	mov.u32 	%r432, %r453;
	mov.u32 	%r433, %r15;
	@%p42 bra 	$L__BB1_37;
	fma.rn.f32 	%f265, %f26, %f479, 0f3F800000;
	mul.f32 	%f266, %f265, %f265;
	mul.f32 	%f267, %f265, %f266;
	add.s32 	%r321, %r450, %r448;
	cvt.rn.f32.u32 	%f268, %r321;
	fma.rn.f32 	%f269, %f268, 0f2F800000, 0f2F000000;
	setp.lt.f32 	%p43, %f269, 0f00800000;
	mul.f32 	%f270, %f269, 0f4B000000;
	selp.f32 	%f271, %f270, %f269, %p43;
	selp.f32 	%f272, 0fC1B80000, 0f00000000, %p43;
	mov.b32 	%r322, %f271;
	add.s32 	%r323, %r322, -1059760811;
	and.b32  	%r324, %r323, -8388608;
	sub.s32 	%r325, %r322, %r324;
	mov.b32 	%f273, %r325;
	cvt.rn.f32.s32 	%f274, %r324;
	fma.rn.f32 	%f275, %f274, 0f34000000, %f272;
	add.f32 	%f276, %f273, 0fBF800000;
	fma.rn.f32 	%f277, %f276, 0fBE055027, 0f3E1039F6;
	fma.rn.f32 	%f278, %f277, %f276, 0fBDF8CDCC;
	fma.rn.f32 	%f279, %f278, %f276, 0f3E0F2955;
	fma.rn.f32 	%f280, %f279, %f276, 0fBE2AD8B9;
	fma.rn.f32 	%f281, %f280, %f276, 0f3E4CED0B;
	fma.rn.f32 	%f282, %f281, %f276, 0fBE7FFF22;
	fma.rn.f32 	%f283, %f282, %f276, 0f3EAAAA78;
	fma.rn.f32 	%f284, %f283, %f276, 0fBF000000;
	mul.f32 	%f285, %f276, %f284;
	fma.rn.f32 	%f286, %f285, %f276, %f276;
	fma.rn.f32 	%f287, %f275, 0f3F317218, %f286;
	setp.gt.u32 	%p44, %r322, 2139095039;
	fma.rn.f32 	%f288, %f271, 0f7F800000, 0f7F800000;
	selp.f32 	%f289, %f288, %f287, %p44;
	setp.eq.f32 	%p45, %f271, 0f00000000;
	selp.f32 	%f290, 0fFF800000, %f289, %p45;
	mul.f32 	%f291, %f479, 0f3F000000;
	fma.rn.f32 	%f292, %f479, %f291, %f25;
	mul.f32 	%f33, %f25, %f267;
	sub.f32 	%f293, %f292, %f33;
	setp.lt.f32 	%p46, %f267, 0f00800000;
	mul.f32 	%f294, %f267, 0f4B000000;
	selp.f32 	%f295, %f294, %f267, %p46;
	selp.f32 	%f296, 0fC1B80000, 0f00000000, %p46;
	mov.b32 	%r326, %f295;
	add.s32 	%r327, %r326, -1059760811;
	and.b32  	%r328, %r327, -8388608;
	sub.s32 	%r329, %r326, %r328;
	mov.b32 	%f297, %r329;
	cvt.rn.f32.s32 	%f298, %r328;
	fma.rn.f32 	%f299, %f298, 0f34000000, %f296;
	add.f32 	%f300, %f297, 0fBF800000;
	fma.rn.f32 	%f301, %f300, 0fBE055027, 0f3E1039F6;
	fma.rn.f32 	%f302, %f301, %f300, 0fBDF8CDCC;
	fma.rn.f32 	%f303, %f302, %f300, 0f3E0F2955;
	fma.rn.f32 	%f304, %f303, %f300, 0fBE2AD8B9;
	fma.rn.f32 	%f305, %f304, %f300, 0f3E4CED0B;
	fma.rn.f32 	%f306, %f305, %f300, 0fBE7FFF22;
	fma.rn.f32 	%f307, %f306, %f300, 0f3EAAAA78;
	fma.rn.f32 	%f308, %f307, %f300, 0fBF000000;
	mul.f32 	%f309, %f300, %f308;
	fma.rn.f32 	%f310, %f309, %f300, %f300;
	fma.rn.f32 	%f311, %f299, 0f3F317218, %f310;
	setp.gt.u32 	%p47, %r326, 2139095039;
	fma.rn.f32 	%f312, %f295, 0f7F800000, 0f7F800000;
	selp.f32 	%f313, %f312, %f311, %p47;
	setp.eq.f32 	%p48, %f295, 0f00000000;
	selp.f32 	%f314, 0fFF800000, %f313, %p48;
	fma.rn.f32 	%f315, %f25, %f314, %f293;
	setp.geu.f32 	%p49, %f290, %f315;
	@%p49 bra 	$L__BB1_37;
	rcp.rn.f32 	%f34, %f23;
	abs.f32 	%f35, %f24;
	setp.eq.f32 	%p50, %f24, 0f3F800000;
	setp.eq.f32 	%p51, %f34, 0f00000000;
	or.pred  	%p52, %p51, %p50;
	mov.f32 	%f480, 0f3F800000;
	@%p52 bra 	$L__BB1_47;
	setp.num.f32 	%p53, %f35, %f35;
	abs.f32 	%f317, %f34;
	setp.num.f32 	%p54, %f317, %f317;
	and.pred  	%p55, %p53, %p54;
	@%p55 bra 	$L__BB1_44;
	add.rn.f32 	%f480, %f24, %f34;
	bra.uni 	$L__BB1_47;
$L__BB1_44:
	setp.neu.f32 	%p56, %f24, 0f00000000;
	setp.neu.f32 	%p57, %f35, 0f7F800000;
	and.pred  	%p58, %p56, %p57;
	@%p58 bra 	$L__BB1_46;
	mul.f32 	%f373, %f34, 0f3F000000;
	cvt.rzi.f32.f32 	%f374, %f373;
	add.f32 	%f375, %f374, %f374;
	sub.f32 	%f376, %f34, %f375;
	abs.f32 	%f377, %f376;
	setp.neu.f32 	%p65, %f377, 0f3F800000;
	add.f32 	%f378, %f24, %f24;
	mov.b32 	%r339, %f378;
	setp.lt.f32 	%p66, %f34, 0f00000000;
	xor.b32  	%r340, %r339, 2139095040;
	selp.b32 	%r341, %r340, %r339, %p66;
	and.b32  	%r342, %r341, 2147483647;
	selp.b32 	%r343, %r342, %r341, %p65;
	mov.b32 	%f480, %r343;
	bra.uni 	$L__BB1_47;
$L__BB1_46:
	setp.lt.f32 	%p59, %f35, 0f00800000;
	mul.f32 	%f318, %f35, 0f4B800000;
	selp.f32 	%f319, %f318, %f35, %p59;
	mov.b32 	%r330, %f319;
	add.s32 	%r331, %r330, -1060439283;
	and.b32  	%r332, %r331, -8388608;
	sub.s32 	%r333, %r330, %r332;
	mov.b32 	%f320, %r333;
	cvt.rn.f32.s32 	%f321, %r332;
	selp.f32 	%f322, 0fC1C00000, 0f00000000, %p59;
	fma.rn.f32 	%f323, %f321, 0f34000000, %f322;
	add.f32 	%f324, %f320, 0fBF800000;
	add.f32 	%f325, %f320, 0f3F800000;
	rcp.approx.ftz.f32 	%f326, %f325;
	add.f32 	%f327, %f324, %f324;
	mul.f32 	%f328, %f327, %f326;
	mul.f32 	%f329, %f328, %f328;
	neg.f32 	%f330, %f328;
	sub.f32 	%f331, %f324, %f328;
	add.f32 	%f332, %f331, %f331;
	fma.rn.f32 	%f333, %f330, %f324, %f332;
	mul.rn.f32 	%f334, %f326, %f333;
	fma.rn.f32 	%f335, %f329, 0f3A2C32E4, 0f3B52E7DB;
	fma.rn.f32 	%f336, %f335, %f329, 0f3C93BB73;
	fma.rn.f32 	%f337, %f336, %f329, 0f3DF6384F;
	mul.rn.f32 	%f338, %f337, %f329;
	fma.rn.f32 	%f339, %f328, 0f3FB8AA3B, %f323;
	mul.f32 	%f340, %f338, 0f40400000;
	sub.f32 	%f341, %f323, %f339;
	fma.rn.f32 	%f342, %f328, 0f3FB8AA3B, %f341;
	fma.rn.f32 	%f343, %f334, 0f3FB8AA3B, %f342;
	fma.rn.f32 	%f344, %f328, 0f32A55E34, %f343;
	fma.rn.f32 	%f345, %f340, %f334, %f344;
	fma.rn.f32 	%f346, %f338, %f328, %f345;
	add.rn.f32 	%f347, %f339, %f346;
	mul.rn.f32 	%f348, %f347, %f34;
	cvt.rni.f32.f32 	%f349, %f348;
	sub.f32 	%f350, %f348, %f349;
	neg.f32 	%f351, %f348;
	fma.rn.f32 	%f352, %f347, %f34, %f351;
	neg.f32 	%f353, %f339;
	add.rn.f32 	%f354, %f347, %f353;
	neg.f32 	%f355, %f354;
	add.rn.f32 	%f356, %f346, %f355;
	fma.rn.f32 	%f357, %f356, %f34, %f352;
	add.f32 	%f358, %f350, %f357;
	setp.gt.f32 	%p60, %f349, 0f00000000;
	selp.b32 	%r334, 0, -2097152000, %p60;
	setp.eq.f32 	%p61, %f24, 0fBF800000;
	setp.eq.f32 	%p62, %f317, 0f7F800000;
	setp.lt.f32 	%p63, %f348, 0f00000000;
	selp.f32 	%f359, 0f00000000, 0f7F800000, %p63;
	abs.f32 	%f360, %f348;
	setp.gt.f32 	%p64, %f360, 0f43180000;
	cvt.rzi.s32.f32 	%r335, %f349;
	shl.b32 	%r336, %r335, 23;
	sub.s32 	%r337, %r336, %r334;
	mov.b32 	%f361, %r337;
	add.s32 	%r338, %r334, 2130706432;
	mov.b32 	%f362, %r338;
	fma.rn.f32 	%f363, %f358, 0f391FCB8E, 0f3AAF85ED;
	fma.rn.f32 	%f364, %f363, %f358, 0f3C1D9856;
	fma.rn.f32 	%f365, %f364, %f358, 0f3D6357BB;
	fma.rn.f32 	%f366, %f365, %f358, 0f3E75FDEC;
	fma.rn.f32 	%f367, %f366, %f358, 0f3F317218;
	fma.rn.f32 	%f368, %f367, %f358, 0f3F800000;
	mul.f32 	%f369, %f368, %f362;
	mul.f32 	%f370, %f369, %f361;
	selp.f32 	%f371, %f359, %f370, %p64;
	selp.f32 	%f372, 0f3F800000, %f371, %p62;
	selp.f32 	%f480, %f372, %f371, %p61;
$L__BB1_47:
	mul.f32 	%f485, %f33, %f480;
	bra.uni 	$L__BB1_53;
$L__BB1_48:
	add.f32 	%f42, %f23, 0fBEAAAAAB;
	mul.f32 	%f148, %f42, 0f41100000;
	sqrt.rn.f32 	%f149, %f148;
	rcp.rn.f32 	%f43, %f149;
	mov.f32 	%f150, 0fBF800000;
	div.rn.f32 	%f44, %f150, %f43;
	mov.u32 	%r450, %r414;
	mov.u32 	%r437, %r451;
	mov.u32 	%r438, %r452;
	mov.u32 	%r446, %r453;
	mov.u32 	%r447, %r15;
$L__BB1_49:
	setp.eq.s32 	%p26, %r435, 1;
	mov.b32 	%r435, 0;
	mov.u32 	%r451, %r450;
	mov.u32 	%r452, %r437;
	mov.u32 	%r453, %r438;
	mov.f32 	%f483, %f482;
	@%p26 bra 	$L__BB1_51;
	shr.u32 	%r253, %r447, 2;
	xor.b32  	%r254, %r253, %r447;
	shl.b32 	%r255, %r450, 4;
	shl.b32 	%r256, %r254, 1;
	xor.b32  	%r257, %r255, %r256;
	xor.b32  	%r258, %r257, %r450;
	xor.b32  	%r452, %r258, %r254;
	add.s32 	%r259, %r448, %r452;
	add.s32 	%r260, %r259, 362437;
	shr.u32 	%r261, %r446, 2;
	xor.b32  	%r262, %r261, %r446;
	shl.b32 	%r263, %r452, 4;
	shl.b32 	%r264, %r262, 1;
	xor.b32  	%r265, %r264, %r263;
	xor.b32  	%r266, %r265, %r262;
	xor.b32  	%r451, %r266, %r452;
	add.s32 	%r448, %r448, 724874;
	add.s32 	%r267, %r451, %r448;
	cvt.rn.f32.u32 	%f151, %r260;
	fma.rn.f32 	%f152, %f151, 0f2F800000, 0f2F000000;
	cvt.rn.f32.u32 	%f153, %r267;
	fma.rn.f32 	%f154, %f153, 0f30C90FDB, 0f30490FDB;
	setp.lt.f32 	%p27, %f152, 0f00800000;
	mul.f32 	%f155, %f152, 0f4B000000;
	selp.f32 	%f156, %f155, %f152, %p27;
	selp.f32 	%f157, 0fC1B80000, 0f00000000, %p27;
	mov.b32 	%r268, %f156;
	add.s32 	%r269, %r268, -1059760811;
	and.b32  	%r270, %r269, -8388608;
	sub.s32 	%r271, %r268, %r270;
	mov.b32 	%f158, %r271;
	cvt.rn.f32.s32 	%f159, %r270;
	fma.rn.f32 	%f160, %f159, 0f34000000, %f157;
	add.f32 	%f161, %f158, 0fBF800000;
	fma.rn.f32 	%f162, %f161, 0fBE055027, 0f3E1039F6;
	fma.rn.f32 	%f163, %f162, %f161, 0fBDF8CDCC;
	fma.rn.f32 	%f164, %f163, %f161, 0f3E0F2955;
	fma.rn.f32 	%f165, %f164, %f161, 0fBE2AD8B9;
	fma.rn.f32 	%f166, %f165, %f161, 0f3E4CED0B;
	fma.rn.f32 	%f167, %f166, %f161, 0fBE7FFF22;
	fma.rn.f32 	%f168, %f167, %f161, 0f3EAAAA78;
	fma.rn.f32 	%f169, %f168, %f161, 0fBF000000;
	mul.f32 	%f170, %f161, %f169;
	fma.rn.f32 	%f171, %f170, %f161, %f161;
	fma.rn.f32 	%f172, %f160, 0f3F317218, %f171;
	setp.gt.u32 	%p28, %r268, 2139095039;
	fma.rn.f32 	%f173, %f156, 0f7F800000, 0f7F800000;
	selp.f32 	%f174, %f173, %f172, %p28;
	setp.eq.f32 	%p29, %f156, 0f00000000;
	mul.f32 	%f175, %f174, 0fC0000000;
	selp.f32 	%f176, 0f7F800000, %f175, %p29;
	sqrt.rn.f32 	%f177, %f176;
	sin.approx.f32 	%f178, %f154;
	cos.approx.f32 	%f179, %f154;
	mul.f32 	%f483, %f177, %f178;
	mul.f32 	%f482, %f177, %f179;
	mov.b32 	%r435, 1;
	mov.u32 	%r453, %r450;
	mov.u32 	%r446, %r437;
	mov.u32 	%r447, %r438;
$L__BB1_51:
	mov.u32 	%r15, %r446;
	shr.u32 	%r272, %r447, 2;
	xor.b32  	%r273, %r272, %r447;
	shl.b32 	%r274, %r451, 4;
	shl.b32 	%r275, %r273, 1;
	xor.b32  	%r276, %r274, %r275;
	xor.b32  	%r277, %r276, %r451;
	xor.b32  	%r450, %r277, %r273;
	add.s32 	%r448, %r448, 362437;
	setp.leu.f32 	%p30, %f483, %f44;
	mov.u32 	%r437, %r451;
	mov.u32 	%r438, %r452;
	mov.u32 	%r446, %r453;
	mov.u32 	%r447, %r15;
	@%p30 bra 	$L__BB1_49;
	fma.rn.f32 	%f180, %f43, %f483, 0f3F800000;
	mul.f32 	%f181, %f180, %f180;
	mul.f32 	%f182, %f180, %f181;
	add.s32 	%r278, %r450, %r448;
	cvt.rn.f32.u32 	%f183, %r278;
	fma.rn.f32 	%f184, %f183, 0f2F800000, 0f2F000000;
	setp.lt.f32 	%p31, %f184, 0f00800000;
	mul.f32 	%f185, %f184, 0f4B000000;
	selp.f32 	%f186, %f185, %f184, %p31;
	selp.f32 	%f187, 0fC1B80000, 0f00000000, %p31;
	mov.b32 	%r279, %f186;
	add.s32 	%r280, %r279, -1059760811;
	and.b32  	%r281, %r280, -8388608;
	sub.s32 	%r282, %r279, %r281;
	mov.b32 	%f188, %r282;
	cvt.rn.f32.s32 	%f189, %r281;
	fma.rn.f32 	%f190, %f189, 0f34000000, %f187;
	add.f32 	%f191, %f188, 0fBF800000;
	fma.rn.f32 	%f192, %f191, 0fBE055027, 0f3E1039F6;
	fma.rn.f32 	%f193, %f192, %f191, 0fBDF8CDCC;
	fma.rn.f32 	%f194, %f193, %f191, 0f3E0F2955;
	fma.rn.f32 	%f195, %f194, %f191, 0fBE2AD8B9;
	fma.rn.f32 	%f196, %f195, %f191, 0f3E4CED0B;
	fma.rn.f32 	%f197, %f196, %f191, 0fBE7FFF22;
	fma.rn.f32 	%f198, %f197, %f191, 0f3EAAAA78;
	fma.rn.f32 	%f199, %f198, %f191, 0fBF000000;
	mul.f32 	%f200, %f191, %f199;
	fma.rn.f32 	%f201, %f200, %f191, %f191;
	fma.rn.f32 	%f202, %f190, 0f3F317218, %f201;
	setp.gt.u32 	%p32, %r279, 2139095039;
	fma.rn.f32 	%f203, %f186, 0f7F800000, 0f7F800000;
	selp.f32 	%f204, %f203, %f202, %p32;
	setp.eq.f32 	%p33, %f186, 0f00000000;
	selp.f32 	%f205, 0fFF800000, %f204, %p33;
	mul.f32 	%f206, %f483, 0f3F000000;
	fma.rn.f32 	%f207, %f483, %f206, %f42;
	mul.f32 	%f485, %f42, %f182;
	sub.f32 	%f208, %f207, %f485;
	setp.lt.f32 	%p34, %f182, 0f00800000;
	mul.f32 	%f209, %f182, 0f4B000000;
	selp.f32 	%f210, %f209, %f182, %p34;
	selp.f32 	%f211, 0fC1B80000, 0f00000000, %p34;
	mov.b32 	%r283, %f210;
	add.s32 	%r284, %r283, -1059760811;
	and.b32  	%r285, %r284, -8388608;
	sub.s32 	%r286, %r283, %r285;
	mov.b32 	%f212, %r286;
	cvt.rn.f32.s32 	%f213, %r285;
	fma.rn.f32 	%f214, %f213, 0f34000000, %f211;
	add.f32 	%f215, %f212, 0fBF800000;
	fma.rn.f32 	%f216, %f215, 0fBE055027, 0f3E1039F6;
	fma.rn.f32 	%f217, %f216, %f215, 0fBDF8CDCC;
	fma.rn.f32 	%f218, %f217, %f215, 0f3E0F2955;
	fma.rn.f32 	%f219, %f218, %f215, 0fBE2AD8B9;
	fma.rn.f32 	%f220, %f219, %f215, 0f3E4CED0B;
	fma.rn.f32 	%f221, %f220, %f215, 0fBE7FFF22;
	fma.rn.f32 	%f222, %f221, %f215, 0f3EAAAA78;
	fma.rn.f32 	%f223, %f222, %f215, 0fBF000000;
	mul.f32 	%f224, %f215, %f223;
	fma.rn.f32 	%f225, %f224, %f215, %f215;
	fma.rn.f32 	%f226, %f214, 0f3F317218, %f225;
	setp.gt.u32 	%p35, %r283, 2139095039;
	fma.rn.f32 	%f227, %f210, 0f7F800000, 0f7F800000;
	selp.f32 	%f228, %f227, %f226, %p35;
	setp.eq.f32 	%p36, %f210, 0f00000000;
	selp.f32 	%f229, 0fFF800000, %f228, %p36;
	fma.rn.f32 	%f230, %f42, %f229, %f208;
	setp.geu.f32 	%p37, %f205, %f230;
	@%p37 bra 	$L__BB1_49;
$L__BB1_53:
	mul.f32 	%f486, %f8, %f485;
	add.f32 	%f379, %f474, %f486;
	mul.f32 	%f380, %f4, 0f3F000000;
	fma.rn.f32 	%f487, %f380, %f379, %f487;
	add.s32 	%r376, %r376, 1;
	setp.ne.s32 	%p67, %r376, %r140;
	mov.f32 	%f474, %f486;
	@%p67 bra 	$L__BB1_6;
$L__BB1_54:
	ld.param.f32 	%f472, [_Z22MC_Heston_Exact_kernelffffffiP17curandStateXORWOWPfS1_iP11HestonParam_param_5];
	ld.param.f32 	%f471, [_Z22MC_Heston_Exact_kernelffffffiP17curandStateXORWOWPfS1_iP11HestonParam_param_3];
	ld.param.f32 	%f470, [_Z22MC_Heston_Exact_kernelffffffiP17curandStateXORWOWPfS1_iP11HestonParam_param_2];
	ld.param.f32 	%f469, [_Z22MC_Heston_Exact_kernelffffffiP17curandStateXORWOWPfS1_iP11HestonParam_param_1];
	ld.param.f32 	%f466, [_Z22MC_Heston_Exact_kernelffffffiP17curandStateXORWOWPfS1_iP11HestonParam_param_0];
	mul.f32 	%f381, %f487, 0fBF000000;
	div.rn.f32 	%f382, %f471, %f3;
	sub.f32 	%f383, %f486, %f469;
	mul.f32 	%f384, %f1, %f2;
	sub.f32 	%f385, %f383, %f384;
	fma.rn.f32 	%f386, %f1, %f487, %f385;
	fma.rn.f32 	%f387, %f382, %f386, %f381;
	mul.f32 	%f388, %f471, %f471;
	mov.f32 	%f389, 0f3F800000;
	sub.f32 	%f390, %f389, %f388;
	mul.f32 	%f391, %f390, %f487;
	sqrt.rn.f32 	%f392, %f391;
	shr.u32 	%r344, %r15, 2;
	xor.b32  	%r345, %r344, %r15;
	shl.b32 	%r346, %r450, 4;
	shl.b32 	%r347, %r345, 1;
	xor.b32  	%r348, %r346, %r347;
	xor.b32  	%r349, %r348, %r450;
	xor.b32  	%r350, %r349, %r345;
	add.s32 	%r351, %r448, %r350;
	add.s32 	%r352, %r351, 362437;
	shr.u32 	%r353, %r453, 2;
	xor.b32  	%r354, %r353, %r453;
	shl.b32 	%r355, %r350, 4;
	shl.b32 	%r356, %r354, 1;
	xor.b32  	%r357, %r356, %r355;
	xor.b32  	%r358, %r357, %r354;
	xor.b32  	%r359, %r358, %r350;
	add.s32 	%r360, %r448, %r359;
	add.s32 	%r361, %r360, 724874;
	cvt.rn.f32.u32 	%f393, %r352;
	fma.rn.f32 	%f394, %f393, 0f2F800000, 0f2F000000;
	cvt.rn.f32.u32 	%f395, %r361;
	fma.rn.f32 	%f396, %f395, 0f30C90FDB, 0f30490FDB;
	setp.lt.f32 	%p68, %f394, 0f00800000;
	mul.f32 	%f397, %f394, 0f4B000000;
	selp.f32 	%f398, %f397, %f394, %p68;
	selp.f32 	%f399, 0fC1B80000, 0f00000000, %p68;
	mov.b32 	%r362, %f398;
	add.s32 	%r363, %r362, -1059760811;
	and.b32  	%r364, %r363, -8388608;
	sub.s32 	%r365, %r362, %r364;
	mov.b32 	%f400, %r365;
	cvt.rn.f32.s32 	%f401, %r364;
	fma.rn.f32 	%f402, %f401, 0f34000000, %f399;
	add.f32 	%f403, %f400, 0fBF800000;
	fma.rn.f32 	%f404, %f403, 0fBE055027, 0f3E1039F6;
	fma.rn.f32 	%f405, %f404, %f403, 0fBDF8CDCC;
	fma.rn.f32 	%f406, %f405, %f403, 0f3E0F2955;
	fma.rn.f32 	%f407, %f406, %f403, 0fBE2AD8B9;
	fma.rn.f32 	%f408, %f407, %f403, 0f3E4CED0B;
	fma.rn.f32 	%f409, %f408, %f403, 0fBE7FFF22;
	fma.rn.f32 	%f410, %f409, %f403, 0f3EAAAA78;
	fma.rn.f32 	%f411, %f410, %f403, 0fBF000000;
	mul.f32 	%f412, %f403, %f411;
	fma.rn.f32 	%f413, %f412, %f403, %f403;
	fma.rn.f32 	%f414, %f402, 0f3F317218, %f413;
	setp.gt.u32 	%p69, %r362, 2139095039;
	fma.rn.f32 	%f415, %f398, 0f7F800000, 0f7F800000;
	selp.f32 	%f416, %f415, %f414, %p69;
	setp.eq.f32 	%p70, %f398, 0f00000000;
	mul.f32 	%f417, %f416, 0fC0000000;
	selp.f32 	%f418, 0f7F800000, %f417, %p70;
	sqrt.rn.f32 	%f419, %f418;
	sin.approx.f32 	%f420, %f396;
	mul.f32 	%f421, %f419, %f420;
	fma.rn.f32 	%f422, %f392, %f421, %f387;
	fma.rn.f32 	%f423, %f422, 0f3BBB989D, 0f3F000000;
	cvt.sat.f32.f32 	%f424, %f423;
	mov.f32 	%f425, 0f4B400001;
	mov.f32 	%f426, 0f437C0000;
	fma.rm.f32 	%f427, %f424, %f426, %f425;
	add.f32 	%f428, %f427, 0fCB40007F;
	neg.f32 	%f429, %f428;
	fma.rn.f32 	%f430, %f422, 0f3FB8AA3B, %f429;
	fma.rn.f32 	%f431, %f422, 0f32A57060, %f430;
	mov.b32 	%r366, %f427;
	shl.b32 	%r367, %r366, 23;
	mov.b32 	%f432, %r367;
	ex2.approx.ftz.f32 	%f433, %f431;
	mul.f32 	%f434, %f433, %f432;
	mul.f32 	%f435, %f466, %f434;
	shl.b32 	%r368, %r460, 2;
	mov.u32 	%r369, A;
	add.s32 	%r135, %r369, %r368;
	neg.f32 	%f436, %f470;
	mul.f32 	%f437, %f4, %f436;
	cvt.rn.f32.s32 	%f438, %r140;
	mul.f32 	%f439, %f437, %f438;
	fma.rn.f32 	%f440, %f439, 0f3BBB989D, 0f3F000000;
	cvt.sat.f32.f32 	%f441, %f440;
	fma.rm.f32 	%f442, %f441, %f426, %f425;
	add.f32 	%f443, %f442, 0fCB40007F;
	neg.f32 	%f444, %f443;
	fma.rn.f32 	%f445, %f439, 0f3FB8AA3B, %f444;
	fma.rn.f32 	%f446, %f439, 0f32A57060, %f445;
	mov.b32 	%r370, %f442;
	shl.b32 	%r371, %r370, 23;
	mov.b32 	%f447, %r371;
	ex2.approx.ftz.f32 	%f448, %f446;
	mul.f32 	%f449, %f448, %f447;
	sub.f32 	%f450, %f435, %f472;
	max.f32 	%f451, %f450, 0f00000000;
	mul.f32 	%f452, %f449, %f451;
	mul.f32 	%f453, %f452, 0f36800000;
	shl.b32 	%r372, %r2, 2;
	add.s32 	%r136, %r369, %r372;
	st.shared.f32 	[%r136], %f453;
	mul.f32 	%f454, %f453, %f453;
	mul.f32 	%f455, %f454, 0f48800000;
	add.s32 	%r137, %r135, %r372;
	st.shared.f32 	[%r137], %f455;
	bar.sync 	0;
	setp.lt.u32 	%p71, %r460, 2;
	@%p71 bra 	$L__BB1_58;
$L__BB1_55:
	shr.u32 	%r139, %r460, 1;
	setp.ge.u32 	%p72, %r2, %r139;
	@%p72 bra 	$L__BB1_57;
	shl.b32 	%r373, %r139, 2;
	add.s32 	%r374, %r136, %r373;
	ld.shared.f32 	%f456, [%r374];
	ld.shared.f32 	%f457, [%r136];
	add.f32 	%f458, %f456, %f457;
	st.shared.f32 	[%r136], %f458;
	add.s32 	%r375, %r137, %r373;
	ld.shared.f32 	%f459, [%r375];
	ld.shared.f32 	%f460, [%r137];
	add.f32 	%f461, %f459, %f460;
	st.shared.f32 	[%r137], %f461;
$L__BB1_57:
	bar.sync 	0;
	setp.gt.u32 	%p73, %r460, 3;
	mov.u32 	%r460, %r139;
	@%p73 bra 	$L__BB1_55;
$L__BB1_58:
	setp.ne.s32 	%p74, %r2, 0;
	@%p74 bra 	$L__BB1_60;
	ld.param.u64 	%rd28, [_Z22MC_Heston_Exact_kernelffffffiP17curandStateXORWOWPfS1_iP11HestonParam_param_9];
	ld.param.u64 	%rd27, [_Z22MC_Heston_Exact_kernelffffffiP17curandStateXORWOWPfS1_iP11HestonParam_param_8];
	cvta.to.global.u64 	%rd22, %rd27;
	mul.wide.s32 	%rd23, %r4, 4;
	add.s64 	%rd24, %rd22, %rd23;
	ld.shared.f32 	%f462, [A];
	atom.global.add.f32 	%f463, [%rd24], %f462;
	cvta.to.global.u64 	%rd25, %rd28;
	add.s64 	%rd26, %rd25, %rd23;
	ld.shared.f32 	%f464, [%r135];
	atom.global.add.f32 	%f465, [%rd26], %f464;
$L__BB1_60:
	ret;

}
	// .globl	_Z29MC_Heston_Almost_Exact_kernelffffffiP17curandStateXORWOWPfS1_iP11HestonParam
.visible .entry _Z29MC_Heston_Almost_Exact_kernelffffffiP17curandStateXORWOWPfS1_iP11HestonParam(
	.param .f32 _Z29MC_Heston_Almost_Exact_kernelffffffiP17curandStateXORWOWPfS1_iP11HestonParam_param_0,
	.param .f32 _Z29MC_Heston_Almost_Exact_kernelffffffiP17curandStateXORWOWPfS1_iP11HestonParam_param_1,
	.param .f32 _Z29MC_Heston_Almost_Exact_kernelffffffiP17curandStateXORWOWPfS1_iP11HestonParam_param_2,
	.param .f32 _Z29MC_Heston_Almost_Exact_kernelffffffiP17curandStateXORWOWPfS1_iP11HestonParam_param_3,
	.param .f32 _Z29MC_Heston_Almost_Exact_kernelffffffiP17curandStateXORWOWPfS1_iP11HestonParam_param_4,
	.param .f32 _Z29MC_Heston_Almost_Exact_kernelffffffiP17curandStateXORWOWPfS1_iP11HestonParam_param_5,
	.param .u32 _Z29MC_Heston_Almost_Exact_kernelffffffiP17curandStateXORWOWPfS1_iP11HestonParam_param_6,
	.param .u64 .ptr .align 1 _Z29MC_Heston_Almost_Exact_kernelffffffiP17curandStateXORWOWPfS1_iP11HestonParam_param_7,
	.param .u64 .ptr .align 1 _Z29MC_Heston_Almost_Exact_kernelffffffiP17curandStateXORWOWPfS1_iP11HestonParam_param_8,
	.param .u64 .ptr .align 1 _Z29MC_Heston_Almost_Exact_kernelffffffiP17curandStateXORWOWPfS1_iP11HestonParam_param_9,
	.param .u32 _Z29MC_Heston_Almost_Exact_kernelffffffiP17curandStateXORWOWPfS1_iP11HestonParam_param_10,
	.param .u64 .ptr .align 1 _Z29MC_Heston_Almost_Exact_kernelffffffiP17curandStateXORWOWPfS1_iP11HestonParam_param_11
)
{
	.reg .pred 	%p<78>;
	.reg .b32 	%r<461>;
	.reg .b32 	%f<519>;
	.reg .b64 	%rd<29>;
	.reg .b64 	%fd<178>;
	// demoted variable
	.shared .align 4 .f32 _ZZ29MC_Heston_Almost_Exact_kernelffffffiP17curandStateXORWOWPfS1_iP11HestonParamE8p_shared_$_0;
	// demoted variable
	.shared .align 4 .f32 _ZZ29MC_Heston_Almost_Exact_kernelffffffiP17curandStateXORWOWPfS1_iP11HestonParamE8p_shared_$_1;
	// demoted variable
	.shared .align 4 .f32 _ZZ29MC_Heston_Almost_Exact_kernelffffffiP17curandStateXORWOWPfS1_iP11HestonParamE8p_shared_$_2;
	ld.param.f32 	%f64, [_Z29MC_Heston_Almost_Exact_kernelffffffiP17curandStateXORWOWPfS1_iP11HestonParam_param_0];
	ld.param.f32 	%f505, [_Z29MC_Heston_Almost_Exact_kernelffffffiP17curandStateXORWOWPfS1_iP11HestonParam_param_1];
	ld.param.u64 	%rd2, [_Z29MC_Heston_Almost_Exact_kernelffffffiP17curandStateXORWOWPfS1_iP11HestonParam_param_7];
	ld.param.u32 	%r141, [_Z29MC_Heston_Almost_Exact_kernelffffffiP17curandStateXORWOWPfS1_iP11HestonParam_param_10];
	ld.param.u64 	%rd5, [_Z29MC_Heston_Almost_Exact_kernelffffffiP17curandStateXORWOWPfS1_iP11HestonParam_param_11];
	mov.u32 	%r142, %ctaid.x;
	mov.u32 	%r143, %ntid.x;
	mov.u32 	%r1, %tid.x;
	mad.lo.s32 	%r2, %r142, %r143, %r1;
	shl.b32 	%r144, %r141, 18;
	setp.ge.s32 	%p1, %r2, %r144;
	@%p1 bra 	$L__BB2_60;
	shr.s32 	%r3, %r2, 18;
	setp.ge.s32 	%p2, %r3, %r141;
	@%p2 bra 	$L__BB2_60;
	setp.ne.s32 	%p3, %r1, 0;
	@%p3 bra 	$L__BB2_4;
	cvta.to.global.u64 	%rd6, %rd5;
	mul.wide.s32 	%rd7, %r3, 12;
	add.s64 	%rd8, %rd6, %rd7;
	ld.global.f32 	%f70, [%rd8];
	ld.global.f32 	%f71, [%rd8+4];
	ld.global.f32 	%f72, [%rd8+8];
	st.shared.f32 	[_ZZ29MC_Heston_Almost_Exact_kernelffffffiP17curandStateXORWOWPfS1_iP11HestonParamE8p_shared_$_0], %f70;
	st.shared.f32 	[_ZZ29MC_Heston_Almost_Exact_kernelffffffiP17curandStateXORWOWPfS1_iP11HestonParamE8p_shared_$_1], %f71;
	st.shared.f32 	[_ZZ29MC_Heston_Almost_Exact_kernelffffffiP17curandStateXORWOWPfS1_iP11HestonParamE8p_shared_$_2], %f72;
$L__BB2_4:
	ld.param.u32 	%r377, [_Z29MC_Heston_Almost_Exact_kernelffffffiP17curandStateXORWOWPfS1_iP11HestonParam_param_6];
	ld.param.f32 	%f501, [_Z29MC_Heston_Almost_Exact_kernelffffffiP17curandStateXORWOWPfS1_iP11HestonParam_param_4];
	ld.param.f32 	%f498, [_Z29MC_Heston_Almost_Exact_kernelffffffiP17curandStateXORWOWPfS1_iP11HestonParam_param_3];
	bar.sync 	0;
	ld.shared.f32 	%f1, [_ZZ29MC_Heston_Almost_Exact_kernelffffffiP17curandStateXORWOWPfS1_iP11HestonParamE8p_shared_$_0];
	ld.shared.f32 	%f2, [_ZZ29MC_Heston_Almost_Exact_kernelffffffiP17curandStateXORWOWPfS1_iP11HestonParamE8p_shared_$_2];
	mul.f32 	%f3, %f501, %f501;
	setp.lt.f32 	%p4, %f64, 0f00800000;
	mul.f32 	%f73, %f64, 0f4B000000;
	selp.f32 	%f74, %f73, %f64, %p4;
	selp.f32 	%f75, 0fC1B80000, 0f00000000, %p4;
	mov.b32 	%r145, %f74;
	add.s32 	%r146, %r145, -1059760811;
	and.b32  	%r147, %r146, -8388608;
	sub.s32 	%r148, %r145, %r147;
	mov.b32 	%f76, %r148;
	cvt.rn.f32.s32 	%f77, %r147;
	fma.rn.f32 	%f78, %f77, 0f34000000, %f75;
	add.f32 	%f79, %f76, 0fBF800000;
	fma.rn.f32 	%f80, %f79, 0fBE055027, 0f3E1039F6;
	fma.rn.f32 	%f81, %f80, %f79, 0fBDF8CDCC;
	fma.rn.f32 	%f82, %f81, %f79, 0f3E0F2955;
	fma.rn.f32 	%f83, %f82, %f79, 0fBE2AD8B9;
	fma.rn.f32 	%f84, %f83, %f79, 0f3E4CED0B;
	fma.rn.f32 	%f85, %f84, %f79, 0fBE7FFF22;
	fma.rn.f32 	%f86, %f85, %f79, 0f3EAAAA78;
	fma.rn.f32 	%f87, %f86, %f79, 0fBF000000;
	mul.f32 	%f88, %f79, %f87;
	fma.rn.f32 	%f89, %f88, %f79, %f79;
	fma.rn.f32 	%f90, %f78, 0f3F317218, %f89;
	setp.gt.u32 	%p5, %r145, 2139095039;
	fma.rn.f32 	%f91, %f74, 0f7F800000, 0f7F800000;
	selp.f32 	%f92, %f91, %f90, %p5;
	setp.eq.f32 	%p6, %f74, 0f00000000;
	selp.f32 	%f518, 0fFF800000, %f92, %p6;
	div.rn.f32 	%f5, %f498, %f2;
	fma.rn.f32 	%f6, %f1, %f5, 0fBF000000;
	cvta.to.global.u64 	%rd9, %rd2;
	mul.wide.s32 	%rd10, %r2, 48;
	add.s64 	%rd1, %rd9, %rd10;
	setp.lt.s32 	%p7, %r377, 1;
	@%p7 bra 	$L__BB2_54;
	ld.param.f32 	%f499, [_Z29MC_Heston_Almost_Exact_kernelffffffiP17curandStateXORWOWPfS1_iP11HestonParam_param_3];
	ld.shared.f32 	%f93, [_ZZ29MC_Heston_Almost_Exact_kernelffffffiP17curandStateXORWOWPfS1_iP11HestonParamE8p_shared_$_1];
	mul.f32 	%f94, %f2, %f2;
	add.f32 	%f95, %f1, %f1;
	ld.global.v2.u32 	{%r452, %r382}, [%rd1];
	ld.global.v2.u32 	{%r457, %r456}, [%rd1+8];
	ld.global.v2.u32 	{%r455, %r454}, [%rd1+16];
	ld.global.v2.u32 	{%r439, %r417}, [%rd1+24];
	ld.global.f32 	%f514, [%rd1+32];
	ld.global.f64 	%fd177, [%rd1+40];
	neg.f32 	%f96, %f1;
	mul.f32 	%f97, %f3, %f96;
	fma.rn.f32 	%f98, %f97, 0f3BBB989D, 0f3F000000;
	cvt.sat.f32.f32 	%f99, %f98;
	mov.f32 	%f100, 0f4B400001;
	mov.f32 	%f101, 0f437C0000;
	fma.rm.f32 	%f102, %f99, %f101, %f100;
	add.f32 	%f103, %f102, 0fCB40007F;
	neg.f32 	%f104, %f103;
	fma.rn.f32 	%f105, %f97, 0f3FB8AA3B, %f104;
	fma.rn.f32 	%f106, %f97, 0f32A57060, %f105;
	mov.b32 	%r150, %f102;
	shl.b32 	%r151, %r150, 23;
	mov.b32 	%f107, %r151;
	ex2.approx.ftz.f32 	%f108, %f106;
	mul.f32 	%f109, %f108, %f107;
	mul.f32 	%f8, %f95, %f109;
	mov.f32 	%f110, 0f3F800000;
	sub.f32 	%f111, %f110, %f109;
	mul.f32 	%f9, %f94, %f111;
	mov.b32 	%r152, 1127219200;
	mov.b32 	%r153, -2147483648;
	mov.b64 	%fd2, {%r153, %r152};
	div.rn.f32 	%f10, %f9, %f95;
	mul.f32 	%f112, %f499, %f499;
	sub.f32 	%f11, %f110, %f112;
	sqrt.rn.f32 	%f12, %f11;
	mul.f32 	%f113, %f3, %f6;
	sub.f32 	%f13, %f113, %f5;
	neg.f32 	%f114, %f5;
	mul.f32 	%f115, %f1, %f114;
	mul.f32 	%f116, %f93, %f115;
	mul.f32 	%f14, %f3, %f116;
	mul.f32 	%f117, %f95, %f93;
	div.rn.f32 	%f15, %f117, %f94;
	mov.b32 	%r380, 0;
	mov.u64 	%rd12, __cr_lgamma_table;
$L__BB2_6:
	shr.u32 	%r154, %r382, 2;
	xor.b32  	%r155, %r154, %r382;
	shl.b32 	%r156, %r454, 4;
	shl.b32 	%r157, %r155, 1;
	xor.b32  	%r158, %r156, %r157;
	xor.b32  	%r159, %r158, %r454;
	xor.b32  	%r419, %r159, %r155;
	add.s32 	%r160, %r452, %r419;
	add.s32 	%r161, %r160, 362437;
	shr.u32 	%r162, %r457, 2;
	xor.b32  	%r163, %r162, %r457;
	shl.b32 	%r164, %r419, 4;
	shl.b32 	%r165, %r163, 1;
	xor.b32  	%r166, %r165, %r164;
	xor.b32  	%r167, %r166, %r163;
	xor.b32  	%r407, %r167, %r419;
	add.s32 	%r423, %r452, 724874;
	add.s32 	%r168, %r407, %r423;
	cvt.rn.f32.u32 	%f118, %r161;
	fma.rn.f32 	%f119, %f118, 0f2F800000, 0f2F000000;
	cvt.rn.f32.u32 	%f120, %r168;
	fma.rn.f32 	%f19, %f120, 0f30C90FDB, 0f30490FDB;
	setp.lt.f32 	%p8, %f119, 0f00800000;
	mul.f32 	%f121, %f119, 0f4B000000;
	selp.f32 	%f122, %f121, %f119, %p8;
	selp.f32 	%f123, 0fC1B80000, 0f00000000, %p8;
	mov.b32 	%r169, %f122;
	add.s32 	%r170, %r169, -1059760811;
	and.b32  	%r171, %r170, -8388608;
	sub.s32 	%r172, %r169, %r171;
	mov.b32 	%f124, %r172;
	cvt.rn.f32.s32 	%f125, %r171;
	fma.rn.f32 	%f126, %f125, 0f34000000, %f123;
	add.f32 	%f127, %f124, 0fBF800000;
	fma.rn.f32 	%f128, %f127, 0fBE055027, 0f3E1039F6;
	fma.rn.f32 	%f129, %f128, %f127, 0fBDF8CDCC;
	fma.rn.f32 	%f130, %f129, %f127, 0f3E0F2955;
	fma.rn.f32 	%f131, %f130, %f127, 0fBE2AD8B9;
	fma.rn.f32 	%f132, %f131, %f127, 0f3E4CED0B;
	fma.rn.f32 	%f133, %f132, %f127, 0fBE7FFF22;
	fma.rn.f32 	%f134, %f133, %f127, 0f3EAAAA78;
	fma.rn.f32 	%f135, %f134, %f127, 0fBF000000;
	mul.f32 	%f136, %f127, %f135;
	fma.rn.f32 	%f137, %f136, %f127, %f127;
	fma.rn.f32 	%f138, %f126, 0f3F317218, %f137;
	setp.gt.u32 	%p9, %r169, 2139095039;
	fma.rn.f32 	%f139, %f122, 0f7F800000, 0f7F800000;
	selp.f32 	%f140, %f139, %f138, %p9;
	setp.eq.f32 	%p10, %f122, 0f00000000;
	mul.f32 	%f141, %f140, 0fC0000000;
	selp.f32 	%f142, 0f7F800000, %f141, %p10;
	sqrt.rn.f32 	%f20, %f142;
	mul.f32 	%f143, %f505, %f8;
	div.rn.f32 	%f21, %f143, %f9;
	setp.geu.f32 	%p11, %f21, 0f42800000;
	@%p11 bra 	$L__BB2_9;
	fma.rn.f32 	%f196, %f21, 0f3BBB989D, 0f3F000000;
	cvt.sat.f32.f32 	%f197, %f196;
	mov.f32 	%f198, 0f4B400001;
	mov.f32 	%f199, 0f437C0000;
	fma.rm.f32 	%f200, %f197, %f199, %f198;
	add.f32 	%f201, %f200, 0fCB40007F;
	neg.f32 	%f202, %f201;
	fma.rn.f32 	%f203, %f21, 0f3FB8AA3B, %f202;
	fma.rn.f32 	%f204, %f21, 0f32A57060, %f203;
	mov.b32 	%r265, %f200;
	shl.b32 	%r266, %r265, 23;
	mov.b32 	%f205, %r266;
	ex2.approx.ftz.f32 	%f206, %f204;
	mul.f32 	%f508, %f206, %f205;
	mov.b32 	%r395, 0;
	mov.u32 	%r418, %r407;
	mov.u32 	%r420, %r454;
	mov.u32 	%r393, %r456;
$L__BB2_8:
	mov.u32 	%r424, %r395;
	mov.u32 	%r456, %r455;
	mov.u32 	%r455, %r420;
	mov.u32 	%r420, %r419;
	mov.u32 	%r419, %r418;
	add.s32 	%r395, %r424, 1;
	shr.u32 	%r267, %r393, 2;
	xor.b32  	%r268, %r267, %r393;
	shl.b32 	%r269, %r419, 4;
	shl.b32 	%r270, %r268, 1;
	xor.b32  	%r271, %r269, %r270;
	xor.b32  	%r272, %r271, %r419;
	xor.b32  	%r418, %r272, %r268;
	add.s32 	%r423, %r423, 362437;
	add.s32 	%r273, %r418, %r423;
	cvt.rn.f32.u32 	%f207, %r273;
	fma.rn.f32 	%f208, %f207, 0f2F800000, 0f2F000000;
	mul.f32 	%f508, %f508, %f208;
	setp.gt.f32 	%p30, %f508, 0f3F800000;
	mov.u32 	%r393, %r456;
	@%p30 bra 	$L__BB2_8;
	bra.uni 	$L__BB2_35;
$L__BB2_9:
	setp.leu.f32 	%p12, %f21, 0f457A0000;
	@%p12 bra 	$L__BB2_22;
	setp.eq.s32 	%p21, %r417, 1;
	mov.b32 	%r417, 0;
	mov.u32 	%r418, %r407;
	mov.f64 	%fd172, %fd177;
	@%p21 bra 	$L__BB2_21;
	shr.u32 	%r204, %r456, 2;
	xor.b32  	%r205, %r204, %r456;
	shl.b32 	%r206, %r407, 4;
	shl.b32 	%r207, %r205, 1;
	xor.b32  	%r208, %r207, %r206;
	xor.b32  	%r209, %r208, %r205;
	xor.b32  	%r34, %r209, %r407;
	add.s32 	%r210, %r452, %r34;
	add.s32 	%r211, %r210, 1087311;
	shr.u32 	%r212, %r455, 2;
	xor.b32  	%r213, %r212, %r455;
	shl.b32 	%r214, %r34, 4;
	shl.b32 	%r215, %r213, 1;
	xor.b32  	%r216, %r215, %r214;
	xor.b32  	%r217, %r216, %r213;
	xor.b32  	%r35, %r217, %r34;
	add.s32 	%r218, %r452, %r35;
	add.s32 	%r219, %r218, 1449748;
	shr.u32 	%r220, %r454, 2;
	xor.b32  	%r221, %r220, %r454;
	shl.b32 	%r222, %r35, 4;
	shl.b32 	%r223, %r221, 1;
	xor.b32  	%r224, %r223, %r222;
	xor.b32  	%r225, %r224, %r221;
	xor.b32  	%r36, %r225, %r35;
	shr.u32 	%r226, %r419, 2;
	xor.b32  	%r227, %r226, %r419;
	shl.b32 	%r228, %r36, 4;
	shl.b32 	%r229, %r227, 1;
	xor.b32  	%r230, %r229, %r228;
	xor.b32  	%r231, %r230, %r227;
	xor.b32  	%r418, %r231, %r36;
	add.s32 	%r423, %r452, 2174622;
	cvt.u64.u32 	%rd14, %r211;
	mul.wide.u32 	%rd15, %r219, 2097152;
	xor.b64  	%rd16, %rd15, %rd14;
	cvt.rn.f64.u64 	%fd97, %rd16;
	fma.rn.f64 	%fd166, %fd97, 0d3CA0000000000000, 0d3C90000000000000;
	{
	.reg .b32 %temp; 
	mov.b64 	{%temp, %r396}, %fd166;
	}
	{
	.reg .b32 %temp; 
	mov.b64 	{%r397, %temp}, %fd166;
	}
	setp.gt.s32 	%p22, %r396, 1048575;
	mov.b32 	%r398, -1023;
	@%p22 bra 	$L__BB2_13;
	mul.f64 	%fd166, %fd166, 0d4350000000000000;
	{
	.reg .b32 %temp; 
	mov.b64 	{%temp, %r396}, %fd166;
	}
	{
	.reg .b32 %temp; 
	mov.b64 	{%r397, %temp}, %fd166;
	}
	mov.b32 	%r398, -1077;
$L__BB2_13:
	add.s32 	%r233, %r396, -1;
	setp.gt.u32 	%p23, %r233, 2146435070;
	@%p23 bra 	$L__BB2_17;
	shr.u32 	%r236, %r396, 20;
	add.s32 	%r399, %r398, %r236;
	and.b32  	%r237, %r396, 1048575;
	or.b32  	%r238, %r237, 1072693248;
	mov.b64 	%fd167, {%r397, %r238};
	setp.lt.u32 	%p25, %r238, 1073127583;
	@%p25 bra 	$L__BB2_16;
	{
	.reg .b32 %temp; 
	mov.b64 	{%r239, %temp}, %fd167;
	}
	{
	.reg .b32 %temp; 
	mov.b64 	{%temp, %r240}, %fd167;
	}
	add.s32 	%r241, %r240, -1048576;
	mov.b64 	%fd167, {%r239, %r241};
	add.s32 	%r399, %r399, 1;
$L__BB2_16:
	add.f64 	%fd99, %fd167, 0dBFF0000000000000;
	add.f64 	%fd100, %fd167, 0d3FF0000000000000;
	rcp.approx.ftz.f64 	%fd101, %fd100;
	neg.f64 	%fd102, %fd100;
	fma.rn.f64 	%fd103, %fd102, %fd101, 0d3FF0000000000000;
	fma.rn.f64 	%fd104, %fd103, %fd103, %fd103;
	fma.rn.f64 	%fd105, %fd104, %fd101, %fd101;
	mul.f64 	%fd106, %fd99, %fd105;
	fma.rn.f64 	%fd107, %fd99, %fd105, %fd106;
	mul.f64 	%fd108, %fd107, %fd107;
	fma.rn.f64 	%fd109, %fd108, 0d3EB1380B3AE80F1E, 0d3ED0EE258B7A8B04;
	fma.rn.f64 	%fd110, %fd109, %fd108, 0d3EF3B2669F02676F;
	fma.rn.f64 	%fd111, %fd110, %fd108, 0d3F1745CBA9AB0956;
	fma.rn.f64 	%fd112, %fd111, %fd108, 0d3F3C71C72D1B5154;
	fma.rn.f64 	%fd113, %fd112, %fd108, 0d3F624924923BE72D;
	fma.rn.f64 	%fd114, %fd113, %fd108, 0d3F8999999999A3C4;
	fma.rn.f64 	%fd115, %fd114, %fd108, 0d3FB5555555555554;
	sub.f64 	%fd116, %fd99, %fd107;
	add.f64 	%fd117, %fd116, %fd116;
	neg.f64 	%fd118, %fd107;
	fma.rn.f64 	%fd119, %fd118, %fd99, %fd117;
	mul.f64 	%fd120, %fd105, %fd119;
	mul.f64 	%fd121, %fd108, %fd115;
	fma.rn.f64 	%fd122, %fd121, %fd107, %fd120;
	xor.b32  	%r242, %r399, -2147483648;
	mov.b32 	%r243, 1127219200;
	mov.b64 	%fd123, {%r242, %r243};
	sub.f64 	%fd124, %fd123, %fd2;
	fma.rn.f64 	%fd125, %fd124, 0d3FE62E42FEFA39EF, %fd107;
	fma.rn.f64 	%fd126, %fd124, 0dBFE62E42FEFA39EF, %fd125;
	sub.f64 	%fd127, %fd126, %fd107;
	sub.f64 	%fd128, %fd122, %fd127;
	fma.rn.f64 	%fd129, %fd124, 0d3C7ABC9E3B39803F, %fd128;
	add.f64 	%fd168, %fd125, %fd129;
	bra.uni 	$L__BB2_18;
$L__BB2_17:
	fma.rn.f64 	%fd98, %fd166, 0d7FF0000000000000, 0d7FF0000000000000;
	{
	.reg .b32 %temp; 
	mov.b64 	{%temp, %r234}, %fd166;
	}
	and.b32  	%r235, %r234, 2147483647;
	setp.eq.s32 	%p24, %r235, 0;
	selp.f64 	%fd168, 0dFFF0000000000000, %fd98, %p24;
$L__BB2_18:
	mul.f64 	%fd13, %fd168, 0dC000000000000000;
	add.s32 	%r244, %r418, %r423;
	mul.wide.u32 	%rd17, %r244, 2097152;
	add.s32 	%r245, %r452, %r36;
	add.s32 	%r246, %r245, 1812185;
	cvt.u64.u32 	%rd18, %r246;
	xor.b64  	%rd19, %rd17, %rd18;
	cvt.rn.f64.u64 	%fd130, %rd19;
	fma.rn.f64 	%fd131, %fd130, 0d3CB0000000000000, 0d3CA0000000000000;
	{
	.reg .b32 %temp; 
	mov.b64 	{%temp, %r247}, %fd131;
	}
	shl.b32 	%r248, %r247, 1;
	setp.gt.u32 	%p26, %r248, -2038431744;
	mov.f64 	%fd132, 0d0000000000000000;
	mul.rn.f64 	%fd133, %fd131, %fd132;
	selp.f64 	%fd14, %fd133, %fd131, %p26;
	{
	.reg .b32 %temp; 
	mov.b64 	{%r249, %temp}, %fd14;
	}
	{
	.reg .b32 %temp; 
	mov.b64 	{%temp, %r250}, %fd14;
	}
	add.s32 	%r251, %r250, 1048576;
	mov.b64 	%fd134, {%r249, %r251};
	cvt.rni.f64.f64 	%fd135, %fd134;
	cvt.rzi.s64.f64 	%rd20, %fd135;
	cvt.u32.u64 	%r252, %rd20;
	fma.rn.f64 	%fd136, %fd135, 0dBFE0000000000000, %fd14;
	mul.f64 	%fd137, %fd136, 0d3CA1A62633145C07;
	fma.rn.f64 	%fd138, %fd136, 0d400921FB54442D18, %fd137;
	mul.rn.f64 	%fd139, %fd138, %fd138;
	fma.rn.f64 	%fd140, %fd139, 0dBDA8FF8320FD8164, 0d3E21EEA7C1EF8528;
	fma.rn.f64 	%fd141, %fd140, %fd139, 0dBE927E4F8E06E6D9;
	fma.rn.f64 	%fd142, %fd141, %fd139, 0d3EFA01A019DDBCE9;
	fma.rn.f64 	%fd143, %fd142, %fd139, 0dBF56C16C16C15D47;
	fma.rn.f64 	%fd144, %fd143, %fd139, 0d3FA5555555555551;
	fma.rn.f64 	%fd145, %fd144, %fd139, 0dBFE0000000000000;
	fma.rn.f64 	%fd146, %fd145, %fd139, 0d3FF0000000000000;
	fma.rn.f64 	%fd147, %fd139, 0d3DE5DB65F9785EBA, 0dBE5AE5F12CB0D246;
	fma.rn.f64 	%fd148, %fd147, %fd139, 0d3EC71DE369ACE392;
	fma.rn.f64 	%fd149, %fd148, %fd139, 0dBF2A01A019DB62A1;
	fma.rn.f64 	%fd150, %fd149, %fd139, 0d3F81111111110818;
	fma.rn.f64 	%fd151, %fd150, %fd139, 0dBFC5555555555554;
	fma.rn.f64 	%fd152, %fd151, %fd139, 0d0000000000000000;
	fma.rn.f64 	%fd153, %fd152, %fd138, %fd138;
	and.b64  	%rd21, %rd20, 1;
	setp.eq.b64 	%p27, %rd21, 1;
	{
	.reg .b32 %temp; 
	mov.b64 	{%temp, %r253}, %fd153;
	}
	{
	.reg .b32 %temp; 
	mov.b64 	{%r254, %temp}, %fd153;
	}
	xor.b32  	%r255, %r253, -2147483648;
	mov.b64 	%fd154, {%r254, %r255};
	selp.f64 	%fd169, %fd146, %fd153, %p27;
	selp.f64 	%fd170, %fd154, %fd146, %p27;
	and.b32  	%r256, %r252, 2;
	setp.eq.s32 	%p28, %r256, 0;
	@%p28 bra 	$L__BB2_20;
	{
	.reg .b32 %temp; 
	mov.b64 	{%temp, %r257}, %fd169;
	}
	{
	.reg .b32 %temp; 
	mov.b64 	{%r258, %temp}, %fd169;
	}
	xor.b32  	%r259, %r257, -2147483648;
	mov.b64 	%fd169, {%r258, %r259};
	{
	.reg .b32 %temp; 
	mov.b64 	{%temp, %r260}, %fd170;
	}
	{
	.reg .b32 %temp; 
	mov.b64 	{%r261, %temp}, %fd170;
	}
	xor.b32  	%r262, %r260, -2147483648;
	mov.b64 	%fd170, {%r261, %r262};
$L__BB2_20:
	sqrt.rn.f64 	%fd155, %fd13;
	mov.f64 	%fd156, 0d0000000000000000;
	add.rn.f64 	%fd157, %fd170, %fd156;
	cvt.rzi.f64.f64 	%fd158, %fd14;
	setp.eq.f64 	%p29, %fd14, %fd158;
	mul.rn.f64 	%fd159, %fd14, %fd156;
	selp.f64 	%fd160, %fd159, %fd169, %p29;
	mul.f64 	%fd172, %fd155, %fd160;
	mul.f64 	%fd177, %fd155, %fd157;
	mov.b32 	%r417, 1;
	mov.u32 	%r419, %r36;
	mov.u32 	%r454, %r35;
	mov.u32 	%r455, %r34;
	mov.u32 	%r456, %r407;
$L__BB2_21:
	cvt.f64.f32 	%fd161, %f21;
	sqrt.rn.f64 	%fd162, %fd161;
	fma.rn.f64 	%fd163, %fd162, %fd172, %fd161;
	add.f64 	%fd164, %fd163, 0d3FE0000000000000;
	cvt.rzi.u32.f64 	%r424, %fd164;
	mov.u32 	%r420, %r454;
	bra.uni 	$L__BB2_35;
$L__BB2_22:
	// begin inline asm
	lg2.approx.f32.ftz %f144, %f21;
	// end inline asm
	cvt.f64.f32 	%fd40, %f144;
	mul.f64 	%fd41, %fd40, 0d3FE62E42FEFA39EF;
	cvt.rn.f32.f64 	%f25, %fd41;
	add.f32 	%f147, %f21, 0fBDFDF8D9;
	// begin inline asm
	rsqrt.approx.f32.ftz %f146, %f147;
	// end inline asm
	fma.rn.f32 	%f26, %f146, 0f3FB75B84, 0f3984F70F;
	add.f32 	%f149, %f21, 0fBFFCA5DC;
	// begin inline asm
	rsqrt.approx.f32.ftz %f148, %f149;
	// end inline asm
	fma.rn.f32 	%f27, %f148, 0f3E5807D3, 0f3F71280C;
	// begin inline asm
	rcp.approx.f32.ftz %f150, %f26;
	// end inline asm
$L__BB2_23:
	mov.u32 	%r59, %r454;
	mov.u32 	%r58, %r419;
	mov.u32 	%r454, %r407;
	shr.u32 	%r173, %r456, 2;
	xor.b32  	%r174, %r173, %r456;
	shl.b32 	%r175, %r454, 4;
	shl.b32 	%r176, %r174, 1;
	xor.b32  	%r177, %r175, %r176;
	xor.b32  	%r178, %r177, %r454;
	xor.b32  	%r419, %r178, %r174;
	add.s32 	%r179, %r423, %r419;
	add.s32 	%r180, %r179, 362437;
	cvt.rn.f32.u32 	%f164, %r180;
	fma.rn.f32 	%f153, %f164, 0f2F800000, 0f2F000000;
	// begin inline asm
	rsqrt.approx.f32.ftz %f152, %f153;
	// end inline asm
	add.f32 	%f155, %f152, 0fBF800000;
	// begin inline asm
	lg2.approx.f32.ftz %f154, %f155;
	// end inline asm
	cvt.f64.f32 	%fd42, %f154;
	mul.f64 	%fd43, %fd42, 0d3FE62E42FEFA39EF;
	cvt.rn.f32.f64 	%f165, %fd43;
	add.f32 	%f166, %f27, %f165;
	mul.f32 	%f167, %f150, %f166;
	sub.f32 	%f168, %f21, %f167;
	cvt.rmi.f32.f32 	%f29, %f168;
	shr.u32 	%r181, %r455, 2;
	xor.b32  	%r182, %r181, %r455;
	shl.b32 	%r183, %r419, 4;
	shl.b32 	%r184, %r182, 1;
	xor.b32  	%r185, %r184, %r183;
	xor.b32  	%r186, %r185, %r182;
	xor.b32  	%r407, %r186, %r419;
	add.s32 	%r423, %r423, 724874;
	add.f32 	%f169, %f29, 0f3F800000;
	sub.f32 	%f170, %f21, %f169;
	mul.f32 	%f171, %f26, %f170;
	sub.f32 	%f172, %f171, %f27;
	cvt.f64.f32 	%fd44, %f172;
	mul.f64 	%fd45, %fd44, 0d3FF71547652B82FE;
	cvt.rn.f32.f64 	%f157, %fd45;
	// begin inline asm
	ex2.approx.f32.ftz %f156, %f157;
	// end inline asm
	add.f32 	%f173, %f156, 0f3F800000;
	mul.f32 	%f159, %f173, %f173;
	// begin inline asm
	rcp.approx.f32.ftz %f158, %f159;
	// end inline asm
	sub.f32 	%f174, %f21, %f29;
	mul.f32 	%f175, %f26, %f174;
	sub.f32 	%f176, %f175, %f27;
	cvt.f64.f32 	%fd46, %f176;
	mul.f64 	%fd47, %fd46, 0d3FF71547652B82FE;
	cvt.rn.f32.f64 	%f161, %fd47;
	// begin inline asm
	ex2.approx.f32.ftz %f160, %f161;
	// end inline asm
	add.f32 	%f177, %f160, 0f3F800000;
	mul.f32 	%f163, %f177, %f177;
	// begin inline asm
	rcp.approx.f32.ftz %f162, %f163;
	// end inline asm
	sub.f32 	%f30, %f158, %f162;
	cvt.rzi.s32.f32 	%r66, %f169;
	cvt.rn.f32.s32 	%f178, %r66;
	abs.f32 	%f179, %f178;
	cvt.f64.f32 	%fd25, %f179;
	setp.lt.s32 	%p13, %r66, 9;
	@%p13 bra 	$L__BB2_32;
	cvt.rn.f32.s32 	%f180, %r66;
	abs.f32 	%f181, %f180;
	cvt.f64.f32 	%fd173, %f181;
	rcp.rn.f64 	%fd48, %fd173;
	mul.f64 	%fd49, %fd48, %fd48;
	fma.rn.f64 	%fd50, %fd49, 0dBF5AC321034783F9, 0d3F4B68B992738FBF;
	fma.rn.f64 	%fd51, %fd49, %fd50, 0dBF4380D01E4F7B8C;
	fma.rn.f64 	%fd52, %fd49, %fd51, 0d3F4A019FA29F7264;
	fma.rn.f64 	%fd53, %fd49, %fd52, 0dBF66C16C16B2ACEC;
	fma.rn.f64 	%fd54, %fd49, %fd53, 0d3FB5555555555545;
	fma.rn.f64 	%fd27, %fd48, %fd54, 0d3FED67F1C864BEAE;
	{
	.reg .b32 %temp; 
	mov.b64 	{%temp, %r413}, %fd173;
	}
	{
	.reg .b32 %temp; 
	mov.b64 	{%r414, %temp}, %fd173;
	}
	setp.gt.s32 	%p14, %r413, 1048575;
	mov.b32 	%r415, -1023;
	@%p14 bra 	$L__BB2_26;
	cvt.f64.f32 	%fd55, %f181;
	mul.f64 	%fd173, %fd55, 0d4350000000000000;
	{
	.reg .b32 %temp; 
	mov.b64 	{%temp, %r413}, %fd173;
	}
	{
	.reg .b32 %temp; 
	mov.b64 	{%r414, %temp}, %fd173;
	}
	mov.b32 	%r415, -1077;
$L__BB2_26:
	add.s32 	%r190, %r413, -1;
	setp.gt.u32 	%p15, %r190, 2146435070;
	@%p15 bra 	$L__BB2_30;
	shr.u32 	%r193, %r413, 20;
	add.s32 	%r416, %r415, %r193;
	and.b32  	%r194, %r413, 1048575;
	or.b32  	%r195, %r194, 1072693248;
	mov.b64 	%fd174, {%r414, %r195};
	setp.lt.u32 	%p17, %r195, 1073127583;
	@%p17 bra 	$L__BB2_29;
	{
	.reg .b32 %temp; 
	mov.b64 	{%r196, %temp}, %fd174;
	}
	{
	.reg .b32 %temp; 
	mov.b64 	{%temp, %r197}, %fd174;
	}
	add.s32 	%r198, %r197, -1048576;
	mov.b64 	%fd174, {%r196, %r198};
	add.s32 	%r416, %r416, 1;
$L__BB2_29:
	add.f64 	%fd57, %fd174, 0dBFF0000000000000;
	add.f64 	%fd58, %fd174, 0d3FF0000000000000;
	rcp.approx.ftz.f64 	%fd59, %fd58;
	neg.f64 	%fd60, %fd58;
	fma.rn.f64 	%fd61, %fd60, %fd59, 0d3FF0000000000000;
	fma.rn.f64 	%fd62, %fd61, %fd61, %fd61;
	fma.rn.f64 	%fd63, %fd62, %fd59, %fd59;
	mul.f64 	%fd64, %fd57, %fd63;
	fma.rn.f64 	%fd65, %fd57, %fd63, %fd64;
	mul.f64 	%fd66, %fd65, %fd65;
	fma.rn.f64 	%fd67, %fd66, 0d3EB1380B3AE80F1E, 0d3ED0EE258B7A8B04;
	fma.rn.f64 	%fd68, %fd67, %fd66, 0d3EF3B2669F02676F;
	fma.rn.f64 	%fd69, %fd68, %fd66, 0d3F1745CBA9AB0956;
	fma.rn.f64 	%fd70, %fd69, %fd66, 0d3F3C71C72D1B5154;
	fma.rn.f64 	%fd71, %fd70, %fd66, 0d3F624924923BE72D;
	fma.rn.f64 	%fd72, %fd71, %fd66, 0d3F8999999999A3C4;
	fma.rn.f64 	%fd73, %fd72, %fd66, 0d3FB5555555555554;
	sub.f64 	%fd74, %fd57, %fd65;
	add.f64 	%fd75, %fd74, %fd74;
	neg.f64 	%fd76, %fd65;
	fma.rn.f64 	%fd77, %fd76, %fd57, %fd75;
	mul.f64 	%fd78, %fd63, %fd77;
	mul.f64 	%fd79, %fd66, %fd73;
	fma.rn.f64 	%fd80, %fd79, %fd65, %fd78;
	xor.b32  	%r199, %r416, -2147483648;
	mov.b32 	%r200, 1127219200;
	mov.b64 	%fd81, {%r199, %r200};
	sub.f64 	%fd82, %fd81, %fd2;
	fma.rn.f64 	%fd83, %fd82, 0d3FE62E42FEFA39EF, %fd65;
	fma.rn.f64 	%fd84, %fd82, 0dBFE62E42FEFA39EF, %fd83;
	sub.f64 	%fd85, %fd84, %fd65;
	sub.f64 	%fd86, %fd80, %fd85;
	fma.rn.f64 	%fd87, %fd82, 0d3C7ABC9E3B39803F, %fd86;
	add.f64 	%fd175, %fd83, %fd87;
	bra.uni 	$L__BB2_31;
$L__BB2_30:
	fma.rn.f64 	%fd56, %fd173, 0d7FF0000000000000, 0d7FF0000000000000;
	{
	.reg .b32 %temp; 
	mov.b64 	{%temp, %r191}, %fd173;
	}
	and.b32  	%r192, %r191, 2147483647;
	setp.eq.s32 	%p16, %r192, 0;
	selp.f64 	%fd175, 0dFFF0000000000000, %fd56, %p16;
$L__BB2_31:
	mul.f64 	%fd88, %fd175, 0d3FE0000000000000;
	cvt.rn.f32.s32 	%f184, %r66;
	abs.f32 	%f185, %f184;
	cvt.f64.f32 	%fd89, %f185;
	add.f64 	%fd90, %fd89, 0dBFE0000000000000;
	mul.f64 	%fd91, %fd90, %fd88;
	sub.f64 	%fd92, %fd91, %fd89;
	add.f64 	%fd93, %fd27, %fd91;
	add.f64 	%fd176, %fd92, %fd93;
	bra.uni 	$L__BB2_33;
$L__BB2_32:
	cvt.rzi.s32.f64 	%r187, %fd25;
	mul.wide.s32 	%rd11, %r187, 8;
	add.s64 	%rd13, %rd12, %rd11;
	ld.const.f64 	%fd176, [%rd13+-8];
$L__BB2_33:
	mul.f32 	%f188, %f30, 0f3FA66666;
	cvt.rn.f32.f64 	%f189, %fd176;
	mul.f32 	%f190, %f29, %f25;
	sub.f32 	%f191, %f190, %f21;
	sub.f32 	%f192, %f191, %f189;
	cvt.f64.f32 	%fd94, %f192;
	mul.f64 	%fd95, %fd94, 0d3FF71547652B82FE;
	cvt.rn.f32.f64 	%f187, %fd95;
	// begin inline asm
	ex2.approx.f32.ftz %f186, %f187;
	// end inline asm
	add.s32 	%r201, %r407, %r423;
	cvt.rn.f32.u32 	%f193, %r201;
	fma.rn.f32 	%f194, %f193, 0f2F800000, 0f2F000000;
	mul.f32 	%f195, %f188, %f194;
	setp.geu.f32 	%p18, %f195, %f186;
	cvt.f64.f32 	%fd96, %f188;
	setp.ltu.f64 	%p19, %fd96, 0d3BC79CA10C924223;
	or.pred  	%p20, %p19, %p18;
	mov.u32 	%r455, %r58;
	mov.u32 	%r456, %r59;
	@%p20 bra 	$L__BB2_23;
	cvt.rzi.u32.f32 	%r424, %f29;
	mov.u32 	%r418, %r407;
	mov.u32 	%r420, %r454;
	mov.u32 	%r455, %r58;
	mov.u32 	%r456, %r59;
$L__BB2_35:
	cvt.rn.f32.s32 	%f209, %r424;
	add.f32 	%f31, %f15, %f209;
	setp.geu.f32 	%p31, %f31, 0f3F800000;
	@%p31 bra 	$L__BB2_48;
	shr.u32 	%r310, %r456, 2;
	xor.b32  	%r311, %r310, %r456;
	shl.b32 	%r312, %r418, 4;
	shl.b32 	%r313, %r311, 1;
	xor.b32  	%r314, %r312, %r313;
	xor.b32  	%r315, %r314, %r418;
	xor.b32  	%r454, %r315, %r311;
	add.s32 	%r452, %r423, 362437;
	add.s32 	%r316, %r454, %r452;
	cvt.rn.f32.u32 	%f293, %r316;
	fma.rn.f32 	%f32, %f293, 0f2F800000, 0f2F000000;
	add.f32 	%f294, %f31, 0f3F800000;
	add.f32 	%f33, %f294, 0fBEAAAAAB;
	mul.f32 	%f295, %f33, 0f41100000;
	sqrt.rn.f32 	%f296, %f295;
	rcp.rn.f32 	%f34, %f296;
	mov.f32 	%f297, 0fBF800000;
	div.rn.f32 	%f35, %f297, %f34;
	mov.u32 	%r437, %r455;
$L__BB2_37:
	setp.eq.s32 	%p44, %r439, 1;
	mov.b32 	%r439, 0;
	mov.u32 	%r455, %r454;
	mov.u32 	%r456, %r418;
	mov.u32 	%r457, %r419;
	mov.f32 	%f511, %f514;
	@%p44 bra 	$L__BB2_39;
	shr.u32 	%r319, %r437, 2;
	xor.b32  	%r320, %r319, %r437;
	shl.b32 	%r321, %r454, 4;
	shl.b32 	%r322, %r320, 1;
	xor.b32  	%r323, %r321, %r322;
	xor.b32  	%r324, %r323, %r454;
	xor.b32  	%r456, %r324, %r320;
	add.s32 	%r325, %r452, %r456;
	add.s32 	%r326, %r325, 362437;
	shr.u32 	%r327, %r420, 2;
	xor.b32  	%r328, %r327, %r420;
	shl.b32 	%r329, %r456, 4;
	shl.b32 	%r330, %r328, 1;
	xor.b32  	%r331, %r330, %r329;
	xor.b32  	%r332, %r331, %r328;
	xor.b32  	%r455, %r332, %r456;
	add.s32 	%r452, %r452, 724874;
	add.s32 	%r333, %r455, %r452;
	cvt.rn.f32.u32 	%f298, %r326;
	fma.rn.f32 	%f299, %f298, 0f2F800000, 0f2F000000;
	cvt.rn.f32.u32 	%f300, %r333;
	fma.rn.f32 	%f301, %f300, 0f30C90FDB, 0f30490FDB;
	setp.lt.f32 	%p45, %f299, 0f00800000;
	mul.f32 	%f302, %f299, 0f4B000000;
	selp.f32 	%f303, %f302, %f299, %p45;
	selp.f32 	%f304, 0fC1B80000, 0f00000000, %p45;
	mov.b32 	%r334, %f303;
	add.s32 	%r335, %r334, -1059760811;
	and.b32  	%r336, %r335, -8388608;
	sub.s32 	%r337, %r334, %r336;
	mov.b32 	%f305, %r337;
	cvt.rn.f32.s32 	%f306, %r336;
	fma.rn.f32 	%f307, %f306, 0f34000000, %f304;
	add.f32 	%f308, %f305, 0fBF800000;
	fma.rn.f32 	%f309, %f308, 0fBE055027, 0f3E1039F6;
	fma.rn.f32 	%f310, %f309, %f308, 0fBDF8CDCC;
	fma.rn.f32 	%f311, %f310, %f308, 0f3E0F2955;
	fma.rn.f32 	%f312, %f311, %f308, 0fBE2AD8B9;
	fma.rn.f32 	%f313, %f312, %f308, 0f3E4CED0B;
	fma.rn.f32 	%f314, %f313, %f308, 0fBE7FFF22;
	fma.rn.f32 	%f315, %f314, %f308, 0f3EAAAA78;
	fma.rn.f32 	%f316, %f315, %f308, 0fBF000000;
	mul.f32 	%f317, %f308, %f316;
	fma.rn.f32 	%f318, %f317, %f308, %f308;
	fma.rn.f32 	%f319, %f307, 0f3F317218, %f318;
	setp.gt.u32 	%p46, %r334, 2139095039;
	fma.rn.f32 	%f320, %f303, 0f7F800000, 0f7F800000;
	selp.f32 	%f321, %f320, %f319, %p46;
	setp.eq.f32 	%p47, %f303, 0f00000000;
	mul.f32 	%f322, %f321, 0fC0000000;
	selp.f32 	%f323, 0f7F800000, %f322, %p47;
	sqrt.rn.f32 	%f324, %f323;
	sin.approx.f32 	%f325, %f301;
	cos.approx.f32 	%f326, %f301;
	mul.f32 	%f511, %f324, %f325;
	mul.f32 	%f514, %f324, %f326;
	mov.b32 	%r439, 1;
	mov.u32 	%r457, %r454;
	mov.u32 	%r420, %r418;
	mov.u32 	%r437, %r419;
$L__BB2_39:
	mov.u32 	%r382, %r420;
	shr.u32 	%r338, %r437, 2;
	xor.b32  	%r339, %r338, %r437;
	shl.b32 	%r340, %r455, 4;
	shl.b32 	%r341, %r339, 1;
	xor.b32  	%r342, %r340, %r341;
	xor.b32  	%r343, %r342, %r455;
	xor.b32  	%r454, %r343, %r339;
	add.s32 	%r452, %r452, 362437;
	setp.leu.f32 	%p48, %f511, %f35;
	mov.u32 	%r418, %r455;
	mov.u32 	%r419, %r456;
	mov.u32 	%r420, %r457;
	mov.u32 	%r437, %r382;
	@%p48 bra 	$L__BB2_37;
	fma.rn.f32 	%f327, %f34, %f511, 0f3F800000;
	mul.f32 	%f328, %f327, %f327;
	mul.f32 	%f329, %f327, %f328;
	add.s32 	%r344, %r454, %r452;
	cvt.rn.f32.u32 	%f330, %r344;
	fma.rn.f32 	%f331, %f330, 0f2F800000, 0f2F000000;
	setp.lt.f32 	%p49, %f331, 0f00800000;
	mul.f32 	%f332, %f331, 0f4B000000;
	selp.f32 	%f333, %f332, %f331, %p49;
	selp.f32 	%f334, 0fC1B80000, 0f00000000, %p49;
	mov.b32 	%r345, %f333;
	add.s32 	%r346, %r345, -1059760811;
	and.b32  	%r347, %r346, -8388608;
	sub.s32 	%r348, %r345, %r347;
	mov.b32 	%f335, %r348;
	cvt.rn.f32.s32 	%f336, %r347;
	fma.rn.f32 	%f337, %f336, 0f34000000, %f334;
	add.f32 	%f338, %f335, 0fBF800000;
	fma.rn.f32 	%f339, %f338, 0fBE055027, 0f3E1039F6;
	fma.rn.f32 	%f340, %f339, %f338, 0fBDF8CDCC;
	fma.rn.f32 	%f341, %f340, %f338, 0f3E0F2955;
	fma.rn.f32 	%f342, %f341, %f338, 0fBE2AD8B9;
	fma.rn.f32 	%f343, %f342, %f338, 0f3E4CED0B;
	fma.rn.f32 	%f344, %f343, %f338, 0fBE7FFF22;
	fma.rn.f32 	%f345, %f344, %f338, 0f3EAAAA78;
	fma.rn.f32 	%f346, %f345, %f338, 0fBF000000;
	mul.f32 	%f347, %f338, %f346;
	fma.rn.f32 	%f348, %f347, %f338, %f338;
	fma.rn.f32 	%f349, %f337, 0f3F317218, %f348;
	setp.gt.u32 	%p50, %r345, 2139095039;
	fma.rn.f32 	%f350, %f333, 0f7F800000, 0f7F800000;
	selp.f32 	%f351, %f350, %f349, %p50;
	setp.eq.f32 	%p51, %f333, 0f00000000;
	selp.f32 	%f352, 0fFF800000, %f351, %p51;
	mul.f32 	%f353, %f511, 0f3F000000;
	fma.rn.f32 	%f354, %f511, %f353, %f33;
	mul.f32 	%f41, %f33, %f329;
	sub.f32 	%f355, %f354, %f41;
	setp.lt.f32 	%p52, %f329, 0f00800000;
	mul.f32 	%f356, %f329, 0f4B000000;
	selp.f32 	%f357, %f356, %f329, %p52;
	selp.f32 	%f358, 0fC1B80000, 0f00000000, %p52;
	mov.b32 	%r349, %f357;
	add.s32 	%r350, %r349, -1059760811;
	and.b32  	%r351, %r350, -8388608;
	sub.s32 	%r352, %r349, %r351;
	mov.b32 	%f359, %r352;
	cvt.rn.f32.s32 	%f360, %r351;
	fma.rn.f32 	%f361, %f360, 0f34000000, %f358;
	add.f32 	%f362, %f359, 0fBF800000;
	fma.rn.f32 	%f363, %f362, 0fBE055027, 0f3E1039F6;
	fma.rn.f32 	%f364, %f363, %f362, 0fBDF8CDCC;
	fma.rn.f32 	%f365, %f364, %f362, 0f3E0F2955;
	fma.rn.f32 	%f366, %f365, %f362, 0fBE2AD8B9;
	fma.rn.f32 	%f367, %f366, %f362, 0f3E4CED0B;
	fma.rn.f32 	%f368, %f367, %f362, 0fBE7FFF22;
	fma.rn.f32 	%f369, %f368, %f362, 0f3EAAAA78;
	fma.rn.f32 	%f370, %f369, %f362, 0fBF000000;
	mul.f32 	%f371, %f362, %f370;
	fma.rn.f32 	%f372, %f371, %f362, %f362;
	fma.rn.f32 	%f373, %f361, 0f3F317218, %f372;
	setp.gt.u32 	%p53, %r349, 2139095039;
	fma.rn.f32 	%f374, %f357, 0f7F800000, 0f7F800000;
	selp.f32 	%f375, %f374, %f373, %p53;
	setp.eq.f32 	%p54, %f357, 0f00000000;
	selp.f32 	%f376, 0fFF800000, %f375, %p54;
	fma.rn.f32 	%f377, %f33, %f376, %f355;
	setp.geu.f32 	%p55, %f352, %f377;
	@%p55 bra 	$L__BB2_37;
	rcp.rn.f32 	%f42, %f31;
	abs.f32 	%f43, %f32;
	setp.eq.f32 	%p56, %f32, 0f3F800000;
	setp.eq.f32 	%p57, %f42, 0f00000000;
	or.pred  	%p58, %p57, %p56;
	mov.f32 	%f512, 0f3F800000;
	@%p58 bra 	$L__BB2_47;
	setp.num.f32 	%p59, %f43, %f43;
	abs.f32 	%f379, %f42;
	setp.num.f32 	%p60, %f379, %f379;
	and.pred  	%p61, %p59, %p60;
	@%p61 bra 	$L__BB2_44;
	add.rn.f32 	%f512, %f32, %f42;
	bra.uni 	$L__BB2_47;
$L__BB2_44:
	setp.neu.f32 	%p62, %f32, 0f00000000;
	setp.neu.f32 	%p63, %f43, 0f7F800000;
	and.pred  	%p64, %p62, %p63;
	@%p64 bra 	$L__BB2_46;
	mul.f32 	%f436, %f42, 0f3F000000;
	cvt.rzi.f32.f32 	%f437, %f436;
	add.f32 	%f438, %f437, %f437;
	sub.f32 	%f439, %f42, %f438;
	abs.f32 	%f440, %f439;
	setp.neu.f32 	%p71, %f440, 0f3F800000;
	add.f32 	%f441, %f32, %f32;
	mov.b32 	%r362, %f441;
	setp.lt.f32 	%p72, %f42, 0f00000000;
	xor.b32  	%r363, %r362, 2139095040;
	selp.b32 	%r364, %r363, %r362, %p72;
	and.b32  	%r365, %r364, 2147483647;
	selp.b32 	%r366, %r365, %r364, %p71;
	mov.b32 	%f512, %r366;
	bra.uni 	$L__BB2_47;
$L__BB2_46:
	setp.lt.f32 	%p65, %f43, 0f00800000;
	mul.f32 	%f381, %f43, 0f4B800000;
	selp.f32 	%f382, %f381, %f43, %p65;
	mov.b32 	%r353, %f382;
	add.s32 	%r354, %r353, -1060439283;
	and.b32  	%r355, %r354, -8388608;
	sub.s32 	%r356, %r353, %r355;
	mov.b32 	%f383, %r356;
	cvt.rn.f32.s32 	%f384, %r355;
	selp.f32 	%f385, 0fC1C00000, 0f00000000, %p65;
	fma.rn.f32 	%f386, %f384, 0f34000000, %f385;
	add.f32 	%f387, %f383, 0fBF800000;
	add.f32 	%f388, %f383, 0f3F800000;
	rcp.approx.ftz.f32 	%f389, %f388;
	add.f32 	%f390, %f387, %f387;
	mul.f32 	%f391, %f390, %f389;
	mul.f32 	%f392, %f391, %f391;
	neg.f32 	%f393, %f391;
	sub.f32 	%f394, %f387, %f391;
	add.f32 	%f395, %f394, %f394;
	fma.rn.f32 	%f396, %f393, %f387, %f395;
	mul.rn.f32 	%f397, %f389, %f396;
	fma.rn.f32 	%f398, %f392, 0f3A2C32E4, 0f3B52E7DB;
	fma.rn.f32 	%f399, %f398, %f392, 0f3C93BB73;
	fma.rn.f32 	%f400, %f399, %f392, 0f3DF6384F;
	mul.rn.f32 	%f401, %f400, %f392;
	fma.rn.f32 	%f402, %f391, 0f3FB8AA3B, %f386;
	mul.f32 	%f403, %f401, 0f40400000;
	sub.f32 	%f404, %f386, %f402;
	fma.rn.f32 	%f405, %f391, 0f3FB8AA3B, %f404;
	fma.rn.f32 	%f406, %f397, 0f3FB8AA3B, %f405;
	fma.rn.f32 	%f407, %f391, 0f32A55E34, %f406;
	fma.rn.f32 	%f408, %f403, %f397, %f407;
	fma.rn.f32 	%f409, %f401, %f391, %f408;
	add.rn.f32 	%f410, %f402, %f409;
	mul.rn.f32 	%f411, %f410, %f42;
	cvt.rni.f32.f32 	%f412, %f411;
	sub.f32 	%f413, %f411, %f412;
	neg.f32 	%f414, %f411;
	fma.rn.f32 	%f415, %f410, %f42, %f414;
	neg.f32 	%f416, %f402;
	add.rn.f32 	%f417, %f410, %f416;
	neg.f32 	%f418, %f417;
	add.rn.f32 	%f419, %f409, %f418;
	fma.rn.f32 	%f420, %f419, %f42, %f415;
	add.f32 	%f421, %f413, %f420;
	setp.gt.f32 	%p66, %f412, 0f00000000;
	selp.b32 	%r357, 0, -2097152000, %p66;
	setp.eq.f32 	%p67, %f32, 0fBF800000;
	setp.eq.f32 	%p68, %f379, 0f7F800000;
	setp.lt.f32 	%p69, %f411, 0f00000000;
	selp.f32 	%f422, 0f00000000, 0f7F800000, %p69;
	abs.f32 	%f423, %f411;
	setp.gt.f32 	%p70, %f423, 0f43180000;
	cvt.rzi.s32.f32 	%r358, %f412;
	shl.b32 	%r359, %r358, 23;
	sub.s32 	%r360, %r359, %r357;
	mov.b32 	%f424, %r360;
	add.s32 	%r361, %r357, 2130706432;
	mov.b32 	%f425, %r361;
	fma.rn.f32 	%f426, %f421, 0f391FCB8E, 0f3AAF85ED;
	fma.rn.f32 	%f427, %f426, %f421, 0f3C1D9856;
	fma.rn.f32 	%f428, %f427, %f421, 0f3D6357BB;
	fma.rn.f32 	%f429, %f428, %f421, 0f3E75FDEC;
	fma.rn.f32 	%f430, %f429, %f421, 0f3F317218;
	fma.rn.f32 	%f431, %f430, %f421, 0f3F800000;
	mul.f32 	%f432, %f431, %f425;
	mul.f32 	%f433, %f432, %f424;
	selp.f32 	%f434, %f422, %f433, %p70;
	selp.f32 	%f435, 0f3F800000, %f434, %p68;
	selp.f32 	%f512, %f435, %f434, %p67;
$L__BB2_47:
	mul.f32 	%f517, %f41, %f512;
	bra.uni 	$L__BB2_53;
$L__BB2_48:
	add.f32 	%f50, %f31, 0fBEAAAAAB;
	mul.f32 	%f210, %f50, 0f41100000;
	sqrt.rn.f32 	%f211, %f210;
	rcp.rn.f32 	%f51, %f211;
	mov.f32 	%f212, 0fBF800000;
	div.rn.f32 	%f52, %f212, %f51;
	mov.u32 	%r454, %r418;
	mov.u32 	%r450, %r455;
	mov.u32 	%r451, %r456;
	mov.u32 	%r452, %r423;
$L__BB2_49:
	setp.eq.s32 	%p32, %r439, 1;
	mov.b32 	%r439, 0;
	mov.u32 	%r455, %r454;
	mov.u32 	%r456, %r419;
	mov.u32 	%r457, %r420;
	mov.f32 	%f515, %f514;
	@%p32 bra 	$L__BB2_51;
	shr.u32 	%r276, %r451, 2;
	xor.b32  	%r277, %r276, %r451;
	shl.b32 	%r278, %r454, 4;
	shl.b32 	%r279, %r277, 1;
	xor.b32  	%r280, %r278, %r279;
	xor.b32  	%r281, %r280, %r454;
	xor.b32  	%r456, %r281, %r277;
	add.s32 	%r282, %r452, %r456;
	add.s32 	%r283, %r282, 362437;
	shr.u32 	%r284, %r450, 2;
	xor.b32  	%r285, %r284, %r450;
	shl.b32 	%r286, %r456, 4;
	shl.b32 	%r287, %r285, 1;
	xor.b32  	%r288, %r287, %r286;
	xor.b32  	%r289, %r288, %r285;
	xor.b32  	%r455, %r289, %r456;
	add.s32 	%r452, %r452, 724874;
	add.s32 	%r290, %r455, %r452;
	cvt.rn.f32.u32 	%f213, %r283;
	fma.rn.f32 	%f214, %f213, 0f2F800000, 0f2F000000;
	cvt.rn.f32.u32 	%f215, %r290;
	fma.rn.f32 	%f216, %f215, 0f30C90FDB, 0f30490FDB;
	setp.lt.f32 	%p33, %f214, 0f00800000;
	mul.f32 	%f217, %f214, 0f4B000000;
	selp.f32 	%f218, %f217, %f214, %p33;
	selp.f32 	%f219, 0fC1B80000, 0f00000000, %p33;
	mov.b32 	%r291, %f218;
	add.s32 	%r292, %r291, -1059760811;
	and.b32  	%r293, %r292, -8388608;
	sub.s32 	%r294, %r291, %r293;
	mov.b32 	%f220, %r294;
	cvt.rn.f32.s32 	%f221, %r293;
	fma.rn.f32 	%f222, %f221, 0f34000000, %f219;
	add.f32 	%f223, %f220, 0fBF800000;
	fma.rn.f32 	%f224, %f223, 0fBE055027, 0f3E1039F6;
	fma.rn.f32 	%f225, %f224, %f223, 0fBDF8CDCC;
	fma.rn.f32 	%f226, %f225, %f223, 0f3E0F2955;
	fma.rn.f32 	%f227, %f226, %f223, 0fBE2AD8B9;
	fma.rn.f32 	%f228, %f227, %f223, 0f3E4CED0B;
	fma.rn.f32 	%f229, %f228, %f223, 0fBE7FFF22;
	fma.rn.f32 	%f230, %f229, %f223, 0f3EAAAA78;
	fma.rn.f32 	%f231, %f230, %f223, 0fBF000000;
	mul.f32 	%f232, %f223, %f231;
	fma.rn.f32 	%f233, %f232, %f223, %f223;
	fma.rn.f32 	%f234, %f222, 0f3F317218, %f233;
	setp.gt.u32 	%p34, %r291, 2139095039;
	fma.rn.f32 	%f235, %f218, 0f7F800000, 0f7F800000;
	selp.f32 	%f236, %f235, %f234, %p34;
	setp.eq.f32 	%p35, %f218, 0f00000000;
	mul.f32 	%f237, %f236, 0fC0000000;
	selp.f32 	%f238, 0f7F800000, %f237, %p35;
	sqrt.rn.f32 	%f239, %f238;
	sin.approx.f32 	%f240, %f216;
	cos.approx.f32 	%f241, %f216;
	mul.f32 	%f515, %f239, %f240;
	mul.f32 	%f514, %f239, %f241;
	mov.b32 	%r439, 1;
	mov.u32 	%r457, %r454;
	mov.u32 	%r450, %r419;
	mov.u32 	%r451, %r420;
$L__BB2_51:
	mov.u32 	%r382, %r450;
	shr.u32 	%r295, %r451, 2;
	xor.b32  	%r296, %r295, %r451;
	shl.b32 	%r297, %r455, 4;
	shl.b32 	%r298, %r296, 1;
	xor.b32  	%r299, %r297, %r298;
	xor.b32  	%r300, %r299, %r455;
	xor.b32  	%r454, %r300, %r296;
	add.s32 	%r452, %r452, 362437;
	setp.leu.f32 	%p36, %f515, %f52;
	mov.u32 	%r419, %r455;
	mov.u32 	%r420, %r456;
	mov.u32 	%r450, %r457;
	mov.u32 	%r451, %r382;
	@%p36 bra 	$L__BB2_49;
	fma.rn.f32 	%f242, %f51, %f515, 0f3F800000;
	mul.f32 	%f243, %f242, %f242;
	mul.f32 	%f244, %f242, %f243;
	add.s32 	%r301, %r454, %r452;
	cvt.rn.f32.u32 	%f245, %r301;
	fma.rn.f32 	%f246, %f245, 0f2F800000, 0f2F000000;
	setp.lt.f32 	%p37, %f246, 0f00800000;
	mul.f32 	%f247, %f246, 0f4B000000;
	selp.f32 	%f248, %f247, %f246, %p37;
	selp.f32 	%f249, 0fC1B80000, 0f00000000, %p37;
	mov.b32 	%r302, %f248;
	add.s32 	%r303, %r302, -1059760811;
	and.b32  	%r304, %r303, -8388608;
	sub.s32 	%r305, %r302, %r304;
	mov.b32 	%f250, %r305;
	cvt.rn.f32.s32 	%f251, %r304;
	fma.rn.f32 	%f252, %f251, 0f34000000, %f249;
	add.f32 	%f253, %f250, 0fBF800000;
	fma.rn.f32 	%f254, %f253, 0fBE055027, 0f3E1039F6;
	fma.rn.f32 	%f255, %f254, %f253, 0fBDF8CDCC;
	fma.rn.f32 	%f256, %f255, %f253, 0f3E0F2955;
	fma.rn.f32 	%f257, %f256, %f253, 0fBE2AD8B9;
	fma.rn.f32 	%f258, %f257, %f253, 0f3E4CED0B;
	fma.rn.f32 	%f259, %f258, %f253, 0fBE7FFF22;
	fma.rn.f32 	%f260, %f259, %f253, 0f3EAAAA78;
	fma.rn.f32 	%f261, %f260, %f253, 0fBF000000;
	mul.f32 	%f262, %f253, %f261;
	fma.rn.f32 	%f263, %f262, %f253, %f253;
	fma.rn.f32 	%f264, %f252, 0f3F317218, %f263;
	setp.gt.u32 	%p38, %r302, 2139095039;
	fma.rn.f32 	%f265, %f248, 0f7F800000, 0f7F800000;
	selp.f32 	%f266, %f265, %f264, %p38;
	setp.eq.f32 	%p39, %f248, 0f00000000;
	selp.f32 	%f267, 0fFF800000, %f266, %p39;
	mul.f32 	%f268, %f515, 0f3F000000;
	fma.rn.f32 	%f269, %f515, %f268, %f50;
	mul.f32 	%f517, %f50, %f244;
	sub.f32 	%f270, %f269, %f517;
	setp.lt.f32 	%p40, %f244, 0f00800000;
	mul.f32 	%f271, %f244, 0f4B000000;
	selp.f32 	%f272, %f271, %f244, %p40;
	selp.f32 	%f273, 0fC1B80000, 0f00000000, %p40;
	mov.b32 	%r306, %f272;
	add.s32 	%r307, %r306, -1059760811;
	and.b32  	%r308, %r307, -8388608;
	sub.s32 	%r309, %r306, %r308;
	mov.b32 	%f274, %r309;
	cvt.rn.f32.s32 	%f275, %r308;
	fma.rn.f32 	%f276, %f275, 0f34000000, %f273;
	add.f32 	%f277, %f274, 0fBF800000;
	fma.rn.f32 	%f278, %f277, 0fBE055027, 0f3E1039F6;
	fma.rn.f32 	%f279, %f278, %f277, 0fBDF8CDCC;
	fma.rn.f32 	%f280, %f279, %f277, 0f3E0F2955;
	fma.rn.f32 	%f281, %f280, %f277, 0fBE2AD8B9;
	fma.rn.f32 	%f282, %f281, %f277, 0f3E4CED0B;
	fma.rn.f32 	%f283, %f282, %f277, 0fBE7FFF22;
	fma.rn.f32 	%f284, %f283, %f277, 0f3EAAAA78;
	fma.rn.f32 	%f285, %f284, %f277, 0fBF000000;
	mul.f32 	%f286, %f277, %f285;
	fma.rn.f32 	%f287, %f286, %f277, %f277;
	fma.rn.f32 	%f288, %f276, 0f3F317218, %f287;
	setp.gt.u32 	%p41, %r306, 2139095039;
	fma.rn.f32 	%f289, %f272, 0f7F800000, 0f7F800000;
	selp.f32 	%f290, %f289, %f288, %p41;
	setp.eq.f32 	%p42, %f272, 0f00000000;
	selp.f32 	%f291, 0fFF800000, %f290, %p42;
	fma.rn.f32 	%f292, %f50, %f291, %f270;
	setp.geu.f32 	%p43, %f267, %f292;
	@%p43 bra 	$L__BB2_49;
$L__BB2_53:
	ld.param.u32 	%r378, [_Z29MC_Heston_Almost_Exact_kernelffffffiP17curandStateXORWOWPfS1_iP11HestonParam_param_6];
	ld.param.f32 	%f502, [_Z29MC_Heston_Almost_Exact_kernelffffffiP17curandStateXORWOWPfS1_iP11HestonParam_param_4];
	ld.param.f32 	%f500, [_Z29MC_Heston_Almost_Exact_kernelffffffiP17curandStateXORWOWPfS1_iP11HestonParam_param_3];
	mul.f32 	%f61, %f10, %f517;
	fma.rn.f32 	%f442, %f13, %f505, %f14;
	fma.rn.f32 	%f443, %f5, %f61, %f442;
	mul.f32 	%f444, %f11, %f505;
	sqrt.rn.f32 	%f445, %f444;
	mul.f32 	%f446, %f502, %f445;
	sin.approx.f32 	%f447, %f19;
	mul.f32 	%f448, %f20, %f447;
	cos.approx.f32 	%f449, %f19;
	mul.f32 	%f450, %f20, %f449;
	mul.f32 	%f451, %f450, %f12;
	fma.rn.f32 	%f452, %f500, %f448, %f451;
	fma.rn.f32 	%f453, %f446, %f452, %f443;
	add.f32 	%f518, %f518, %f453;
	add.s32 	%r380, %r380, 1;
	setp.ne.s32 	%p73, %r380, %r378;
	mov.f32 	%f505, %f61;
	@%p73 bra 	$L__BB2_6;
$L__BB2_54:
	ld.param.u32 	%r379, [_Z29MC_Heston_Almost_Exact_kernelffffffiP17curandStateXORWOWPfS1_iP11HestonParam_param_6];
	ld.param.f32 	%f504, [_Z29MC_Heston_Almost_Exact_kernelffffffiP17curandStateXORWOWPfS1_iP11HestonParam_param_5];
	ld.param.f32 	%f503, [_Z29MC_Heston_Almost_Exact_kernelffffffiP17curandStateXORWOWPfS1_iP11HestonParam_param_4];
	ld.param.f32 	%f497, [_Z29MC_Heston_Almost_Exact_kernelffffffiP17curandStateXORWOWPfS1_iP11HestonParam_param_2];
	fma.rn.f32 	%f454, %f518, 0f3BBB989D, 0f3F000000;
	cvt.sat.f32.f32 	%f455, %f454;
	mov.f32 	%f456, 0f4B400001;
	mov.f32 	%f457, 0f437C0000;
	fma.rm.f32 	%f458, %f455, %f457, %f456;
	add.f32 	%f459, %f458, 0fCB40007F;
	neg.f32 	%f460, %f459;
	fma.rn.f32 	%f461, %f518, 0f3FB8AA3B, %f460;
	fma.rn.f32 	%f462, %f518, 0f32A57060, %f461;
	mov.b32 	%r367, %f458;
	shl.b32 	%r368, %r367, 23;
	mov.b32 	%f463, %r368;
	ex2.approx.ftz.f32 	%f464, %f462;
	mul.f32 	%f465, %f464, %f463;
	mov.u32 	%r460, %ntid.x;
	shl.b32 	%r369, %r460, 2;
	mov.u32 	%r370, A;
	add.s32 	%r135, %r370, %r369;
	neg.f32 	%f466, %f497;
	mul.f32 	%f467, %f503, %f503;
	mul.f32 	%f468, %f467, %f466;
	cvt.rn.f32.s32 	%f469, %r379;
	mul.f32 	%f470, %f468, %f469;
	fma.rn.f32 	%f471, %f470, 0f3BBB989D, 0f3F000000;
	cvt.sat.f32.f32 	%f472, %f471;
	fma.rm.f32 	%f473, %f472, %f457, %f456;
	add.f32 	%f474, %f473, 0fCB40007F;
	neg.f32 	%f475, %f474;
	fma.rn.f32 	%f476, %f470, 0f3FB8AA3B, %f475;
	fma.rn.f32 	%f477, %f470, 0f32A57060, %f476;
	mov.b32 	%r371, %f473;
	shl.b32 	%r372, %r371, 23;
	mov.b32 	%f478, %r372;
	ex2.approx.ftz.f32 	%f479, %f477;
	mul.f32 	%f480, %f479, %f478;
	sub.f32 	%f481, %f465, %f504;
	max.f32 	%f482, %f481, 0f00000000;
	mul.f32 	%f483, %f480, %f482;
	mul.f32 	%f484, %f483, 0f36800000;
	shl.b32 	%r373, %r1, 2;
	add.s32 	%r136, %r370, %r373;
	st.shared.f32 	[%r136], %f484;
	mul.f32 	%f485, %f484, %f484;
	mul.f32 	%f486, %f485, 0f48800000;
	add.s32 	%r137, %r135, %r373;
	st.shared.f32 	[%r137], %f486;
	bar.sync 	0;
	setp.lt.u32 	%p74, %r460, 2;
	@%p74 bra 	$L__BB2_58;
$L__BB2_55:
	shr.u32 	%r139, %r460, 1;
	setp.ge.u32 	%p75, %r1, %r139;
	@%p75 bra 	$L__BB2_57;
	shl.b32 	%r374, %r139, 2;
	add.s32 	%r375, %r136, %r374;
	ld.shared.f32 	%f487, [%r375];
	ld.shared.f32 	%f488, [%r136];
	add.f32 	%f489, %f487, %f488;
	st.shared.f32 	[%r136], %f489;
	add.s32 	%r376, %r137, %r374;
	ld.shared.f32 	%f490, [%r376];
	ld.shared.f32 	%f491, [%r137];
	add.f32 	%f492, %f490, %f491;
	st.shared.f32 	[%r137], %f492;
$L__BB2_57:
	bar.sync 	0;
	setp.gt.u32 	%p76, %r460, 3;
	mov.u32 	%r460, %r139;
	@%p76 bra 	$L__BB2_55;
$L__BB2_58:
	setp.ne.s32 	%p77, %r1, 0;
	@%p77 bra 	$L__BB2_60;
	ld.param.u64 	%rd28, [_Z29MC_Heston_Almost_Exact_kernelffffffiP17curandStateXORWOWPfS1_iP11HestonParam_param_9];
	ld.param.u64 	%rd27, [_Z29MC_Heston_Almost_Exact_kernelffffffiP17curandStateXORWOWPfS1_iP11HestonParam_param_8];
	cvta.to.global.u64 	%rd22, %rd27;
	mul.wide.s32 	%rd23, %r3, 4;
	add.s64 	%rd24, %rd22, %rd23;
	ld.shared.f32 	%f493, [A];
	atom.global.add.f32 	%f494, [%rd24], %f493;
	cvta.to.global.u64 	%rd25, %rd28;
	add.s64 	%rd26, %rd25, %rd23;
	ld.shared.f32 	%f495, [%r135];
	atom.global.add.f32 	%f496, [%rd26], %f495;
$L__BB2_60:
	ret;

}
	// .globl	_Z22MC_Heston_Euler_kernelffffffiP17curandStateXORWOWPfS1_iP11HestonParam
.visible .entry _Z22MC_Heston_Euler_kernelffffffiP17curandStateXORWOWPfS1_iP11HestonParam(
	.param .f32 _Z22MC_Heston_Euler_kernelffffffiP17curandStateXORWOWPfS1_iP11HestonParam_param_0,
	.param .f32 _Z22MC_Heston_Euler_kernelffffffiP17curandStateXORWOWPfS1_iP11HestonParam_param_1,
	.param .f32 _Z22MC_Heston_Euler_kernelffffffiP17curandStateXORWOWPfS1_iP11HestonParam_param_2,
	.param .f32 _Z22MC_Heston_Euler_kernelffffffiP17curandStateXORWOWPfS1_iP11HestonParam_param_3,
	.param .f32 _Z22MC_Heston_Euler_kernelffffffiP17curandStateXORWOWPfS1_iP11HestonParam_param_4,
	.param .f32 _Z22MC_Heston_Euler_kernelffffffiP17curandStateXORWOWPfS1_iP11HestonParam_param_5,
	.param .u32 _Z22MC_Heston_Euler_kernelffffffiP17curandStateXORWOWPfS1_iP11HestonParam_param_6,
	.param .u64 .ptr .align 1 _Z22MC_Heston_Euler_kernelffffffiP17curandStateXORWOWPfS1_iP11HestonParam_param_7,
	.param .u64 .ptr .align 1 _Z22MC_Heston_Euler_kernelffffffiP17curandStateXORWOWPfS1_iP11HestonParam_param_8,
	.param .u64 .ptr .align 1 _Z22MC_Heston_Euler_kernelffffffiP17curandStateXORWOWPfS1_iP11HestonParam_param_9,
	.param .u32 _Z22MC_Heston_Euler_kernelffffffiP17curandStateXORWOWPfS1_iP11HestonParam_param_10,
	.param .u64 .ptr .align 1 _Z22MC_Heston_Euler_kernelffffffiP17curandStateXORWOWPfS1_iP11HestonParam_param_11
)
{
	.reg .pred 	%p<22>;
	.reg .b32 	%r<123>;
	.reg .b32 	%f<197>;
	.reg .b64 	%rd<17>;
	// demoted variable
	.shared .align 4 .f32 _ZZ22MC_Heston_Euler_kernelffffffiP17curandStateXORWOWPfS1_iP11HestonParamE8p_shared_$_0;
	// demoted variable
	.shared .align 4 .f32 _ZZ22MC_Heston_Euler_kernelffffffiP17curandStateXORWOWPfS1_iP11HestonParamE8p_shared_$_1;
	// demoted variable
	.shared .align 4 .f32 _ZZ22MC_Heston_Euler_kernelffffffiP17curandStateXORWOWPfS1_iP11HestonParamE8p_shared_$_2;
	ld.param.f32 	%f196, [_Z22MC_Heston_Euler_kernelffffffiP17curandStateXORWOWPfS1_iP11HestonParam_param_0];
	ld.param.f32 	%f191, [_Z22MC_Heston_Euler_kernelffffffiP17curandStateXORWOWPfS1_iP11HestonParam_param_1];
	ld.param.f32 	%f17, [_Z22MC_Heston_Euler_kernelffffffiP17curandStateXORWOWPfS1_iP11HestonParam_param_2];
	ld.param.f32 	%f18, [_Z22MC_Heston_Euler_kernelffffffiP17curandStateXORWOWPfS1_iP11HestonParam_param_3];
	ld.param.f32 	%f19, [_Z22MC_Heston_Euler_kernelffffffiP17curandStateXORWOWPfS1_iP11HestonParam_param_4];
	ld.param.f32 	%f20, [_Z22MC_Heston_Euler_kernelffffffiP17curandStateXORWOWPfS1_iP11HestonParam_param_5];
	ld.param.u32 	%r36, [_Z22MC_Heston_Euler_kernelffffffiP17curandStateXORWOWPfS1_iP11HestonParam_param_6];
	ld.param.u64 	%rd2, [_Z22MC_Heston_Euler_kernelffffffiP17curandStateXORWOWPfS1_iP11HestonParam_param_7];
	ld.param.u64 	%rd4, [_Z22MC_Heston_Euler_kernelffffffiP17curandStateXORWOWPfS1_iP11HestonParam_param_9];
	ld.param.u32 	%r37, [_Z22MC_Heston_Euler_kernelffffffiP17curandStateXORWOWPfS1_iP11HestonParam_param_10];
	ld.param.u64 	%rd5, [_Z22MC_Heston_Euler_kernelffffffiP17curandStateXORWOWPfS1_iP11HestonParam_param_11];
	mov.u32 	%r38, %ctaid.x;
	mov.u32 	%r122, %ntid.x;
	mov.u32 	%r2, %tid.x;
	mad.lo.s32 	%r3, %r38, %r122, %r2;
	shl.b32 	%r39, %r37, 18;
	setp.ge.s32 	%p1, %r3, %r39;
	@%p1 bra 	$L__BB3_17;
	shr.s32 	%r4, %r3, 18;
	setp.ge.s32 	%p2, %r4, %r37;
	@%p2 bra 	$L__BB3_17;
	setp.ne.s32 	%p3, %r2, 0;
	@%p3 bra 	$L__BB3_4;
	cvta.to.global.u64 	%rd6, %rd5;
	mul.wide.s32 	%rd7, %r4, 12;
	add.s64 	%rd8, %rd6, %rd7;
	ld.global.f32 	%f21, [%rd8];
	ld.global.f32 	%f22, [%rd8+4];
	ld.global.f32 	%f23, [%rd8+8];
	st.shared.f32 	[_ZZ22MC_Heston_Euler_kernelffffffiP17curandStateXORWOWPfS1_iP11HestonParamE8p_shared_$_0], %f21;
	st.shared.f32 	[_ZZ22MC_Heston_Euler_kernelffffffiP17curandStateXORWOWPfS1_iP11HestonParamE8p_shared_$_1], %f22;
	st.shared.f32 	[_ZZ22MC_Heston_Euler_kernelffffffiP17curandStateXORWOWPfS1_iP11HestonParamE8p_shared_$_2], %f23;
$L__BB3_4:
	bar.sync 	0;
	mul.f32 	%f1, %f19, %f19;
	cvta.to.global.u64 	%rd9, %rd2;
	mul.wide.s32 	%rd10, %r3, 48;
	add.s64 	%rd1, %rd9, %rd10;
	setp.lt.s32 	%p4, %r36, 1;
	@%p4 bra 	$L__BB3_11;
	ld.global.v2.u32 	{%r119, %r115}, [%rd1];
	ld.global.u32 	%r116, [%rd1+8];
	ld.global.u32 	%r113, [%rd1+20];
	mul.f32 	%f25, %f18, %f18;
	mov.f32 	%f26, 0f3F800000;
	sub.f32 	%f27, %f26, %f25;
	sqrt.rn.f32 	%f2, %f27;
	setp.eq.s32 	%p5, %r36, 1;
	@%p5 bra 	$L__BB3_9;
	ld.shared.f32 	%f3, [_ZZ22MC_Heston_Euler_kernelffffffiP17curandStateXORWOWPfS1_iP11HestonParamE8p_shared_$_0];
	ld.shared.f32 	%f4, [_ZZ22MC_Heston_Euler_kernelffffffiP17curandStateXORWOWPfS1_iP11HestonParamE8p_shared_$_1];
	ld.shared.f32 	%f5, [_ZZ22MC_Heston_Euler_kernelffffffiP17curandStateXORWOWPfS1_iP11HestonParamE8p_shared_$_2];
	ld.global.u32 	%r114, [%rd1+16];
	ld.global.u32 	%r117, [%rd1+12];
	add.s32 	%r112, %r119, 724874;
	and.b32  	%r40, %r36, 2147483646;
	neg.s32 	%r111, %r40;
$L__BB3_7:
	mov.u32 	%r15, %r113;
	shr.u32 	%r41, %r115, 2;
	xor.b32  	%r42, %r41, %r115;
	shl.b32 	%r43, %r15, 4;
	shl.b32 	%r44, %r42, 1;
	xor.b32  	%r45, %r44, %r43;
	xor.b32  	%r46, %r45, %r42;
	xor.b32  	%r20, %r46, %r15;
	add.s32 	%r47, %r112, %r20;
	add.s32 	%r48, %r47, -362437;
	shr.u32 	%r49, %r116, 2;
	xor.b32  	%r50, %r49, %r116;
	shl.b32 	%r51, %r20, 4;
	shl.b32 	%r52, %r50, 1;
	xor.b32  	%r53, %r52, %r51;
	xor.b32  	%r54, %r53, %r50;
	xor.b32  	%r21, %r54, %r20;
	add.s32 	%r55, %r112, %r21;
	cvt.rn.f32.u32 	%f28, %r48;
	fma.rn.f32 	%f29, %f28, 0f2F800000, 0f2F000000;
	cvt.rn.f32.u32 	%f30, %r55;
	fma.rn.f32 	%f31, %f30, 0f30C90FDB, 0f30490FDB;
	setp.lt.f32 	%p6, %f29, 0f00800000;
	mul.f32 	%f32, %f29, 0f4B000000;
	selp.f32 	%f33, %f32, %f29, %p6;
	selp.f32 	%f34, 0fC1B80000, 0f00000000, %p6;
	mov.b32 	%r56, %f33;
	add.s32 	%r57, %r56, -1059760811;
	and.b32  	%r58, %r57, -8388608;
	sub.s32 	%r59, %r56, %r58;
	mov.b32 	%f35, %r59;
	cvt.rn.f32.s32 	%f36, %r58;
	fma.rn.f32 	%f37, %f36, 0f34000000, %f34;
	add.f32 	%f38, %f35, 0fBF800000;
	fma.rn.f32 	%f39, %f38, 0fBE055027, 0f3E1039F6;
	fma.rn.f32 	%f40, %f39, %f38, 0fBDF8CDCC;
	fma.rn.f32 	%f41, %f40, %f38, 0f3E0F2955;
	fma.rn.f32 	%f42, %f41, %f38, 0fBE2AD8B9;
	fma.rn.f32 	%f43, %f42, %f38, 0f3E4CED0B;
	fma.rn.f32 	%f44, %f43, %f38, 0fBE7FFF22;
	fma.rn.f32 	%f45, %f44, %f38, 0f3EAAAA78;
	fma.rn.f32 	%f46, %f45, %f38, 0fBF000000;
	mul.f32 	%f47, %f38, %f46;
	fma.rn.f32 	%f48, %f47, %f38, %f38;
	fma.rn.f32 	%f49, %f37, 0f3F317218, %f48;
	setp.gt.u32 	%p7, %r56, 2139095039;
	fma.rn.f32 	%f50, %f33, 0f7F800000, 0f7F800000;
	selp.f32 	%f51, %f50, %f49, %p7;
	setp.eq.f32 	%p8, %f33, 0f00000000;
	mul.f32 	%f52, %f51, 0fC0000000;
	selp.f32 	%f53, 0f7F800000, %f52, %p8;
	sqrt.rn.f32 	%f54, %f53;
	sin.approx.f32 	%f55, %f31;
	cos.approx.f32 	%f56, %f31;
	mul.f32 	%f57, %f54, %f55;
	mul.f32 	%f58, %f54, %f56;
	sub.f32 	%f59, %f4, %f191;
	mul.f32 	%f60, %f3, %f59;
	fma.rn.f32 	%f61, %f1, %f60, %f191;
	sqrt.rn.f32 	%f62, %f191;
	mul.f32 	%f63, %f5, %f62;
	mul.f32 	%f64, %f19, %f63;
	fma.rn.f32 	%f65, %f57, %f64, %f61;
	max.f32 	%f66, %f65, 0f00000000;
	mul.f32 	%f67, %f17, %f196;
	mul.f32 	%f68, %f196, %f62;
	mul.f32 	%f69, %f19, %f68;
	mul.f32 	%f70, %f58, %f2;
	fma.rn.f32 	%f71, %f18, %f57, %f70;
	mul.f32 	%f72, %f69, %f71;
	fma.rn.f32 	%f73, %f1, %f67, %f72;
	add.f32 	%f74, %f196, %f73;
	shr.u32 	%r60, %r117, 2;
	xor.b32  	%r61, %r60, %r117;
	shl.b32 	%r62, %r21, 4;
	shl.b32 	%r63, %r61, 1;
	xor.b32  	%r64, %r63, %r62;
	xor.b32  	%r65, %r64, %r61;
	xor.b32  	%r22, %r65, %r21;
	add.s32 	%r66, %r112, %r22;
	add.s32 	%r67, %r66, 362437;
	shr.u32 	%r68, %r114, 2;
	xor.b32  	%r69, %r68, %r114;
	shl.b32 	%r70, %r22, 4;
	shl.b32 	%r71, %r69, 1;
	xor.b32  	%r72, %r71, %r70;
	xor.b32  	%r73, %r72, %r69;
	xor.b32  	%r113, %r73, %r22;
	add.s32 	%r74, %r112, %r113;
	add.s32 	%r75, %r74, 724874;
	cvt.rn.f32.u32 	%f75, %r67;
	fma.rn.f32 	%f76, %f75, 0f2F800000, 0f2F000000;
	cvt.rn.f32.u32 	%f77, %r75;
	fma.rn.f32 	%f78, %f77, 0f30C90FDB, 0f30490FDB;
	setp.lt.f32 	%p9, %f76, 0f00800000;
	mul.f32 	%f79, %f76, 0f4B000000;
	selp.f32 	%f80, %f79, %f76, %p9;
	selp.f32 	%f81, 0fC1B80000, 0f00000000, %p9;
	mov.b32 	%r76, %f80;
	add.s32 	%r77, %r76, -1059760811;
	and.b32  	%r78, %r77, -8388608;
	sub.s32 	%r79, %r76, %r78;
	mov.b32 	%f82, %r79;
	cvt.rn.f32.s32 	%f83, %r78;
	fma.rn.f32 	%f84, %f83, 0f34000000, %f81;
	add.f32 	%f85, %f82, 0fBF800000;
	fma.rn.f32 	%f86, %f85, 0fBE055027, 0f3E1039F6;
	fma.rn.f32 	%f87, %f86, %f85, 0fBDF8CDCC;
	fma.rn.f32 	%f88, %f87, %f85, 0f3E0F2955;
	fma.rn.f32 	%f89, %f88, %f85, 0fBE2AD8B9;
	fma.rn.f32 	%f90, %f89, %f85, 0f3E4CED0B;
	fma.rn.f32 	%f91, %f90, %f85, 0fBE7FFF22;
	fma.rn.f32 	%f92, %f91, %f85, 0f3EAAAA78;
	fma.rn.f32 	%f93, %f92, %f85, 0fBF000000;
	mul.f32 	%f94, %f85, %f93;
	fma.rn.f32 	%f95, %f94, %f85, %f85;
	fma.rn.f32 	%f96, %f84, 0f3F317218, %f95;
	setp.gt.u32 	%p10, %r76, 2139095039;
	fma.rn.f32 	%f97, %f80, 0f7F800000, 0f7F800000;
	selp.f32 	%f98, %f97, %f96, %p10;
	setp.eq.f32 	%p11, %f80, 0f00000000;
	mul.f32 	%f99, %f98, 0fC0000000;
	selp.f32 	%f100, 0f7F800000, %f99, %p11;
	sqrt.rn.f32 	%f101, %f100;
	sin.approx.f32 	%f102, %f78;
	cos.approx.f32 	%f103, %f78;
	mul.f32 	%f104, %f101, %f102;
	mul.f32 	%f105, %f101, %f103;
	sub.f32 	%f106, %f4, %f66;
	mul.f32 	%f107, %f3, %f106;
	fma.rn.f32 	%f108, %f1, %f107, %f66;
	sqrt.rn.f32 	%f109, %f66;
	mul.f32 	%f110, %f5, %f109;
	mul.f32 	%f111, %f19, %f110;
	fma.rn.f32 	%f112, %f104, %f111, %f108;
	max.f32 	%f191, %f112, 0f00000000;
	mul.f32 	%f113, %f17, %f74;
	mul.f32 	%f114, %f74, %f109;
	mul.f32 	%f115, %f19, %f114;
	mul.f32 	%f116, %f105, %f2;
	fma.rn.f32 	%f117, %f18, %f104, %f116;
	mul.f32 	%f118, %f115, %f117;
	fma.rn.f32 	%f119, %f1, %f113, %f118;
	add.f32 	%f196, %f74, %f119;
	add.s32 	%r112, %r112, 1449748;
	add.s32 	%r111, %r111, 2;
	setp.ne.s32 	%p12, %r111, 0;
	mov.u32 	%r114, %r22;
	mov.u32 	%r115, %r15;
	mov.u32 	%r116, %r20;
	mov.u32 	%r117, %r21;
	@%p12 bra 	$L__BB3_7;
	add.s32 	%r119, %r112, -724874;
	mov.u32 	%r115, %r15;
	mov.u32 	%r116, %r20;
$L__BB3_9:
	and.b32  	%r80, %r36, 1;
	setp.eq.b32 	%p13, %r80, 1;
	not.pred 	%p14, %p13;
	@%p14 bra 	$L__BB3_11;
	shr.u32 	%r81, %r115, 2;
	xor.b32  	%r82, %r81, %r115;
	shl.b32 	%r83, %r113, 4;
	shl.b32 	%r84, %r82, 1;
	xor.b32  	%r85, %r84, %r83;
	xor.b32  	%r86, %r85, %r82;
	xor.b32  	%r87, %r86, %r113;
	add.s32 	%r88, %r119, %r87;
	add.s32 	%r89, %r88, 362437;
	shr.u32 	%r90, %r116, 2;
	xor.b32  	%r91, %r90, %r116;
	shl.b32 	%r92, %r87, 4;
	shl.b32 	%r93, %r91, 1;
	xor.b32  	%r94, %r93, %r92;
	xor.b32  	%r95, %r94, %r91;
	xor.b32  	%r96, %r95, %r87;
	add.s32 	%r97, %r119, %r96;
	add.s32 	%r98, %r97, 724874;
	cvt.rn.f32.u32 	%f120, %r89;
	fma.rn.f32 	%f121, %f120, 0f2F800000, 0f2F000000;
	cvt.rn.f32.u32 	%f122, %r98;
	fma.rn.f32 	%f123, %f122, 0f30C90FDB, 0f30490FDB;
	setp.lt.f32 	%p15, %f121, 0f00800000;
	mul.f32 	%f124, %f121, 0f4B000000;
	selp.f32 	%f125, %f124, %f121, %p15;
	selp.f32 	%f126, 0fC1B80000, 0f00000000, %p15;
	mov.b32 	%r99, %f125;
	add.s32 	%r100, %r99, -1059760811;
	and.b32  	%r101, %r100, -8388608;
	sub.s32 	%r102, %r99, %r101;
	mov.b32 	%f127, %r102;
	cvt.rn.f32.s32 	%f128, %r101;
	fma.rn.f32 	%f129, %f128, 0f34000000, %f126;
	add.f32 	%f130, %f127, 0fBF800000;
	fma.rn.f32 	%f131, %f130, 0fBE055027, 0f3E1039F6;
	fma.rn.f32 	%f132, %f131, %f130, 0fBDF8CDCC;
	fma.rn.f32 	%f133, %f132, %f130, 0f3E0F2955;
	fma.rn.f32 	%f134, %f133, %f130, 0fBE2AD8B9;
	fma.rn.f32 	%f135, %f134, %f130, 0f3E4CED0B;
	fma.rn.f32 	%f136, %f135, %f130, 0fBE7FFF22;
	fma.rn.f32 	%f137, %f136, %f130, 0f3EAAAA78;
	fma.rn.f32 	%f138, %f137, %f130, 0fBF000000;
	mul.f32 	%f139, %f130, %f138;
	fma.rn.f32 	%f140, %f139, %f130, %f130;
	fma.rn.f32 	%f141, %f129, 0f3F317218, %f140;
	setp.gt.u32 	%p16, %r99, 2139095039;
	fma.rn.f32 	%f142, %f125, 0f7F800000, 0f7F800000;
	selp.f32 	%f143, %f142, %f141, %p16;
	setp.eq.f32 	%p17, %f125, 0f00000000;
	mul.f32 	%f144, %f143, 0fC0000000;
	selp.f32 	%f145, 0f7F800000, %f144, %p17;
	sqrt.rn.f32 	%f146, %f145;
	sin.approx.f32 	%f147, %f123;
	cos.approx.f32 	%f148, %f123;
	mul.f32 	%f149, %f146, %f147;
	mul.f32 	%f150, %f146, %f148;
	sqrt.rn.f32 	%f151, %f191;
	mul.f32 	%f152, %f17, %f196;
	mul.f32 	%f153, %f196, %f151;
	mul.f32 	%f154, %f19, %f153;
	mul.f32 	%f155, %f150, %f2;
	fma.rn.f32 	%f156, %f18, %f149, %f155;
	mul.f32 	%f157, %f154, %f156;
	fma.rn.f32 	%f158, %f1, %f152, %f157;
	add.f32 	%f196, %f196, %f158;
$L__BB3_11:
	shl.b32 	%r103, %r122, 2;
	mov.u32 	%r104, A;
	add.s32 	%r31, %r104, %r103;
	neg.f32 	%f159, %f17;
	mul.f32 	%f160, %f1, %f159;
	cvt.rn.f32.s32 	%f161, %r36;
	mul.f32 	%f162, %f160, %f161;
	fma.rn.f32 	%f163, %f162, 0f3BBB989D, 0f3F000000;
	cvt.sat.f32.f32 	%f164, %f163;
	mov.f32 	%f165, 0f4B400001;
	mov.f32 	%f166, 0f437C0000;
	fma.rm.f32 	%f167, %f164, %f166, %f165;
	add.f32 	%f168, %f167, 0fCB40007F;
	neg.f32 	%f169, %f168;
	fma.rn.f32 	%f170, %f162, 0f3FB8AA3B, %f169;
	fma.rn.f32 	%f171, %f162, 0f32A57060, %f170;
	mov.b32 	%r105, %f167;
	shl.b32 	%r106, %r105, 23;
	mov.b32 	%f172, %r106;
	ex2.approx.ftz.f32 	%f173, %f171;
	mul.f32 	%f174, %f173, %f172;
	sub.f32 	%f175, %f196, %f20;
	max.f32 	%f176, %f175, 0f00000000;
	mul.f32 	%f177, %f176, %f174;
	mul.f32 	%f178, %f177, 0f36800000;
	shl.b32 	%r107, %r2, 2;
	add.s32 	%r32, %r104, %r107;
	st.shared.f32 	[%r32], %f178;
	mul.f32 	%f179, %f178, %f178;
	mul.f32 	%f180, %f179, 0f48800000;
	add.s32 	%r33, %r31, %r107;
	st.shared.f32 	[%r33], %f180;
	bar.sync 	0;
	setp.lt.u32 	%p18, %r122, 2;
	@%p18 bra 	$L__BB3_15;
$L__BB3_12:
	shr.u32 	%r35, %r122, 1;
	setp.ge.u32 	%p19, %r2, %r35;
	@%p19 bra 	$L__BB3_14;
	shl.b32 	%r108, %r35, 2;
	add.s32 	%r109, %r32, %r108;
	ld.shared.f32 	%f181, [%r109];
	ld.shared.f32 	%f182, [%r32];
	add.f32 	%f183, %f181, %f182;
	st.shared.f32 	[%r32], %f183;
	add.s32 	%r110, %r33, %r108;
	ld.shared.f32 	%f184, [%r110];
	ld.shared.f32 	%f185, [%r33];
	add.f32 	%f186, %f184, %f185;
	st.shared.f32 	[%r33], %f186;
$L__BB3_14:
	bar.sync 	0;
	setp.gt.u32 	%p20, %r122, 3;
	mov.u32 	%r122, %r35;
	@%p20 bra 	$L__BB3_12;
$L__BB3_15:
	setp.ne.s32 	%p21, %r2, 0;
	@%p21 bra 	$L__BB3_17;
	ld.param.u64 	%rd16, [_Z22MC_Heston_Euler_kernelffffffiP17curandStateXORWOWPfS1_iP11HestonParam_param_8];
	cvta.to.global.u64 	%rd11, %rd16;
	mul.wide.s32 	%rd12, %r4, 4;
	add.s64 	%rd13, %rd11, %rd12;
	ld.shared.f32 	%f187, [A];
	atom.global.add.f32 	%f188, [%rd13], %f187;
	cvta.to.global.u64 	%rd14, %rd4;
	add.s64 	%rd15, %rd14, %rd12;
	ld.shared.f32 	%f189, [%r31];
	atom.global.add.f32 	%f190, [%rd15], %f189;
$L__BB3_17:
	ret;

}


// ===== COMPILED SASS (sm_100) =====

	.target	sm_100

	.elftype	@"ET_EXEC"


//--------------------- .note.nv.tkinfo           --------------------------
	.section	.note.nv.tkinfo,"",@"SHT_NOTE"
	.sectionflags	@"SHF_NOTE_NV_TKINFO"
	.tkinfo
        /*0018*/ 	.word	0x00000002
        /*0030*/ 	.string	""
        /*0030*/ 	.string	"ptxas"
        /*0030*/ 	.string	"Cuda compilation tools, release 13.0, V13.0.88"
        /*0030*/ 	.string	"Build cuda_13.0.r13.0/compiler.36424714_0"
        /*0030*/ 	.string	"-arch sm_100 -m 64 "



//--------------------- .note.nv.cuinfo           --------------------------
	.section	.note.nv.cuinfo,"",@"SHT_NOTE"
	.sectionflags	@"SHF_NOTE_NV_CUINFO"
        /*0018*/ 	.short	0x0002
        /*001a*/ 	.short	0x0064
        /*001c*/ 	.short	0x0082
	.zero		2


//--------------------- .nv.info                  --------------------------
	.section	.nv.info,"",@"SHT_CUDA_INFO"
	.align	4


	//----- nvinfo : EIATTR_REGCOUNT
	.align		4
        /*0000*/ 	.byte	0x04, 0x2f
        /*0002*/ 	.short	(.L_10 - .L_9)
	.align		4
.L_9:
        /*0004*/ 	.word	index@(_Z19init_curand_state_kP17curandStateXORWOW)
        /*0008*/ 	.word	0x0000001f


	//----- nvinfo : EIATTR_FRAME_SIZE
	.align		4
.L_10:
        /*000c*/ 	.byte	0x04, 0x11
        /*000e*/ 	.short	(.L_12 - .L_11)
	.align		4
.L_11:
        /*0010*/ 	.word	index@(_Z19init_curand_state_kP17curandStateXORWOW)
        /*0014*/ 	.word	0x00000000


	//----- nvinfo : EIATTR_REGCOUNT
	.align		4
.L_12:
        /*0018*/ 	.byte	0x04, 0x2f
        /*001a*/ 	.short	(.L_14 - .L_13)
	.align		4
.L_13:
        /*001c*/ 	.word	index@(_Z22MC_Heston_Exact_kernelffffffiP17curandStateXORWOWPfS1_iP11HestonParam)
        /*0020*/ 	.word	0x00000035


	//----- nvinfo : EIATTR_FRAME_SIZE
	.align		4
.L_14:
        /*0024*/ 	.byte	0x04, 0x11
        /*0026*/ 	.short	(.L_16 - .L_15)
	.align		4
.L_15:
        /*0028*/ 	.word	index@($__internal_10_$__cuda_sm3x_div_rn_noftz_f32_slowpath)
        /*002c*/ 	.word	0x00000000


	//----- nvinfo : EIATTR_FRAME_SIZE
	.align		4
.L_16:
        /*0030*/ 	.byte	0x04, 0x11
        /*0032*/ 	.short	(.L_18 - .L_17)
	.align		4
.L_17:
        /*0034*/ 	.word	index@($__internal_9_$__cuda_sm20_sqrt_rn_f32_slowpath)
        /*0038*/ 	.word	0x00000000


	//----- nvinfo : EIATTR_FRAME_SIZE
	.align		4
.L_18:
        /*003c*/ 	.byte	0x04, 0x11
        /*003e*/ 	.short	(.L_20 - .L_19)
	.align		4
.L_19:
        /*0040*/ 	.word	index@($__internal_8_$__cuda_sm20_rcp_rn_f32_slowpath)
        /*0044*/ 	.word	0x00000000


	//----- nvinfo : EIATTR_FRAME_SIZE
	.align		4
.L_20:
        /*0048*/ 	.byte	0x04, 0x11
        /*004a*/ 	.short	(.L_22 - .L_21)
	.align		4
.L_21:
        /*004c*/ 	.word	index@($__internal_7_$__cuda_sm20_dsqrt_rn_f64_mediumpath_v1)
        /*0050*/ 	.word	0x00000000


	//----- nvinfo : EIATTR_FRAME_SIZE
	.align		4
.L_22:
        /*0054*/ 	.byte	0x04, 0x11
        /*0056*/ 	.short	(.L_24 - .L_23)
	.align		4
.L_23:
        /*0058*/ 	.word	index@($__internal_6_$__cuda_sm20_dblrcp_rn_slowpath_v3)
        /*005c*/ 	.word	0x00000000


	//----- nvinfo : EIATTR_FRAME_SIZE
	.align		4
.L_24:
        /*0060*/ 	.byte	0x04, 0x11
        /*0062*/ 	.short	(.L_26 - .L_25)
	.align		4
.L_25:
        /*0064*/ 	.word	index@(_Z22MC_Heston_Exact_kernelffffffiP17curandStateXORWOWPfS1_iP11HestonParam)
        /*0068*/ 	.word	0x00000000


	//----- nvinfo : EIATTR_REGCOUNT
	.align		4
.L_26:
        /*006c*/ 	.byte	0x04, 0x2f
        /*006e*/ 	.short	(.L_28 - .L_27)
	.align		4
.L_27:
        /*0070*/ 	.word	index@(_Z29MC_Heston_Almost_Exact_kernelffffffiP17curandStateXORWOWPfS1_iP11HestonParam)
        /*0074*/ 	.word	0x00000034


	//----- nvinfo : EIATTR_FRAME_SIZE
	.align		4
.L_28:
        /*0078*/ 	.byte	0x04, 0x11
        /*007a*/ 	.short	(.L_30 - .L_29)
	.align		4
.L_29:
        /*007c*/ 	.word	index@($__internal_5_$__cuda_sm3x_div_rn_noftz_f32_slowpath)
        /*0080*/ 	.word	0x00000000


	//----- nvinfo : EIATTR_FRAME_SIZE
	.align		4
.L_30:
        /*0084*/ 	.byte	0x04, 0x11
        /*0086*/ 	.short	(.L_32 - .L_31)
	.align		4
.L_31:
        /*0088*/ 	.word	index@($__internal_4_$__cuda_sm20_sqrt_rn_f32_slowpath)
        /*008c*/ 	.word	0x00000000


	//----- nvinfo : EIATTR_FRAME_SIZE
	.align		4
.L_32:
        /*0090*/ 	.byte	0x04, 0x11
        /*0092*/ 	.short	(.L_34 - .L_33)
	.align		4
.L_33:
        /*0094*/ 	.word	index@($__internal_3_$__cuda_sm20_rcp_rn_f32_slowpath)
        /*0098*/ 	.word	0x00000000


	//----- nvinfo : EIATTR_FRAME_SIZE
	.align		4
.L_34:
        /*009c*/ 	.byte	0x04, 0x11
        /*009e*/ 	.short	(.L_36 - .L_35)
	.align		4
.L_35:
        /*00a0*/ 	.word	index@($__internal_2_$__cuda_sm20_dsqrt_rn_f64_mediumpath_v1)
        /*00a4*/ 	.word	0x00000000


	//----- nvinfo : EIATTR_FRAME_SIZE
	.align		4
.L_36:
        /*00a8*/ 	.byte	0x04, 0x11
        /*00aa*/ 	.short	(.L_38 - .L_37)
	.align		4
.L_37:
        /*00ac*/ 	.word	index@($__internal_1_$__cuda_sm20_dblrcp_rn_slowpath_v3)
        /*00b0*/ 	.word	0x00000000


	//----- nvinfo : EIATTR_FRAME_SIZE
	.align		4
.L_38:
        /*00b4*/ 	.byte	0x04, 0x11
        /*00b6*/ 	.short	(.L_40 - .L_39)
	.align		4
.L_39:
        /*00b8*/ 	.word	index@(_Z29MC_Heston_Almost_Exact_kernelffffffiP17curandStateXORWOWPfS1_iP11HestonParam)
        /*00bc*/ 	.word	0x00000000


	//----- nvinfo : EIATTR_REGCOUNT
	.align		4
.L_40:
        /*00c0*/ 	.byte	0x04, 0x2f
        /*00c2*/ 	.short	(.L_42 - .L_41)
	.align		4
.L_41:
        /*00c4*/ 	.word	index@(_Z22MC_Heston_Euler_kernelffffffiP17curandStateXORWOWPfS1_iP11HestonParam)
        /*00c8*/ 	.word	0x00000020


	//----- nvinfo : EIATTR_FRAME_SIZE
	.align		4
.L_42:
        /*00cc*/ 	.byte	0x04, 0x11
        /*00ce*/ 	.short	(.L_44 - .L_43)
	.align		4
.L_43:
        /*00d0*/ 	.word	index@($__internal_0_$__cuda_sm20_sqrt_rn_f32_slowpath)
        /*00d4*/ 	.word	0x00000000


	//----- nvinfo : EIATTR_FRAME_SIZE
	.align		4
.L_44:
        /*00d8*/ 	.byte	0x04, 0x11
        /*00da*/ 	.short	(.L_46 - .L_45)
	.align		4
.L_45:
        /*00dc*/ 	.word	index@(_Z22MC_Heston_Euler_kernelffffffiP17curandStateXORWOWPfS1_iP11HestonParam)
        /*00e0*/ 	.word	0x00000000


	//----- nvinfo : EIATTR_MIN_STACK_SIZE
	.align		4
.L_46:
        /*00e4*/ 	.byte	0x04, 0x12
        /*00e6*/ 	.short	(.L_48 - .L_47)
	.align		4
.L_47:
        /*00e8*/ 	.word	index@(_Z22MC_Heston_Euler_kernelffffffiP17curandStateXORWOWPfS1_iP11HestonParam)
        /*00ec*/ 	.word	0x00000000


	//----- nvinfo : EIATTR_MIN_STACK_SIZE
	.align		4
.L_48:
        /*00f0*/ 	.byte	0x04, 0x12
        /*00f2*/ 	.short	(.L_50 - .L_49)
	.align		4
.L_49:
        /*00f4*/ 	.word	index@(_Z29MC_Heston_Almost_Exact_kernelffffffiP17curandStateXORWOWPfS1_iP11HestonParam)
        /*00f8*/ 	.word	0x00000000


	//----- nvinfo : EIATTR_MIN_STACK_SIZE
	.align		4
.L_50:
        /*00fc*/ 	.byte	0x04, 0x12
        /*00fe*/ 	.short	(.L_52 - .L_51)
	.align		4
.L_51:
        /*0100*/ 	.word	index@(_Z22MC_Heston_Exact_kernelffffffiP17curandStateXORWOWPfS1_iP11HestonParam)
        /*0104*/ 	.word	0x00000000


	//----- nvinfo : EIATTR_MIN_STACK_SIZE
	.align		4
.L_52:
        /*0108*/ 	.byte	0x04, 0x12
        /*010a*/ 	.short	(.L_54 - .L_53)
	.align		4
.L_53:
        /*010c*/ 	.word	index@(_Z19init_curand_state_kP17curandStateXORWOW)
        /*0110*/ 	.word	0x00000000
.L_54:


//--------------------- .nv.compat                --------------------------
	.section	.nv.compat,"",@"SHT_CUDA_COMPAT_INFO"
	.align	4
        /*0000*/ 	.byte	0x02, 0x09, 0x00, 0x00, 0x02, 0x02, 0x01, 0x00, 0x02, 0x05, 0x05, 0x00, 0x03, 0x07, 0x01, 0x01
        /*0010*/ 	.byte	0x02, 0x03, 0x00, 0x00, 0x02, 0x06, 0x01, 0x00, 0x04, 0x0b, 0x08, 0x00, 0x01, 0x00, 0x00, 0x00
        /*0020*/ 	.byte	0x00, 0x00, 0x00, 0x00


//--------------------- .nv.info._Z22MC_Heston_Euler_kernelffffffiP17curandStateXORWOWPfS1_iP11HestonParam --------------------------
	.section	.nv.info._Z22MC_Heston_Euler_kernelffffffiP17curandStateXORWOWPfS1_iP11HestonParam,"",@"SHT_CUDA_INFO"
	.sectionflags	@""
	.align	4


	//----- nvinfo : EIATTR_CUDA_API_VERSION
	.align		4
        /*0000*/ 	.byte	0x04, 0x37
        /*0002*/ 	.short	(.L_56 - .L_55)
.L_55:
        /*0004*/ 	.word	0x00000082


	//----- nvinfo : EIATTR_KPARAM_INFO
	.align		4
.L_56:
        /*0008*/ 	.byte	0x04, 0x17
        /*000a*/ 	.short	(.L_58 - .L_57)
.L_57:
        /*000c*/ 	.word	0x00000000
        /*0010*/ 	.short	0x000b
        /*0012*/ 	.short	0x0040
        /*0014*/ 	.byte	0x00, 0xf5, 0x21, 0x00


	//----- nvinfo : EIATTR_KPARAM_INFO
	.align		4
.L_58:
        /*0018*/ 	.byte	0x04, 0x17
        /*001a*/ 	.short	(.L_60 - .L_59)
.L_59:
        /*001c*/ 	.word	0x00000000
        /*0020*/ 	.short	0x000a
        /*0022*/ 	.short	0x0038
        /*0024*/ 	.byte	0x00, 0xf0, 0x11, 0x00


	//----- nvinfo : EIATTR_KPARAM_INFO
	.align		4
.L_60:
        /*0028*/ 	.byte	0x04, 0x17
        /*002a*/ 	.short	(.L_62 - .L_61)
.L_61:
        /*002c*/ 	.word	0x00000000
        /*0030*/ 	.short	0x0009
        /*0032*/ 	.short	0x0030
        /*0034*/ 	.byte	0x00, 0xf5, 0x21, 0x00


	//----- nvinfo : EIATTR_KPARAM_INFO
	.align		4
.L_62:
        /*0038*/ 	.byte	0x04, 0x17
        /*003a*/ 	.short	(.L_64 - .L_63)
.L_63:
        /*003c*/ 	.word	0x00000000
        /*0040*/ 	.short	0x0008
        /*0042*/ 	.short	0x0028
        /*0044*/ 	.byte	0x00, 0xf5, 0x21, 0x00


	//----- nvinfo : EIATTR_KPARAM_INFO
	.align		4
.L_64:
        /*0048*/ 	.byte	0x04, 0x17
        /*004a*/ 	.short	(.L_66 - .L_65)
.L_65:
        /*004c*/ 	.word	0x00000000
        /*0050*/ 	.short	0x0007
        /*0052*/ 	.short	0x0020
        /*0054*/ 	.byte	0x00, 0xf5, 0x21, 0x00


	//----- nvinfo : EIATTR_KPARAM_INFO
	.align		4
.L_66:
        /*0058*/ 	.byte	0x04, 0x17
        /*005a*/ 	.short	(.L_68 - .L_67)
.L_67:
        /*005c*/ 	.word	0x00000000
        /*0060*/ 	.short	0x0006
        /*0062*/ 	.short	0x0018
        /*0064*/ 	.byte	0x00, 0xf0, 0x11, 0x00


	//----- nvinfo : EIATTR_KPARAM_INFO
	.align		4
.L_68:
        /*0068*/ 	.byte	0x04, 0x17
        /*006a*/ 	.short	(.L_70 - .L_69)
.L_69:
        /*006c*/ 	.word	0x00000000
        /*0070*/ 	.short	0x0005
        /*0072*/ 	.short	0x0014
        /*0074*/ 	.byte	0x00, 0xf0, 0x11, 0x00


	//----- nvinfo : EIATTR_KPARAM_INFO
	.align		4
.L_70:
        /*0078*/ 	.byte	0x04, 0x17
        /*007a*/ 	.short	(.L_72 - .L_71)
.L_71:
        /*007c*/ 	.word	0x00000000
        /*0080*/ 	.short	0x0004
        /*0082*/ 	.short	0x0010
        /*0084*/ 	.byte	0x00, 0xf0, 0x11, 0x00


	//----- nvinfo : EIATTR_KPARAM_INFO
	.align		4
.L_72:
        /*0088*/ 	.byte	0x04, 0x17
        /*008a*/ 	.short	(.L_74 - .L_73)
.L_73:
        /*008c*/ 	.word	0x00000000
        /*0090*/ 	.short	0x0003
        /*0092*/ 	.short	0x000c
        /*0094*/ 	.byte	0x00, 0xf0, 0x11, 0x00


	//----- nvinfo : EIATTR_KPARAM_INFO
	.align		4
.L_74:
        /*0098*/ 	.byte	0x04, 0x17
        /*009a*/ 	.short	(.L_76 - .L_75)
.L_75:
        /*009c*/ 	.word	0x00000000
        /*00a0*/ 	.short	0x0002
        /*00a2*/ 	.short	0x0008
        /*00a4*/ 	.byte	0x00, 0xf0, 0x11, 0x00


	//----- nvinfo : EIATTR_KPARAM_INFO
	.align		4
.L_76:
        /*00a8*/ 	.byte	0x04, 0x17
        /*00aa*/ 	.short	(.L_78 - .L_77)
.L_77:
        /*00ac*/ 	.word	0x00000000
        /*00b0*/ 	.short	0x0001
        /*00b2*/ 	.short	0x0004
        /*00b4*/ 	.byte	0x00, 0xf0, 0x11, 0x00


	//----- nvinfo : EIATTR_KPARAM_INFO
	.align		4
.L_78:
        /*00b8*/ 	.byte	0x04, 0x17
        /*00ba*/ 	.short	(.L_80 - .L_79)
.L_79:
        /*00bc*/ 	.word	0x00000000
        /*00c0*/ 	.short	0x0000
        /*00c2*/ 	.short	0x0000
        /*00c4*/ 	.byte	0x00, 0xf0, 0x11, 0x00


	//----- nvinfo : EIATTR_SPARSE_MMA_MASK
	.align		4
.L_80:
        /*00c8*/ 	.byte	0x03, 0x50
        /*00ca*/ 	.short	0x0000


	//----- nvinfo : EIATTR_MAXREG_COUNT
	.align		4
        /*00cc*/ 	.byte	0x03, 0x1b
        /*00ce*/ 	.short	0x00ff


	//----- nvinfo : EIATTR_NUM_BARRIERS
	.align		4
        /*00d0*/ 	.byte	0x02, 0x4c
        /*00d2*/ 	.byte	0x01
	.zero		1


	//----- nvinfo : EIATTR_MERCURY_ISA_VERSION
	.align		4
        /*00d4*/ 	.byte	0x03, 0x5f
        /*00d6*/ 	.short	0x0101


	//----- nvinfo : EIATTR_UNUSED_LOAD_BYTE_OFFSET
	.align		4
        /*00d8*/ 	.byte	0x04, 0x44
        /*00da*/ 	.short	(.L_82 - .L_81)


	//   ....[0]....
.L_81:
        /*00dc*/ 	.word	0x00000430
        /*00e0*/ 	.word	0x00000fff


	//----- nvinfo : EIATTR_VRC_CTA_INIT_COUNT
	.align		4
.L_82:
        /*00e4*/ 	.byte	0x02, 0x4a
	.zero		1
	.zero		1


	//----- nvinfo : EIATTR_EXIT_INSTR_OFFSETS
	.align		4
        /*00e8*/ 	.byte	0x04, 0x1c
        /*00ea*/ 	.short	(.L_84 - .L_83)


	//   ....[0]....
.L_83:
        /*00ec*/ 	.word	0x00000080


	//   ....[1]....
        /*00f0*/ 	.word	0x000000b0


	//   ....[2]....
        /*00f4*/ 	.word	0x00001a10


	//   ....[3]....
        /*00f8*/ 	.word	0x00001ad0


	//----- nvinfo : EIATTR_CRS_STACK_SIZE
	.align		4
.L_84:
        /*00fc*/ 	.byte	0x04, 0x1e
        /*00fe*/ 	.short	(.L_86 - .L_85)
.L_85:
        /*0100*/ 	.word	0x00000000


	//----- nvinfo : EIATTR_CBANK_PARAM_SIZE
	.align		4
.L_86:
        /*0104*/ 	.byte	0x03, 0x19
        /*0106*/ 	.short	0x0048


	//----- nvinfo : EIATTR_PARAM_CBANK
	.align		4
        /*0108*/ 	.byte	0x04, 0x0a
        /*010a*/ 	.short	(.L_88 - .L_87)
	.align		4
.L_87:
        /*010c*/ 	.word	index@(.nv.constant0._Z22MC_Heston_Euler_kernelffffffiP17curandStateXORWOWPfS1_iP11HestonParam)
        /*0110*/ 	.short	0x0380
        /*0112*/ 	.short	0x0048


	//----- nvinfo : EIATTR_SW_WAR
	.align		4
.L_88:
        /*0114*/ 	.byte	0x04, 0x36
        /*0116*/ 	.short	(.L_90 - .L_89)
.L_89:
        /*0118*/ 	.word	0x00000008
.L_90:


//--------------------- .nv.info._Z29MC_Heston_Almost_Exact_kernelffffffiP17curandStateXORWOWPfS1_iP11HestonParam --------------------------
	.section	.nv.info._Z29MC_Heston_Almost_Exact_kernelffffffiP17curandStateXORWOWPfS1_iP11HestonParam,"",@"SHT_CUDA_INFO"
	.sectionflags	@""
	.align	4


	//----- nvinfo : EIATTR_CUDA_API_VERSION
	.align		4
        /*0000*/ 	.byte	0x04, 0x37
        /*0002*/ 	.short	(.L_92 - .L_91)
.L_91:
        /*0004*/ 	.word	0x00000082


	//----- nvinfo : EIATTR_KPARAM_INFO
	.align		4
.L_92:
        /*0008*/ 	.byte	0x04, 0x17
        /*000a*/ 	.short	(.L_94 - .L_93)
.L_93:
        /*000c*/ 	.word	0x00000000
        /*0010*/ 	.short	0x000b
        /*0012*/ 	.short	0x0040
        /*0014*/ 	.byte	0x00, 0xf5, 0x21, 0x00


	//----- nvinfo : EIATTR_KPARAM_INFO
	.align		4
.L_94:
        /*0018*/ 	.byte	0x04, 0x17
        /*001a*/ 	.short	(.L_96 - .L_95)
.L_95:
        /*001c*/ 	.word	0x00000000
        /*0020*/ 	.short	0x000a
        /*0022*/ 	.short	0x0038
        /*0024*/ 	.byte	0x00, 0xf0, 0x11, 0x00


	//----- nvinfo : EIATTR_KPARAM_INFO
	.align		4
.L_96:
        /*0028*/ 	.byte	0x04, 0x17
        /*002a*/ 	.short	(.L_98 - .L_97)
.L_97:
        /*002c*/ 	.word	0x00000000
        /*0030*/ 	.short	0x0009
        /*0032*/ 	.short	0x0030
        /*0034*/ 	.byte	0x00, 0xf5, 0x21, 0x00


	//----- nvinfo : EIATTR_KPARAM_INFO
	.align		4
.L_98:
        /*0038*/ 	.byte	0x04, 0x17
        /*003a*/ 	.short	(.L_100 - .L_99)
.L_99:
        /*003c*/ 	.word	0x00000000
        /*0040*/ 	.short	0x0008
        /*0042*/ 	.short	0x0028
        /*0044*/ 	.byte	0x00, 0xf5, 0x21, 0x00


	//----- nvinfo : EIATTR_KPARAM_INFO
	.align		4
.L_100:
        /*0048*/ 	.byte	0x04, 0x17
        /*004a*/ 	.short	(.L_102 - .L_101)
.L_101:
        /*004c*/ 	.word	0x00000000
        /*0050*/ 	.short	0x0007
        /*0052*/ 	.short	0x0020
        /*0054*/ 	.byte	0x00, 0xf5, 0x21, 0x00


	//----- nvinfo : EIATTR_KPARAM_INFO
	.align		4
.L_102:
        /*0058*/ 	.byte	0x04, 0x17
        /*005a*/ 	.short	(.L_104 - .L_103)
.L_103:
        /*005c*/ 	.word	0x00000000
        /*0060*/ 	.short	0x0006
        /*0062*/ 	.short	0x0018
        /*0064*/ 	.byte	0x00, 0xf0, 0x11, 0x00


	//----- nvinfo : EIATTR_KPARAM_INFO
	.align		4
.L_104:
        /*0068*/ 	.byte	0x04, 0x17
        /*006a*/ 	.short	(.L_106 - .L_105)
.L_105:
        /*006c*/ 	.word	0x00000000
        /*0070*/ 	.short	0x0005
        /*0072*/ 	.short	0x0014
        /*0074*/ 	.byte	0x00, 0xf0, 0x11, 0x00


	//----- nvinfo : EIATTR_KPARAM_INFO
	.align		4
.L_106:
        /*0078*/ 	.byte	0x04, 0x17
        /*007a*/ 	.short	(.L_108 - .L_107)
.L_107:
        /*007c*/ 	.word	0x00000000
        /*0080*/ 	.short	0x0004
        /*0082*/ 	.short	0x0010
        /*0084*/ 	.byte	0x00, 0xf0, 0x11, 0x00


	//----- nvinfo : EIATTR_KPARAM_INFO
	.align		4
.L_108:
        /*0088*/ 	.byte	0x04, 0x17
        /*008a*/ 	.short	(.L_110 - .L_109)
.L_109:
        /*008c*/ 	.word	0x00000000
        /*0090*/ 	.short	0x0003
        /*0092*/ 	.short	0x000c
        /*0094*/ 	.byte	0x00, 0xf0, 0x11, 0x00


	//----- nvinfo : EIATTR_KPARAM_INFO
	.align		4
.L_110:
        /*0098*/ 	.byte	0x04, 0x17
        /*009a*/ 	.short	(.L_112 - .L_111)
.L_111:
        /*009c*/ 	.word	0x00000000
        /*00a0*/ 	.short	0x0002
        /*00a2*/ 	.short	0x0008
        /*00a4*/ 	.byte	0x00, 0xf0, 0x11, 0x00


	//----- nvinfo : EIATTR_KPARAM_INFO
	.align		4
.L_112:
        /*00a8*/ 	.byte	0x04, 0x17
        /*00aa*/ 	.short	(.L_114 - .L_113)
.L_113:
        /*00ac*/ 	.word	0x00000000
        /*00b0*/ 	.short	0x0001
        /*00b2*/ 	.short	0x0004
        /*00b4*/ 	.byte	0x00, 0xf0, 0x11, 0x00


	//----- nvinfo : EIATTR_KPARAM_INFO
	.align		4
.L_114:
        /*00b8*/ 	.byte	0x04, 0x17
        /*00ba*/ 	.short	(.L_116 - .L_115)
.L_115:
        /*00bc*/ 	.word	0x00000000
        /*00c0*/ 	.short	0x0000
        /*00c2*/ 	.short	0x0000
        /*00c4*/ 	.byte	0x00, 0xf0, 0x11, 0x00


	//----- nvinfo : EIATTR_SPARSE_MMA_MASK
	.align		4
.L_116:
        /*00c8*/ 	.byte	0x03, 0x50
        /*00ca*/ 	.short	0x0000


	//----- nvinfo : EIATTR_MAXREG_COUNT
	.align		4
        /*00cc*/ 	.byte	0x03, 0x1b
        /*00ce*/ 	.short	0x00ff


	//----- nvinfo : EIATTR_NUM_BARRIERS
	.align		4
        /*00d0*/ 	.byte	0x02, 0x4c
        /*00d2*/ 	.byte	0x01
	.zero		1


	//----- nvinfo : EIATTR_MERCURY_ISA_VERSION
	.align		4
        /*00d4*/ 	.byte	0x03, 0x5f
        /*00d6*/ 	.short	0x0101


	//----- nvinfo : EIATTR_VRC_CTA_INIT_COUNT
	.align		4
        /*00d8*/ 	.byte	0x02, 0x4a
	.zero		1
	.zero		1


	//----- nvinfo : EIATTR_EXIT_INSTR_OFFSETS
	.align		4
        /*00dc*/ 	.byte	0x04, 0x1c
        /*00de*/ 	.short	(.L_118 - .L_117)


	//   ....[0]....
.L_117:
        /*00e0*/ 	.word	0x00000080


	//   ....[1]....
        /*00e4*/ 	.word	0x000000b0


	//   ....[2]....
        /*00e8*/ 	.word	0x00005910


	//   ....[3]....
        /*00ec*/ 	.word	0x000059d0


	//----- nvinfo : EIATTR_CRS_STACK_SIZE
	.align		4
.L_118:
        /*00f0*/ 	.byte	0x04, 0x1e
        /*00f2*/ 	.short	(.L_120 - .L_119)
.L_119:
        /*00f4*/ 	.word	0x00000000


	//----- nvinfo : EIATTR_CBANK_PARAM_SIZE
	.align		4
.L_120:
        /*00f8*/ 	.byte	0x03, 0x19
        /*00fa*/ 	.short	0x0048


	//----- nvinfo : EIATTR_PARAM_CBANK
	.align		4
        /*00fc*/ 	.byte	0x04, 0x0a
        /*00fe*/ 	.short	(.L_122 - .L_121)
	.align		4
.L_121:
        /*0100*/ 	.word	index@(.nv.constant0._Z29MC_Heston_Almost_Exact_kernelffffffiP17curandStateXORWOWPfS1_iP11HestonParam)
        /*0104*/ 	.short	0x0380
        /*0106*/ 	.short	0x0048


	//----- nvinfo : EIATTR_SW_WAR
	.align		4
.L_122:
        /*0108*/ 	.byte	0x04, 0x36
        /*010a*/ 	.short	(.L_124 - .L_123)
.L_123:
        /*010c*/ 	.word	0x00000008
.L_124:


//--------------------- .nv.info._Z22MC_Heston_Exact_kernelffffffiP17curandStateXORWOWPfS1_iP11HestonParam --------------------------
	.section	.nv.info._Z22MC_Heston_Exact_kernelffffffiP17curandStateXORWOWPfS1_iP11HestonParam,"",@"SHT_CUDA_INFO"
	.sectionflags	@""
	.align	4


	//----- nvinfo : EIATTR_CUDA_API_VERSION
	.align		4
        /*0000*/ 	.byte	0x04, 0x37
        /*0002*/ 	.short	(.L_126 - .L_125)
.L_125:
        /*0004*/ 	.word	0x00000082


	//----- nvinfo : EIATTR_KPARAM_INFO
	.align		4
.L_126:
        /*0008*/ 	.byte	0x04, 0x17
        /*000a*/ 	.short	(.L_128 - .L_127)
.L_127:
        /*000c*/ 	.word	0x00000000
        /*0010*/ 	.short	0x000b
        /*0012*/ 	.short	0x0040
        /*0014*/ 	.byte	0x00, 0xf5, 0x21, 0x00


	//----- nvinfo : EIATTR_KPARAM_INFO
	.align		4
.L_128:
        /*0018*/ 	.byte	0x04, 0x17
        /*001a*/ 	.short	(.L_130 - .L_129)
.L_129:
        /*001c*/ 	.word	0x00000000
        /*0020*/ 	.short	0x000a
        /*0022*/ 	.short	0x0038
        /*0024*/ 	.byte	0x00, 0xf0, 0x11, 0x00


	//----- nvinfo : EIATTR_KPARAM_INFO
	.align		4
.L_130:
        /*0028*/ 	.byte	0x04, 0x17
        /*002a*/ 	.short	(.L_132 - .L_131)
.L_131:
        /*002c*/ 	.word	0x00000000
        /*0030*/ 	.short	0x0009
        /*0032*/ 	.short	0x0030
        /*0034*/ 	.byte	0x00, 0xf5, 0x21, 0x00


	//----- nvinfo : EIATTR_KPARAM_INFO
	.align		4
.L_132:
        /*0038*/ 	.byte	0x04, 0x17
        /*003a*/ 	.short	(.L_134 - .L_133)
.L_133:
        /*003c*/ 	.word	0x00000000
        /*0040*/ 	.short	0x0008
        /*0042*/ 	.short	0x0028
        /*0044*/ 	.byte	0x00, 0xf5, 0x21, 0x00


	//----- nvinfo : EIATTR_KPARAM_INFO
	.align		4
.L_134:
        /*0048*/ 	.byte	0x04, 0x17
        /*004a*/ 	.short	(.L_136 - .L_135)
.L_135:
        /*004c*/ 	.word	0x00000000
        /*0050*/ 	.short	0x0007
        /*0052*/ 	.short	0x0020
        /*0054*/ 	.byte	0x00, 0xf5, 0x21, 0x00


	//----- nvinfo : EIATTR_KPARAM_INFO
	.align		4
.L_136:
        /*0058*/ 	.byte	0x04, 0x17
        /*005a*/ 	.short	(.L_138 - .L_137)
.L_137:
        /*005c*/ 	.word	0x00000000
        /*0060*/ 	.short	0x0006
        /*0062*/ 	.short	0x0018
        /*0064*/ 	.byte	0x00, 0xf0, 0x11, 0x00


	//----- nvinfo : EIATTR_KPARAM_INFO
	.align		4
.L_138:
        /*0068*/ 	.byte	0x04, 0x17
        /*006a*/ 	.short	(.L_140 - .L_139)
.L_139:
        /*006c*/ 	.word	0x00000000
        /*0070*/ 	.short	0x0005
        /*0072*/ 	.short	0x0014
        /*0074*/ 	.byte	0x00, 0xf0, 0x11, 0x00


	//----- nvinfo : EIATTR_KPARAM_INFO
	.align		4
.L_140:
        /*0078*/ 	.byte	0x04, 0x17
        /*007a*/ 	.short	(.L_142 - .L_141)
.L_141:
        /*007c*/ 	.word	0x00000000
        /*0080*/ 	.short	0x0004
        /*0082*/ 	.short	0x0010
        /*0084*/ 	.byte	0x00, 0xf0, 0x11, 0x00


	//----- nvinfo : EIATTR_KPARAM_INFO
	.align		4
.L_142:
        /*0088*/ 	.byte	0x04, 0x17
        /*008a*/ 	.short	(.L_144 - .L_143)
.L_143:
        /*008c*/ 	.word	0x00000000
        /*0090*/ 	.short	0x0003
        /*0092*/ 	.short	0x000c
        /*0094*/ 	.byte	0x00, 0xf0, 0x11, 0x00


	//----- nvinfo : EIATTR_KPARAM_INFO
	.align		4
.L_144:
        /*0098*/ 	.byte	0x04, 0x17
        /*009a*/ 	.short	(.L_146 - .L_145)
.L_145:
        /*009c*/ 	.word	0x00000000
        /*00a0*/ 	.short	0x0002
        /*00a2*/ 	.short	0x0008
        /*00a4*/ 	.byte	0x00, 0xf0, 0x11, 0x00


	//----- nvinfo : EIATTR_KPARAM_INFO
	.align		4
.L_146:
        /*00a8*/ 	.byte	0x04, 0x17
        /*00aa*/ 	.short	(.L_148 - .L_147)
.L_147:
        /*00ac*/ 	.word	0x00000000
        /*00b0*/ 	.short	0x0001
        /*00b2*/ 	.short	0x0004
        /*00b4*/ 	.byte	0x00, 0xf0, 0x11, 0x00


	//----- nvinfo : EIATTR_KPARAM_INFO
	.align		4
.L_148:
        /*00b8*/ 	.byte	0x04, 0x17
        /*00ba*/ 	.short	(.L_150 - .L_149)
.L_149:
        /*00bc*/ 	.word	0x00000000
        /*00c0*/ 	.short	0x0000
        /*00c2*/ 	.short	0x0000
        /*00c4*/ 	.byte	0x00, 0xf0, 0x11, 0x00


	//----- nvinfo : EIATTR_SPARSE_MMA_MASK
	.align		4
.L_150:
        /*00c8*/ 	.byte	0x03, 0x50
        /*00ca*/ 	.short	0x0000


	//----- nvinfo : EIATTR_MAXREG_COUNT
	.align		4
        /*00cc*/ 	.byte	0x03, 0x1b
        /*00ce*/ 	.short	0x00ff


	//----- nvinfo : EIATTR_NUM_BARRIERS
	.align		4
        /*00d0*/ 	.byte	0x02, 0x4c
        /*00d2*/ 	.byte	0x01
	.zero		1


	//----- nvinfo : EIATTR_MERCURY_ISA_VERSION
	.align		4
        /*00d4*/ 	.byte	0x03, 0x5f
        /*00d6*/ 	.short	0x0101


	//----- nvinfo : EIATTR_UNUSED_LOAD_BYTE_OFFSET
	.align		4
        /*00d8*/ 	.byte	0x04, 0x44
        /*00da*/ 	.short	(.L_152 - .L_151)


	//   ....[0]....
.L_151:
        /*00dc*/ 	.word	0x00000220
        /*00e0*/ 	.word	0x00000fff


	//----- nvinfo : EIATTR_VRC_CTA_INIT_COUNT
	.align		4
.L_152:
        /*00e4*/ 	.byte	0x02, 0x4a
	.zero		1
	.zero		1


	//----- nvinfo : EIATTR_EXIT_INSTR_OFFSETS
	.align		4
        /*00e8*/ 	.byte	0x04, 0x1c
        /*00ea*/ 	.short	(.L_154 - .L_153)


	//   ....[0]....
.L_153:
        /*00ec*/ 	.word	0x00000080


	//   ....[1]....
        /*00f0*/ 	.word	0x000000b0


	//   ....[2]....
        /*00f4*/ 	.word	0x000055b0


	//   ....[3]....
        /*00f8*/ 	.word	0x00005670


	//----- nvinfo : EIATTR_CRS_STACK_SIZE
	.align		4
.L_154:
        /*00fc*/ 	.byte	0x04, 0x1e
        /*00fe*/ 	.short	(.L_156 - .L_155)
.L_155:
        /*0100*/ 	.word	0x00000000


	//----- nvinfo : EIATTR_CBANK_PARAM_SIZE
	.align		4
.L_156:
        /*0104*/ 	.byte	0x03, 0x19
        /*0106*/ 	.short	0x0048


	//----- nvinfo : EIATTR_PARAM_CBANK
	.align		4
        /*0108*/ 	.byte	0x04, 0x0a
        /*010a*/ 	.short	(.L_158 - .L_157)
	.align		4
.L_157:
        /*010c*/ 	.word	index@(.nv.constant0._Z22MC_Heston_Exact_kernelffffffiP17curandStateXORWOWPfS1_iP11HestonParam)
        /*0110*/ 	.short	0x0380
        /*0112*/ 	.short	0x0048


	//----- nvinfo : EIATTR_SW_WAR
	.align		4
.L_158:
        /*0114*/ 	.byte	0x04, 0x36
        /*0116*/ 	.short	(.L_160 - .L_159)
.L_159:
        /*0118*/ 	.word	0x00000008
.L_160:


//--------------------- .nv.info._Z19init_curand_state_kP17curandStateXORWOW --------------------------
	.section	.nv.info._Z19init_curand_state_kP17curandStateXORWOW,"",@"SHT_CUDA_INFO"
	.sectionflags	@""
	.align	4


	//----- nvinfo : EIATTR_CUDA_API_VERSION
	.align		4
        /*0000*/ 	.byte	0x04, 0x37
        /*0002*/ 	.short	(.L_162 - .L_161)
.L_161:
        /*0004*/ 	.word	0x00000082


	//----- nvinfo : EIATTR_KPARAM_INFO
	.align		4
.L_162:
        /*0008*/ 	.byte	0x04, 0x17
        /*000a*/ 	.short	(.L_164 - .L_163)
.L_163:
        /*000c*/ 	.word	0x00000000
        /*0010*/ 	.short	0x0000
        /*0012*/ 	.short	0x0000
        /*0014*/ 	.byte	0x00, 0xf5, 0x21, 0x00


	//----- nvinfo : EIATTR_SPARSE_MMA_MASK
	.align		4
.L_164:
        /*0018*/ 	.byte	0x03, 0x50
        /*001a*/ 	.short	0x0000


	//----- nvinfo : EIATTR_MAXREG_COUNT
	.align		4
        /*001c*/ 	.byte	0x03, 0x1b
        /*001e*/ 	.short	0x00ff


	//----- nvinfo : EIATTR_MERCURY_ISA_VERSION
	.align		4
        /*0020*/ 	.byte	0x03, 0x5f
        /*0022*/ 	.short	0x0101


	//----- nvinfo : EIATTR_VRC_CTA_INIT_COUNT
	.align		4
        /*0024*/ 	.byte	0x02, 0x4a
	.zero		1
	.zero		1


	//----- nvinfo : EIATTR_EXIT_INSTR_OFFSETS
	.align		4
        /*0028*/ 	.byte	0x04, 0x1c
        /*002a*/ 	.short	(.L_166 - .L_165)


	//   ....[0]....
.L_165:
        /*002c*/ 	.word	0x00000e80


	//----- nvinfo : EIATTR_CRS_STACK_SIZE
	.align		4
.L_166:
        /*0030*/ 	.byte	0x04, 0x1e
        /*0032*/ 	.short	(.L_168 - .L_167)
.L_167:
        /*0034*/ 	.word	0x00000000


	//----- nvinfo : EIATTR_CBANK_PARAM_SIZE
	.align		4
.L_168:
        /*0038*/ 	.byte	0x03, 0x19
        /*003a*/ 	.short	0x0008


	//----- nvinfo : EIATTR_PARAM_CBANK
	.align		4
        /*003c*/ 	.byte	0x04, 0x0a
        /*003e*/ 	.short	(.L_170 - .L_169)
	.align		4
.L_169:
        /*0040*/ 	.word	index@(.nv.constant0._Z19init_curand_state_kP17curandStateXORWOW)
        /*0044*/ 	.short	0x0380
        /*0046*/ 	.short	0x0008


	//----- nvinfo : EIATTR_SW_WAR
	.align		4
.L_170:
        /*0048*/ 	.byte	0x04, 0x36
        /*004a*/ 	.short	(.L_172 - .L_171)
.L_171:
        /*004c*/ 	.word	0x00000008
.L_172:


//--------------------- .nv.callgraph             --------------------------
	.section	.nv.callgraph,"",@"SHT_CUDA_CALLGRAPH"
	.align	4
	.sectionentsize	8
	.align		4
        /*0000*/ 	.word	0x00000000
	.align		4
        /*0004*/ 	.word	0xffffffff
	.align		4
        /*0008*/ 	.word	0x00000000
	.align		4
        /*000c*/ 	.word	0xfffffffe
	.align		4
        /*0010*/ 	.word	0x00000000
	.align		4
        /*0014*/ 	.word	0xfffffffd
	.align		4
        /*0018*/ 	.word	0x00000000
	.align		4
        /*001c*/ 	.word	0xfffffffc


//--------------------- .nv.constant4             --------------------------
	.section	.nv.constant4,"a",@progbits
	.align	8
	.align		8
.nv.constant4:
        /*0000*/ 	.dword	precalc_xorwow_matrix
	.align		8
        /*0008*/ 	.dword	precalc_xorwow_offset_matrix
	.align		8
        /*0010*/ 	.dword	mrg32k3aM1
	.align		8
        /*0018*/ 	.dword	mrg32k3aM2
	.align		8
        /*0020*/ 	.dword	mrg32k3aM1SubSeq
	.align		8
        /*0028*/ 	.dword	mrg32k3aM2SubSeq
	.align		8
        /*0030*/ 	.dword	mrg32k3aM1Seq
	.align		8
        /*0038*/ 	.dword	mrg32k3aM2Seq


//--------------------- .nv.constant3             --------------------------
	.section	.nv.constant3,"a",@progbits
	.align	8
.nv.constant3:
	.type		__cr_lgamma_table,@object
	.size		__cr_lgamma_table,(.L_8 - __cr_lgamma_table)
__cr_lgamma_table:
        /*0000*/ 	.byte	0x00, 0x00, 0x00, 0x00, 0x00, 0x00, 0x00, 0x00, 0x00, 0x00, 0x00, 0x00, 0x00, 0x00, 0x00, 0x00
        /*0010*/ 	.byte	0xef, 0x39, 0xfa, 0xfe, 0x42, 0x2e, 0xe6, 0x3f, 0x02, 0x20, 0x2a, 0xfa, 0x0b, 0xab, 0xfc, 0x3f
        /*0020*/ 	.byte	0xf9, 0x2c, 0x92, 0x7c, 0xa7, 0x6c, 0x09, 0x40, 0xc9, 0x79, 0x44, 0x3c, 0x64, 0x26, 0x13, 0x40
        /*0030*/ 	.byte	0xca, 0x01, 0xcf, 0x3a, 0x27, 0x51, 0x1a, 0x40, 0x30, 0xcc, 0x2d, 0xf3, 0xe1, 0x0c, 0x21, 0x40
        /*0040*/ 	.byte	0x0d, 0xb7, 0xfc, 0x82, 0x8e, 0x35, 0x25, 0x40
.L_8:


//--------------------- .text._Z22MC_Heston_Euler_kernelffffffiP17curandStateXORWOWPfS1_iP11HestonParam --------------------------
	.section	.text._Z22MC_Heston_Euler_kernelffffffiP17curandStateXORWOWPfS1_iP11HestonParam,"ax",@progbits
	.align	128
        .global         _Z22MC_Heston_Euler_kernelffffffiP17curandStateXORWOWPfS1_iP11HestonParam
        .type           _Z22MC_Heston_Euler_kernelffffffiP17curandStateXORWOWPfS1_iP11HestonParam,@function
        .size           _Z22MC_Heston_Euler_kernelffffffiP17curandStateXORWOWPfS1_iP11HestonParam,(.L_x_263 - _Z22MC_Heston_Euler_kernelffffffiP17curandStateXORWOWPfS1_iP11HestonParam)
        .other          _Z22MC_Heston_Euler_kernelffffffiP17curandStateXORWOWPfS1_iP11HestonParam,@"STO_CUDA_ENTRY STV_DEFAULT"
_Z22MC_Heston_Euler_kernelffffffiP17curandStateXORWOWPfS1_iP11HestonParam:
.text._Z22MC_Heston_Euler_kernelffffffiP17curandStateXORWOWPfS1_iP11HestonParam:
[----:B------:R-:W-:Y:S01]  /*0000*/  LDC R1, c[0x0][0x37c] ;  /* 0x0000df00ff017b82 */ /* 0x000fe20000000800 */
[----:B------:R-:W0:Y:S07]  /*0010*/  S2R R15, SR_TID.X ;  /* 0x00000000000f7919 */ /* 0x000e2e0000002100 */
[----:B------:R-:W0:Y:S01]  /*0020*/  S2UR UR5, SR_CTAID.X ;  /* 0x00000000000579c3 */ /* 0x000e220000002500 */
[----:B------:R-:W1:Y:S07]  /*0030*/  LDCU UR6, c[0x0][0x3b8] ;  /* 0x00007700ff0677ac */ /* 0x000e6e0008000800 */
[----:B------:R-:W0:Y:S01]  /*0040*/  LDC R14, c[0x0][0x360] ;  /* 0x0000d800ff0e7b82 */ /* 0x000e220000000800 */
[----:B-1----:R-:W-:Y:S01]  /*0050*/  USHF.L.U32 UR4, UR6, 0x12, URZ ;  /* 0x0000001206047899 */ /* 0x002fe200080006ff */
[----:B0-----:R-:W-:-:S05]  /*0060*/  IMAD R5, R14, UR5, R15 ;  /* 0x000000050e057c24 */ /* 0x001fca000f8e020f */
[----:B------:R-:W-:-:S13]  /*0070*/  ISETP.GE.AND P0, PT, R5, UR4, PT ;  /* 0x0000000405007c0c */ /* 0x000fda000bf06270 */
[----:B------:R-:W-:Y:S05]  /*0080*/  @P0 EXIT ;  /* 0x000000000000094d */ /* 0x000fea0003800000 */
[----:B------:R-:W-:-:S04]  /*0090*/  SHF.R.S32.HI R13, RZ, 0x12, R5 ;  /* 0x00000012ff0d7819 */ /* 0x000fc80000011405 */
[----:B------:R-:W-:-:S13]  /*00a0*/  ISETP.GE.AND P0, PT, R13, UR6, PT ;  /* 0x000000060d007c0c */ /* 0x000fda000bf06270 */
[----:B------:R-:W-:Y:S05]  /*00b0*/  @P0 EXIT ;  /* 0x000000000000094d */ /* 0x000fea0003800000 */
[----:B------:R-:W-:Y:S01]  /*00c0*/  ISETP.NE.AND P0, PT, R15, RZ, PT ;  /* 0x000000ff0f00720c */ /* 0x000fe20003f05270 */
[----:B------:R-:W0:Y:S01]  /*00d0*/  LDCU.64 UR8, c[0x0][0x358] ;  /* 0x00006b00ff0877ac */ /* 0x000e220008000a00 */
[----:B------:R-:W1:Y:S01]  /*00e0*/  LDC.64 R28, c[0x0][0x3a0] ;  /* 0x0000e800ff1c7b82 */ /* 0x000e620000000a00 */
[----:B------:R-:W2:Y:S07]  /*00f0*/  LDCU UR4, c[0x0][0x398] ;  /* 0x00007300ff0477ac */ /* 0x000eae0008000800 */
[----:B------:R-:W3:Y:S08]  /*0100*/  LDC R7, c[0x0][0x390] ;  /* 0x0000e400ff077b82 */ /* 0x000ef00000000800 */
[----:B------:R-:W4:Y:S02]  /*0110*/  @!P0 LDC.64 R2, c[0x0][0x3c0] ;  /* 0x0000f000ff028b82 */ /* 0x000f240000000a00 */
[----:B----4-:R-:W-:-:S05]  /*0120*/  @!P0 IMAD.WIDE R2, R13, 0xc, R2 ;  /* 0x0000000c0d028825 */ /* 0x010fca00078e0202 */
[----:B0-----:R-:W4:Y:S04]  /*0130*/  @!P0 LDG.E R8, desc[UR8][R2.64] ;  /* 0x0000000802088981 */ /* 0x001f28000c1e1900 */
[----:B------:R-:W4:Y:S04]  /*0140*/  @!P0 LDG.E R9, desc[UR8][R2.64+0x4] ;  /* 0x0000040802098981 */ /* 0x000f28000c1e1900 */
[----:B------:R-:W5:Y:S01]  /*0150*/  @!P0 LDG.E R0, desc[UR8][R2.64+0x8] ;  /* 0x0000080802008981 */ /* 0x000f62000c1e1900 */
[----:B------:R-:W-:Y:S01]  /*0160*/  @!P0 MOV R4, 0x400 ;  /* 0x0000040000048802 */ /* 0x000fe20000000f00 */
[----:B------:R-:W0:Y:S01]  /*0170*/  LDCU UR5, c[0x0][0x380] ;  /* 0x00007000ff0577ac */ /* 0x000e220008000800 */
[----:B-1----:R-:W-:Y:S01]  /*0180*/  IMAD.WIDE R28, R5, 0x30, R28 ;  /* 0x00000030051c7825 */ /* 0x002fe200078e021c */
[----:B------:R-:W1:Y:S03]  /*0190*/  @!P0 S2R R11, SR_CgaCtaId ;  /* 0x00000000000b8919 */ /* 0x000e660000008800 */
[----:B---3--:R-:W-:Y:S01]  /*01a0*/  FMUL R7, R7, R7 ;  /* 0x0000000707077220 */ /* 0x008fe20000400000 */
[----:B--2---:R-:W-:Y:S01]  /*01b0*/  UISETP.GE.AND UP0, UPT, UR4, 0x1, UPT ;  /* 0x000000010400788c */ /* 0x004fe2000bf06270 */
[----:B0-----:R-:W-:-:S02]  /*01c0*/  MOV R12, UR5 ;  /* 0x00000005000c7c02 */ /* 0x001fc40008000f00 */
[----:B-1----:R-:W-:-:S05]  /*01d0*/  @!P0 LEA R11, R11, R4, 0x18 ;  /* 0x000000040b0b8211 */ /* 0x002fca00078ec0ff */
[----:B----4-:R0:W-:Y:S04]  /*01e0*/  @!P0 STS.64 [R11], R8 ;  /* 0x000000080b008388 */ /* 0x0101e80000000a00 */
[----:B-----5:R0:W-:Y:S01]  /*01f0*/  @!P0 STS [R11+0x8], R0 ;  /* 0x000008000b008388 */ /* 0x0201e20000000800 */
[----:B------:R-:W-:Y:S06]  /*0200*/  BAR.SYNC.DEFER_BLOCKING 0x0 ;  /* 0x0000000000007b1d */ /* 0x000fec0000010000 */
[----:B------:R-:W-:Y:S05]  /*0210*/  BRA.U !UP0, `(.L_x_0) ;  /* 0x0000001508247547 */ /* 0x000fea000b800000 */
[----:B------:R1:W5:Y:S01]  /*0220*/  LDG.E R18, desc[UR8][R28.64+0x8] ;  /* 0x000008081c127981 */ /* 0x000362000c1e1900 */
[----:B0-----:R-:W0:Y:S03]  /*0230*/  LDC R0, c[0x0][0x38c] ;  /* 0x0000e300ff007b82 */ /* 0x001e260000000800 */
[----:B------:R1:W5:Y:S04]  /*0240*/  LDG.E R5, desc[UR8][R28.64+0x14] ;  /* 0x000014081c057981 */ /* 0x000368000c1e1900 */
[----:B------:R1:W5:Y:S01]  /*0250*/  LDG.E.64 R16, desc[UR8][R28.64] ;  /* 0x000000081c107981 */ /* 0x000362000c1e1b00 */
[----:B------:R-:W2:Y:S01]  /*0260*/  LDCU UR4, c[0x0][0x384] ;  /* 0x00007080ff0477ac */ /* 0x000ea20008000800 */
[----:B0-----:R-:W-:Y:S01]  /*0270*/  FFMA R0, -R0, R0, 1 ;  /* 0x3f80000000007423 */ /* 0x001fe20000000100 */
[----:B--2---:R-:W-:-:S03]  /*0280*/  MOV R6, UR4 ;  /* 0x0000000400067c02 */ /* 0x004fc60008000f00 */
[----:B------:R1:W0:Y:S01]  /*0290*/  MUFU.RSQ R3, R0 ;  /* 0x0000000000037308 */ /* 0x0002220000001400 */
[----:B------:R-:W-:-:S04]  /*02a0*/  IADD3 R2, PT, PT, R0, -0xd000000, RZ ;  /* 0xf300000000027810 */ /* 0x000fc80007ffe0ff */
[----:B------:R-:W-:-:S13]  /*02b0*/  ISETP.GT.U32.AND P0, PT, R2, 0x727fffff, PT ;  /* 0x727fffff0200780c */ /* 0x000fda0003f04070 */
[----:B01----:R-:W-:Y:S05]  /*02c0*/  @!P0 BRA `(.L_x_1) ;  /* 0x0000000000188947 */ /* 0x003fea0003800000 */
[----:B------:R-:W-:Y:S01]  /*02d0*/  BSSY.RECONVERGENT B0, `(.L_x_2) ;  /* 0x0000003000007945 */ /* 0x000fe20003800200 */
[----:B------:R-:W-:-:S07]  /*02e0*/  MOV R20, 0x300 ;  /* 0x0000030000147802 */ /* 0x000fce0000000f00 */
[----:B-----5:R-:W-:Y:S05]  /*02f0*/  CALL.REL.NOINC `($__internal_0_$__cuda_sm20_sqrt_rn_f32_slowpath) ;  /* 0x0000001400f87944 */ /* 0x020fea0003c00000 */
[----:B------:R-:W-:Y:S05]  /*0300*/  BSYNC.RECONVERGENT B0 ;  /* 0x0000000000007941 */ /* 0x000fea0003800200 */
.L_x_2:
[----:B------:R-:W-:Y:S01]  /*0310*/  MOV R4, R19 ;  /* 0x0000001300047202 */ /* 0x000fe20000000f00 */
[----:B------:R-:W-:Y:S06]  /*0320*/  BRA `(.L_x_3) ;  /* 0x0000000000107947 */ /* 0x000fec0003800000 */
.L_x_1:
[----:B------:R-:W-:Y:S01]  /*0330*/  FMUL.FTZ R9, R0, R3 ;  /* 0x0000000300097220 */ /* 0x000fe20000410000 */
[----:B------:R-:W-:-:S03]  /*0340*/  FMUL.FTZ R3, R3, 0.5 ;  /* 0x3f00000003037820 */ /* 0x000fc60000410000 */
[----:B------:R-:W-:-:S04]  /*0350*/  FFMA R0, -R9, R9, R0 ;  /* 0x0000000909007223 */ /* 0x000fc80000000100 */
[----:B------:R-:W-:-:S07]  /*0360*/  FFMA R4, R0, R3, R9 ;  /* 0x0000000300047223 */ /* 0x000fce0000000009 */
.L_x_3:
[----:B------:R-:W0:Y:S02]  /*0370*/  LDCU UR4, c[0x0][0x398] ;  /* 0x00007300ff0477ac */ /* 0x000e240008000800 */
[----:B0-----:R-:W-:-:S09]  /*0380*/  UISETP.NE.AND UP0, UPT, UR4, 0x1, UPT ;  /* 0x000000010400788c */ /* 0x001fd2000bf05270 */
[----:B------:R-:W-:Y:S05]  /*0390*/  BRA.U !UP0, `(.L_x_4) ;  /* 0x0000000d08507547 */ /* 0x000fea000b800000 */
[----:B------:R0:W5:Y:S04]  /*03a0*/  LDG.E R3, desc[UR8][R28.64+0x10] ;  /* 0x000010081c037981 */ /* 0x000168000c1e1900 */
[----:B------:R0:W5:Y:S01]  /*03b0*/  LDG.E R2, desc[UR8][R28.64+0xc] ;  /* 0x00000c081c027981 */ /* 0x000162000c1e1900 */
[----:B------:R-:W1:Y:S01]  /*03c0*/  S2UR UR6, SR_CgaCtaId ;  /* 0x00000000000679c3 */ /* 0x000e620000008800 */
[----:B------:R-:W-:Y:S01]  /*03d0*/  UMOV UR5, 0x400 ;  /* 0x0000040000057882 */ /* 0x000fe20000000000 */
[----:B------:R-:W-:Y:S01]  /*03e0*/  ULOP3.LUT UR4, UR4, 0x7ffffffe, URZ, 0xc0, !UPT ;  /* 0x7ffffffe04047892 */ /* 0x000fe2000f8ec0ff */
[----:B-----5:R-:W-:-:S03]  /*03f0*/  IADD3 R16, PT, PT, R16, 0xb0f8a, RZ ;  /* 0x000b0f8a10107810 */ /* 0x020fc60007ffe0ff */
[----:B------:R-:W-:Y:S02]  /*0400*/  UIADD3 UR4, UPT, UPT, -UR4, URZ, URZ ;  /* 0x000000ff04047290 */ /* 0x000fe4000fffe1ff */
[----:B-1----:R-:W-:Y:S01]  /*0410*/  ULEA UR5, UR6, UR5, 0x18 ;  /* 0x0000000506057291 */ /* 0x002fe2000f8ec0ff */
[----:B------:R-:W1:Y:S08]  /*0420*/  LDCU.64 UR6, c[0x0][0x388] ;  /* 0x00007100ff0677ac */ /* 0x000e700008000a00 */
[----:B------:R-:W2:Y:S02]  /*0430*/  LDS.128 R8, [UR5] ;  /* 0x00000005ff087984 */ /* 0x000ea40008000c00 */
[----:B0-----:R-:W3:Y:S02]  /*0440*/  LDCU UR5, c[0x0][0x390] ;  /* 0x00007200ff0577ac */ /* 0x001ee40008000800 */
.L_x_18:
[----:B------:R-:W-:Y:S01]  /*0450*/  SHF.R.U32.HI R0, RZ, 0x2, R17 ;  /* 0x00000002ff007819 */ /* 0x000fe20000011611 */
[----:B------:R-:W-:Y:S01]  /*0460*/  BSSY.RECONVERGENT B0, `(.L_x_5) ;  /* 0x000003c000007945 */ /* 0x000fe20003800200 */
[----:B--2---:R-:W-:Y:S02]  /*0470*/  SHF.L.U32 R11, R5, 0x4, RZ ;  /* 0x00000004050b7819 */ /* 0x004fe400000006ff */
[----:B------:R-:W-:Y:S02]  /*0480*/  LOP3.LUT R0, R0, R17, RZ, 0x3c, !PT ;  /* 0x0000001100007212 */ /* 0x000fe400078e3cff */
[----:B------:R-:W-:Y:S02]  /*0490*/  MOV R20, 0x3e055027 ;  /* 0x3e05502700147802 */ /* 0x000fe40000000f00 */
[----:B------:R-:W-:-:S04]  /*04a0*/  SHF.L.U32 R17, R0, 0x1, RZ ;  /* 0x0000000100117819 */ /* 0x000fc800000006ff */
[----:B------:R-:W-:Y:S01]  /*04b0*/  LOP3.LUT R0, R0, R17, R11, 0x96, !PT ;  /* 0x0000001100007212 */ /* 0x000fe200078e960b */
[----:B------:R-:W-:-:S03]  /*04c0*/  HFMA2 R11, -RZ, RZ, 0.1171875, 0 ;  /* 0x2f800000ff0b7431 */ /* 0x000fc600000001ff */
[----:B------:R-:W-:-:S04]  /*04d0*/  LOP3.LUT R21, R0, R5, RZ, 0x3c, !PT ;  /* 0x0000000500157212 */ /* 0x000fc800078e3cff */
[----:B------:R-:W-:-:S04]  /*04e0*/  IADD3 R0, PT, PT, R16, -0x587c5, R21 ;  /* 0xfffa783b10007810 */ /* 0x000fc80007ffe015 */
[----:B------:R-:W-:-:S05]  /*04f0*/  I2FP.F32.U32 R0, R0 ;  /* 0x0000000000007245 */ /* 0x000fca0000201000 */
[----:B------:R-:W-:-:S05]  /*0500*/  FFMA R0, R0, R11, 1.1641532182693481445e-10 ;  /* 0x2f00000000007423 */ /* 0x000fca000000000b */
[----:B------:R-:W-:-:S04]  /*0510*/  FSETP.GEU.AND P0, PT, R0, 1.175494350822287508e-38, PT ;  /* 0x008000000000780b */ /* 0x000fc80003f0e000 */
[----:B------:R-:W-:-:S09]  /*0520*/  FSEL R19, RZ, -23, P0 ;  /* 0xc1b80000ff137808 */ /* 0x000fd20000000000 */
[----:B------:R-:W-:-:S05]  /*0530*/  @!P0 FMUL R0, R0, 8388608 ;  /* 0x4b00000000008820 */ /* 0x000fca0000400000 */
[C---:B------:R-:W-:Y:S02]  /*0540*/  IADD3 R17, PT, PT, R0.reuse, -0x3f2aaaab, RZ ;  /* 0xc0d5555500117810 */ /* 0x040fe40007ffe0ff */
[----:B------:R-:W-:Y:S02]  /*0550*/  ISETP.GT.U32.AND P0, PT, R0, 0x7f7fffff, PT ;  /* 0x7f7fffff0000780c */ /* 0x000fe40003f04070 */
[----:B------:R-:W-:-:S04]  /*0560*/  LOP3.LUT R17, R17, 0xff800000, RZ, 0xc0, !PT ;  /* 0xff80000011117812 */ /* 0x000fc800078ec0ff */
[----:B------:R-:W-:-:S05]  /*0570*/  IADD3 R11, PT, PT, R0, -R17, RZ ;  /* 0x80000011000b7210 */ /* 0x000fca0007ffe0ff */
[----:B------:R-:W-:-:S04]  /*0580*/  FADD R11, R11, -1 ;  /* 0xbf8000000b0b7421 */ /* 0x000fc80000000000 */
[----:B------:R-:W-:-:S04]  /*0590*/  FFMA R20, R11, -R20, 0.14084610342979431152 ;  /* 0x3e1039f60b147423 */ /* 0x000fc80000000814 */
[----:B------:R-:W-:-:S04]  /*05a0*/  FFMA R20, R11, R20, -0.12148627638816833496 ;  /* 0xbdf8cdcc0b147423 */ /* 0x000fc80000000014 */
[----:B------:R-:W-:-:S04]  /*05b0*/  FFMA R20, R11, R20, 0.13980610668659210205 ;  /* 0x3e0f29550b147423 */ /* 0x000fc80000000014 */
[----:B------:R-:W-:-:S04]  /*05c0*/  FFMA R20, R11, R20, -0.16684235632419586182 ;  /* 0xbe2ad8b90b147423 */ /* 0x000fc80000000014 */
[----:B------:R-:W-:-:S04]  /*05d0*/  FFMA R20, R11, R20, 0.20012299716472625732 ;  /* 0x3e4ced0b0b147423 */ /* 0x000fc80000000014 */
[----:B------:R-:W-:-:S04]  /*05e0*/  FFMA R20, R11, R20, -0.24999669194221496582 ;  /* 0xbe7fff220b147423 */ /* 0x000fc80000000014 */
[----:B------:R-:W-:-:S04]  /*05f0*/  FFMA R20, R11, R20, 0.33333182334899902344 ;  /* 0x3eaaaa780b147423 */ /* 0x000fc80000000014 */
[C---:B------:R-:W-:Y:S01]  /*0600*/  FFMA R22, R11.reuse, R20, -0.5 ;  /* 0xbf0000000b167423 */ /* 0x040fe20000000014 */
[----:B------:R-:W-:Y:S02]  /*0610*/  I2FP.F32.S32 R20, R17 ;  /* 0x0000001100147245 */ /* 0x000fe40000201400 */
[----:B------:R-:W-:Y:S01]  /*0620*/  MOV R17, 0x7f800000 ;  /* 0x7f80000000117802 */ /* 0x000fe20000000f00 */
[C---:B------:R-:W-:Y:S02]  /*0630*/  FMUL R22, R11.reuse, R22 ;  /* 0x000000160b167220 */ /* 0x040fe40000400000 */
[----:B------:R-:W-:Y:S02]  /*0640*/  FFMA R19, R20, 1.1920928955078125e-07, R19 ;  /* 0x3400000014137823 */ /* 0x000fe40000000013 */
[----:B------:R-:W-:Y:S01]  /*0650*/  FFMA R22, R11, R22, R11 ;  /* 0x000000160b167223 */ /* 0x000fe2000000000b */
[----:B------:R-:W-:-:S03]  /*0660*/  SHF.R.U32.HI R11, RZ, 0x2, R18 ;  /* 0x00000002ff0b7819 */ /* 0x000fc60000011612 */
[----:B------:R-:W-:Y:S01]  /*0670*/  FFMA R19, R19, 0.69314718246459960938, R22 ;  /* 0x3f31721813137823 */ /* 0x000fe20000000016 */
[C---:B------:R-:W-:Y:S01]  /*0680*/  @P0 FFMA R19, R0.reuse, R17, +INF ;  /* 0x7f80000000130423 */ /* 0x040fe20000000011 */
[----:B------:R-:W-:Y:S02]  /*0690*/  LOP3.LUT R11, R11, R18, RZ, 0x3c, !PT ;  /* 0x000000120b0b7212 */ /* 0x000fe400078e3cff */
[----:B------:R-:W-:Y:S01]  /*06a0*/  FSETP.NEU.AND P0, PT, R0, RZ, PT ;  /* 0x000000ff0000720b */ /* 0x000fe20003f0d000 */
[----:B------:R-:W-:Y:S01]  /*06b0*/  FMUL R19, R19, -2 ;  /* 0xc000000013137820 */ /* 0x000fe20000400000 */
[----:B------:R-:W-:Y:S02]  /*06c0*/  SHF.L.U32 R17, R11, 0x1, RZ ;  /* 0x000000010b117819 */ /* 0x000fe400000006ff */
[----:B------:R-:W-:Y:S02]  /*06d0*/  SHF.L.U32 R18, R21, 0x4, RZ ;  /* 0x0000000415127819 */ /* 0x000fe400000006ff */
[----:B------:R-:W-:-:S02]  /*06e0*/  FSEL R20, R19, +INF , P0 ;  /* 0x7f80000013147808 */ /* 0x000fc40000000000 */
[----:B------:R-:W-:Y:S02]  /*06f0*/  LOP3.LUT R18, R11, R17, R18, 0x96, !PT ;  /* 0x000000110b127212 */ /* 0x000fe400078e9612 */
[----:B------:R-:W-:Y:S01]  /*0700*/  IADD3 R11, PT, PT, R20, -0xd000000, RZ ;  /* 0xf3000000140b7810 */ /* 0x000fe20007ffe0ff */
[----:B------:R0:W2:Y:S01]  /*0710*/  MUFU.RSQ R23, R20 ;  /* 0x0000001400177308 */ /* 0x0000a20000001400 */
[----:B------:R-:W-:Y:S02]  /*0720*/  LOP3.LUT R27, R18, R21, RZ, 0x3c, !PT ;  /* 0x00000015121b7212 */ /* 0x000fe400078e3cff */
[----:B------:R-:W-:Y:S01]  /*0730*/  ISETP.GT.U32.AND P0, PT, R11, 0x727fffff, PT ;  /* 0x727fffff0b00780c */ /* 0x000fe20003f04070 */
[----:B------:R-:W-:Y:S01]  /*0740*/  HFMA2 R11, -RZ, RZ, 0.1495361328125, 0.0004794597625732421875 ;  /* 0x30c90fdbff0b7431 */ /* 0x000fe200000001ff */
[----:B------:R-:W-:Y:S02]  /*0750*/  IADD3 R0, PT, PT, R27, R16, RZ ;  /* 0x000000101b007210 */ /* 0x000fe40007ffe0ff */
[----:B------:R-:W-:-:S02]  /*0760*/  MOV R17, R5 ;  /* 0x0000000500117202 */ /* 0x000fc40000000f00 */
[----:B------:R-:W-:-:S05]  /*0770*/  I2FP.F32.U32 R0, R0 ;  /* 0x0000000000007245 */ /* 0x000fca0000201000 */
[----:B------:R-:W-:Y:S02]  /*0780*/  FFMA R18, R0, R11, 7.314590599882819788e-10 ;  /* 0x30490fdb00127423 */ /* 0x000fe4000000000b */
[----:B0-----:R-:W-:Y:S05]  /*0790*/  @!P0 BRA `(.L_x_6) ;  /* 0x0000000000108947 */ /* 0x001fea0003800000 */
[----:B------:R-:W-:Y:S02]  /*07a0*/  MOV R0, R20 ;  /* 0x0000001400007202 */ /* 0x000fe40000000f00 */
[----:B------:R-:W-:-:S07]  /*07b0*/  MOV R20, 0x7d0 ;  /* 0x000007d000147802 */ /* 0x000fce0000000f00 */
[----:B-123--:R-:W-:Y:S05]  /*07c0*/  CALL.REL.NOINC `($__internal_0_$__cuda_sm20_sqrt_rn_f32_slowpath) ;  /* 0x0000001000c47944 */ /* 0x00efea0003c00000 */
[----:B------:R-:W-:Y:S05]  /*07d0*/  BRA `(.L_x_7) ;  /* 0x0000000000107947 */ /* 0x000fea0003800000 */
.L_x_6:
[----:B--2---:R-:W-:Y:S01]  /*07e0*/  FMUL.FTZ R19, R20, R23 ;  /* 0x0000001714137220 */ /* 0x004fe20000410000 */
[----:B------:R-:W-:-:S03]  /*07f0*/  FMUL.FTZ R5, R23, 0.5 ;  /* 0x3f00000017057820 */ /* 0x000fc60000410000 */
[----:B------:R-:W-:-:S04]  /*0800*/  FFMA R0, -R19, R19, R20 ;  /* 0x0000001313007223 */ /* 0x000fc80000000114 */
[----:B------:R-:W-:-:S07]  /*0810*/  FFMA R19, R0, R5, R19 ;  /* 0x0000000500137223 */ /* 0x000fce0000000013 */
.L_x_7:
[----:B-1-3--:R-:W-:Y:S05]  /*0820*/  BSYNC.RECONVERGENT B0 ;  /* 0x0000000000007941 */ /* 0x00afea0003800200 */
.L_x_5:
[----:B------:R-:W-:Y:S01]  /*0830*/  FMUL.RZ R20, R18, 0.15915493667125701904 ;  /* 0x3e22f98312147820 */ /* 0x000fe2000040c000 */
[C---:B------:R-:W-:Y:S01]  /*0840*/  IADD3 R11, PT, PT, R6.reuse, -0xd000000, RZ ;  /* 0xf3000000060b7810 */ /* 0x040fe20007ffe0ff */
[----:B------:R-:W-:Y:S01]  /*0850*/  MUFU.RSQ R23, R6 ;  /* 0x0000000600177308 */ /* 0x000fe20000001400 */
[----:B------:R-:W-:Y:S01]  /*0860*/  FADD R5, -R6, R9 ;  /* 0x0000000906057221 */ /* 0x000fe20000000100 */
[----:B------:R-:W-:Y:S01]  /*0870*/  BSSY.RECONVERGENT B0, `(.L_x_8) ;  /* 0x0000011000007945 */ /* 0x000fe20003800200 */
[----:B------:R-:W-:Y:S02]  /*0880*/  ISETP.GT.U32.AND P0, PT, R11, 0x727fffff, PT ;  /* 0x727fffff0b00780c */ /* 0x000fe40003f04070 */
[----:B------:R-:W-:-:S03]  /*0890*/  FMUL R11, R8, R5 ;  /* 0x00000005080b7220 */ /* 0x000fc60000400000 */
[----:B------:R-:W0:Y:S08]  /*08a0*/  MUFU.COS R18, R20 ;  /* 0x0000001400127308 */ /* 0x000e300000000000 */
[----:B------:R-:W1:Y:S01]  /*08b0*/  MUFU.SIN R0, R20 ;  /* 0x0000001400007308 */ /* 0x000e620000000400 */
[----:B0-----:R-:W-:Y:S01]  /*08c0*/  FMUL R5, R18, R19 ;  /* 0x0000001312057220 */ /* 0x001fe20000400000 */
[----:B------:R-:W-:Y:S01]  /*08d0*/  FFMA R18, R7, R11, R6 ;  /* 0x0000000b07127223 */ /* 0x000fe20000000006 */
[----:B-1----:R-:W-:Y:S01]  /*08e0*/  FMUL R25, R0, R19 ;  /* 0x0000001300197220 */ /* 0x002fe20000400000 */
[----:B------:R-:W-:Y:S06]  /*08f0*/  @!P0 BRA `(.L_x_9) ;  /* 0x0000000000108947 */ /* 0x000fec0003800000 */
[----:B------:R-:W-:Y:S02]  /*0900*/  MOV R0, R6 ;  /* 0x0000000600007202 */ /* 0x000fe40000000f00 */
[----:B------:R-:W-:-:S07]  /*0910*/  MOV R20, 0x930 ;  /* 0x0000093000147802 */ /* 0x000fce0000000f00 */
[----:B------:R-:W-:Y:S05]  /*0920*/  CALL.REL.NOINC `($__internal_0_$__cuda_sm20_sqrt_rn_f32_slowpath) ;  /* 0x00000010006c7944 */ /* 0x000fea0003c00000 */
[----:B------:R-:W-:Y:S05]  /*0930*/  BRA `(.L_x_10) ;  /* 0x0000000000107947 */ /* 0x000fea0003800000 */
.L_x_9:
[C---:B------:R-:W-:Y:S01]  /*0940*/  FMUL.FTZ R19, R23.reuse, R6 ;  /* 0x0000000617137220 */ /* 0x040fe20000410000 */
[----:B------:R-:W-:-:S03]  /*0950*/  FMUL.FTZ R0, R23, 0.5 ;  /* 0x3f00000017007820 */ /* 0x000fc60000410000 */
[----:B------:R-:W-:-:S04]  /*0960*/  FFMA R6, -R19, R19, R6 ;  /* 0x0000001313067223 */ /* 0x000fc80000000106 */
[----:B------:R-:W-:-:S07]  /*0970*/  FFMA R19, R6, R0, R19 ;  /* 0x0000000006137223 */ /* 0x000fce0000000013 */
.L_x_10:
[----:B------:R-:W-:Y:S05]  /*0980*/  BSYNC.RECONVERGENT B0 ;  /* 0x0000000000007941 */ /* 0x000fea0003800200 */
.L_x_8:
[----:B------:R-:W-:Y:S01]  /*0990*/  SHF.R.U32.HI R11, RZ, 0x2, R2 ;  /* 0x00000002ff0b7819 */ /* 0x000fe20000011602 */
[----:B------:R-:W-:Y:S01]  /*09a0*/  BSSY.RECONVERGENT B0, `(.L_x_11) ;  /* 0x0000046000007945 */ /* 0x000fe20003800200 */
[----:B------:R-:W-:Y:S02]  /*09b0*/  SHF.L.U32 R0, R27, 0x4, RZ ;  /* 0x000000041b007819 */ /* 0x000fe400000006ff */
[----:B------:R-:W-:Y:S02]  /*09c0*/  LOP3.LUT R11, R11, R2, RZ, 0x3c, !PT ;  /* 0x000000020b0b7212 */ /* 0x000fe400078e3cff */
[----:B------:R-:W-:Y:S02]  /*09d0*/  MOV R23, 0x3e055027 ;  /* 0x3e05502700177802 */ /* 0x000fe40000000f00 */
[----:B------:R-:W-:Y:S02]  /*09e0*/  SHF.L.U32 R2, R11, 0x1, RZ ;  /* 0x000000010b027819 */ /* 0x000fe400000006ff */
[----:B------:R-:W-:-:S02]  /*09f0*/  SHF.R.U32.HI R20, RZ, 0x2, R3 ;  /* 0x00000002ff147819 */ /* 0x000fc40000011603 */
[----:B------:R-:W-:Y:S01]  /*0a00*/  LOP3.LUT R0, R11, R2, R0, 0x96, !PT ;  /* 0x000000020b007212 */ /* 0x000fe200078e9600 */
[----:B------:R-:W-:Y:S01]  /*0a10*/  HFMA2 R11, -RZ, RZ, 0.1171875, 0 ;  /* 0x2f800000ff0b7431 */ /* 0x000fe200000001ff */
[----:B------:R-:W-:Y:S02]  /*0a20*/  LOP3.LUT R20, R20, R3, RZ, 0x3c, !PT ;  /* 0x0000000314147212 */ /* 0x000fe400078e3cff */
[----:B------:R-:W-:-:S04]  /*0a30*/  LOP3.LUT R29, R0, R27, RZ, 0x3c, !PT ;  /* 0x0000001b001d7212 */ /* 0x000fc800078e3cff */
[----:B------:R-:W-:Y:S02]  /*0a40*/  IADD3 R0, PT, PT, R16, 0x587c5, R29 ;  /* 0x000587c510007810 */ /* 0x000fe40007ffe01d */
[----:B------:R-:W-:Y:S02]  /*0a50*/  SHF.L.U32 R3, R29, 0x4, RZ ;  /* 0x000000041d037819 */ /* 0x000fe400000006ff */
        /* <DEDUP_REMOVED lines=8> */
[-C--:B------:R-:W-:Y:S02]  /*0ae0*/  IADD3 R2, PT, PT, R0, -R11.reuse, RZ ;  /* 0x8000000b00027210 */ /* 0x080fe40007ffe0ff */
[----:B------:R-:W-:-:S03]  /*0af0*/  I2FP.F32.S32 R11, R11 ;  /* 0x0000000b000b7245 */ /* 0x000fc60000201400 */
[----:B------:R-:W-:Y:S02]  /*0b00*/  FADD R2, R2, -1 ;  /* 0xbf80000002027421 */ /* 0x000fe40000000000 */
[----:B------:R-:W-:Y:S01]  /*0b10*/  FFMA R11, R11, 1.1920928955078125e-07, R6 ;  /* 0x340000000b0b7823 */ /* 0x000fe20000000006 */
[----:B------:R-:W-:Y:S01]  /*0b20*/  FMUL R6, R5, R4 ;  /* 0x0000000405067220 */ /* 0x000fe20000400000 */
[C---:B------:R-:W-:Y:S01]  /*0b30*/  FFMA R23, R2.reuse, -R23, 0.14084610342979431152 ;  /* 0x3e1039f602177423 */ /* 0x040fe20000000817 */
[C---:B------:R-:W-:Y:S01]  /*0b40*/  FMUL R5, R19.reuse, R12 ;  /* 0x0000000c13057220 */ /* 0x040fe20000400000 */
[----:B------:R-:W-:Y:S01]  /*0b50*/  FMUL R19, R19, R10 ;  /* 0x0000000a13137220 */ /* 0x000fe20000400000 */
[----:B------:R-:W-:Y:S01]  /*0b60*/  FFMA R6, R25, UR7, R6 ;  /* 0x0000000719067c23 */ /* 0x000fe20008000006 */
[----:B------:R-:W-:Y:S01]  /*0b70*/  FFMA R23, R2, R23, -0.12148627638816833496 ;  /* 0xbdf8cdcc02177423 */ /* 0x000fe20000000017 */
[----:B------:R-:W-:Y:S01]  /*0b80*/  FMUL R5, R5, UR5 ;  /* 0x0000000505057c20 */ /* 0x000fe20008400000 */
[----:B------:R-:W-:-:S02]  /*0b90*/  FMUL R19, R19, UR5 ;  /* 0x0000000513137c20 */ /* 0x000fc40008400000 */
[----:B------:R-:W-:Y:S01]  /*0ba0*/  FFMA R23, R2, R23, 0.13980610668659210205 ;  /* 0x3e0f295502177423 */ /* 0x000fe20000000017 */
[----:B------:R-:W-:-:S03]  /*0bb0*/  FMUL R6, R5, R6 ;  /* 0x0000000605067220 */ /* 0x000fc60000400000 */
[----:B------:R-:W-:-:S04]  /*0bc0*/  FFMA R23, R2, R23, -0.16684235632419586182 ;  /* 0xbe2ad8b902177423 */ /* 0x000fc80000000017 */
[----:B------:R-:W-:-:S04]  /*0bd0*/  FFMA R23, R2, R23, 0.20012299716472625732 ;  /* 0x3e4ced0b02177423 */ /* 0x000fc80000000017 */
[----:B------:R-:W-:-:S04]  /*0be0*/  FFMA R23, R2, R23, -0.24999669194221496582 ;  /* 0xbe7fff2202177423 */ /* 0x000fc80000000017 */
[----:B------:R-:W-:-:S04]  /*0bf0*/  FFMA R23, R2, R23, 0.33333182334899902344 ;  /* 0x3eaaaa7802177423 */ /* 0x000fc80000000017 */
[----:B------:R-:W-:-:S04]  /*0c00*/  FFMA R23, R2, R23, -0.5 ;  /* 0xbf00000002177423 */ /* 0x000fc80000000017 */
[----:B------:R-:W-:-:S04]  /*0c10*/  FMUL R23, R2, R23 ;  /* 0x0000001702177220 */ /* 0x000fc80000400000 */
[----:B------:R-:W-:Y:S01]  /*0c20*/  FFMA R2, R2, R23, R2 ;  /* 0x0000001702027223 */ /* 0x000fe20000000002 */
[----:B------:R-:W-:-:S03]  /*0c30*/  HFMA2 R23, -RZ, RZ, 0.1495361328125, 0.0004794597625732421875 ;  /* 0x30c90fdbff177431 */ /* 0x000fc600000001ff */
[----:B------:R-:W-:Y:S01]  /*0c40*/  FFMA R2, R11, 0.69314718246459960938, R2 ;  /* 0x3f3172180b027823 */ /* 0x000fe20000000002 */
[----:B------:R-:W-:-:S05]  /*0c50*/  MOV R11, 0x7f800000 ;  /* 0x7f800000000b7802 */ /* 0x000fca0000000f00 */
[C---:B------:R-:W-:Y:S01]  /*0c60*/  @P0 FFMA R2, R0.reuse, R11, +INF ;  /* 0x7f80000000020423 */ /* 0x040fe2000000000b */
[----:B------:R-:W-:Y:S02]  /*0c70*/  FSETP.NEU.AND P0, PT, R0, RZ, PT ;  /* 0x000000ff0000720b */ /* 0x000fe40003f0d000 */
[----:B------:R-:W-:Y:S01]  /*0c80*/  SHF.L.U32 R11, R20, 0x1, RZ ;  /* 0x00000001140b7819 */ /* 0x000fe200000006ff */
[----:B------:R-:W-:Y:S01]  /*0c90*/  FMUL R5, R2, -2 ;  /* 0xc000000002057820 */ /* 0x000fe20000400000 */
[----:B------:R-:W-:Y:S02]  /*0ca0*/  FMUL R2, R12, UR6 ;  /* 0x000000060c027c20 */ /* 0x000fe40008400000 */
[----:B------:R-:W-:Y:S02]  /*0cb0*/  LOP3.LUT R20, R20, R11, R3, 0x96, !PT ;  /* 0x0000000b14147212 */ /* 0x000fe400078e9603 */
[----:B------:R-:W-:Y:S01]  /*0cc0*/  FSEL R0, R5, +INF , P0 ;  /* 0x7f80000005007808 */ /* 0x000fe20000000000 */
[----:B------:R-:W-:Y:S01]  /*0cd0*/  FFMA R11, R7, R2, R6 ;  /* 0x00000002070b7223 */ /* 0x000fe20000000006 */
[----:B------:R-:W-:-:S02]  /*0ce0*/  LOP3.LUT R5, R20, R29, RZ, 0x3c, !PT ;  /* 0x0000001d14057212 */ /* 0x000fc400078e3cff */
[----:B------:R-:W-:Y:S01]  /*0cf0*/  IADD3 R6, PT, PT, R0, -0xd000000, RZ ;  /* 0xf300000000067810 */ /* 0x000fe20007ffe0ff */
[----:B------:R0:W1:Y:S01]  /*0d00*/  MUFU.RSQ R3, R0 ;  /* 0x0000000000037308 */ /* 0x0000620000001400 */
[----:B------:R-:W-:Y:S01]  /*0d10*/  IADD3 R2, PT, PT, R16, 0xb0f8a, R5 ;  /* 0x000b0f8a10027810 */ /* 0x000fe20007ffe005 */
[----:B------:R-:W-:Y:S01]  /*0d20*/  FADD R12, R11, R12 ;  /* 0x0000000c0b0c7221 */ /* 0x000fe20000000000 */
[----:B------:R-:W-:Y:S01]  /*0d30*/  ISETP.GT.U32.AND P0, PT, R6, 0x727fffff, PT ;  /* 0x727fffff0600780c */ /* 0x000fe20003f04070 */
[----:B------:R-:W-:Y:S01]  /*0d40*/  FFMA R6, R25, R19, R18 ;  /* 0x0000001319067223 */ /* 0x000fe20000000012 */
[----:B------:R-:W-:-:S04]  /*0d50*/  I2FP.F32.U32 R2, R2 ;  /* 0x0000000200027245 */ /* 0x000fc80000201000 */
[----:B------:R-:W-:Y:S01]  /*0d60*/  FMNMX R6, RZ, R6, !PT ;  /* 0x00000006ff067209 */ /* 0x000fe20007800000 */
[----:B------:R-:W-:-:S06]  /*0d70*/  FFMA R2, R2, R23, 7.314590599882819788e-10 ;  /* 0x30490fdb02027423 */ /* 0x000fcc0000000017 */
[----:B0-----:R-:W-:Y:S05]  /*0d80*/  @!P0 BRA `(.L_x_12) ;  /* 0x00000000000c8947 */ /* 0x001fea0003800000 */
[----:B------:R-:W-:-:S07]  /*0d90*/  MOV R20, 0xdb0 ;  /* 0x00000db000147802 */ /* 0x000fce0000000f00 */
[----:B-1----:R-:W-:Y:S05]  /*0da0*/  CALL.REL.NOINC `($__internal_0_$__cuda_sm20_sqrt_rn_f32_slowpath) ;  /* 0x0000000c004c7944 */ /* 0x002fea0003c00000 */
[----:B------:R-:W-:Y:S05]  /*0db0*/  BRA `(.L_x_13) ;  /* 0x0000000000107947 */ /* 0x000fea0003800000 */
.L_x_12:
[----:B-1----:R-:W-:Y:S01]  /*0dc0*/  FMUL.FTZ R19, R0, R3 ;  /* 0x0000000300137220 */ /* 0x002fe20000410000 */
[----:B------:R-:W-:-:S03]  /*0dd0*/  FMUL.FTZ R3, R3, 0.5 ;  /* 0x3f00000003037820 */ /* 0x000fc60000410000 */
[----:B------:R-:W-:-:S04]  /*0de0*/  FFMA R0, -R19, R19, R0 ;  /* 0x0000001313007223 */ /* 0x000fc80000000100 */
[----:B------:R-:W-:-:S07]  /*0df0*/  FFMA R19, R0, R3, R19 ;  /* 0x0000000300137223 */ /* 0x000fce0000000013 */
.L_x_13:
[----:B------:R-:W-:Y:S05]  /*0e00*/  BSYNC.RECONVERGENT B0 ;  /* 0x0000000000007941 */ /* 0x000fea0003800200 */
.L_x_11:
[----:B------:R-:W-:Y:S01]  /*0e10*/  FMUL.RZ R18, R2, 0.15915493667125701904 ;  /* 0x3e22f98302127820 */ /* 0x000fe2000040c000 */
[C---:B------:R-:W-:Y:S01]  /*0e20*/  IADD3 R11, PT, PT, R6.reuse, -0xd000000, RZ ;  /* 0xf3000000060b7810 */ /* 0x040fe20007ffe0ff */
[----:B------:R-:W-:Y:S01]  /*0e30*/  MUFU.RSQ R23, R6 ;  /* 0x0000000600177308 */ /* 0x000fe20000001400 */
[----:B------:R-:W-:Y:S01]  /*0e40*/  FADD R3, -R6, R9 ;  /* 0x0000000906037221 */ /* 0x000fe20000000100 */
[----:B------:R-:W-:Y:S01]  /*0e50*/  BSSY.RECONVERGENT B0, `(.L_x_14) ;  /* 0x0000013000007945 */ /* 0x000fe20003800200 */
[----:B------:R-:W-:Y:S02]  /*0e60*/  ISETP.GT.U32.AND P0, PT, R11, 0x727fffff, PT ;  /* 0x727fffff0b00780c */ /* 0x000fe40003f04070 */
[----:B------:R-:W-:-:S03]  /*0e70*/  FMUL R25, R8, R3 ;  /* 0x0000000308197220 */ /* 0x000fc60000400000 */
[----:B------:R-:W0:Y:S01]  /*0e80*/  MUFU.SIN R2, R18 ;  /* 0x0000001200027308 */ /* 0x000e220000000400 */
[----:B------:R-:W-:-:S07]  /*0e90*/  FFMA R25, R7, R25, R6 ;  /* 0x0000001907197223 */ /* 0x000fce0000000006 */
[----:B------:R-:W1:Y:S01]  /*0ea0*/  MUFU.COS R0, R18 ;  /* 0x0000001200007308 */ /* 0x000e620000000000 */
[-C--:B0-----:R-:W-:Y:S01]  /*0eb0*/  FMUL R2, R2, R19.reuse ;  /* 0x0000001302027220 */ /* 0x081fe20000400000 */
[----:B-1----:R-:W-:Y:S01]  /*0ec0*/  FMUL R3, R0, R19 ;  /* 0x0000001300037220 */ /* 0x002fe20000400000 */
[----:B------:R-:W-:Y:S06]  /*0ed0*/  @!P0 BRA `(.L_x_15) ;  /* 0x0000000000188947 */ /* 0x000fec0003800000 */
[----:B------:R-:W-:Y:S01]  /*0ee0*/  BSSY.RECONVERGENT B1, `(.L_x_16) ;  /* 0x0000004000017945 */ /* 0x000fe20003800200 */
[----:B------:R-:W-:Y:S02]  /*0ef0*/  MOV R0, R6 ;  /* 0x0000000600007202 */ /* 0x000fe40000000f00 */
[----:B------:R-:W-:-:S07]  /*0f00*/  MOV R20, 0xf20 ;  /* 0x00000f2000147802 */ /* 0x000fce0000000f00 */
[----:B------:R-:W-:Y:S05]  /*0f10*/  CALL.REL.NOINC `($__internal_0_$__cuda_sm20_sqrt_rn_f32_slowpath) ;  /* 0x0000000800f07944 */ /* 0x000fea0003c00000 */
[----:B------:R-:W-:Y:S05]  /*0f20*/  BSYNC.RECONVERGENT B1 ;  /* 0x0000000000017941 */ /* 0x000fea0003800200 */
.L_x_16:
[----:B------:R-:W-:Y:S05]  /*0f30*/  BRA `(.L_x_17) ;  /* 0x0000000000107947 */ /* 0x000fea0003800000 */
.L_x_15:
[----:B------:R-:W-:Y:S01]  /*0f40*/  FMUL.FTZ R19, R6, R23 ;  /* 0x0000001706137220 */ /* 0x000fe20000410000 */
[----:B------:R-:W-:-:S03]  /*0f50*/  FMUL.FTZ R0, R23, 0.5 ;  /* 0x3f00000017007820 */ /* 0x000fc60000410000 */
[----:B------:R-:W-:-:S04]  /*0f60*/  FFMA R6, -R19, R19, R6 ;  /* 0x0000001313067223 */ /* 0x000fc80000000106 */
[----:B------:R-:W-:-:S07]  /*0f70*/  FFMA R19, R6, R0, R19 ;  /* 0x0000000006137223 */ /* 0x000fce0000000013 */
.L_x_17:
[----:B------:R-:W-:Y:S05]  /*0f80*/  BSYNC.RECONVERGENT B0 ;  /* 0x0000000000007941 */ /* 0x000fea0003800200 */
.L_x_14:
[----:B------:R-:W-:Y:S01]  /*0f90*/  FMUL R0, R12, R19 ;  /* 0x000000130c007220 */ /* 0x000fe20000400000 */
[----:B------:R-:W-:Y:S01]  /*0fa0*/  FMUL R11, R3, R4 ;  /* 0x00000004030b7220 */ /* 0x000fe20000400000 */
[----:B------:R-:W-:Y:S01]  /*0fb0*/  UIADD3 UR4, UPT, UPT, UR4, 0x2, URZ ;  /* 0x0000000204047890 */ /* 0x000fe2000fffe0ff */
[----:B------:R-:W-:Y:S01]  /*0fc0*/  FMUL R19, R19, R10 ;  /* 0x0000000a13137220 */ /* 0x000fe20000400000 */
[----:B------:R-:W-:Y:S01]  /*0fd0*/  FMUL R3, R0, UR5 ;  /* 0x0000000500037c20 */ /* 0x000fe20008400000 */
[----:B------:R-:W-:Y:S01]  /*0fe0*/  FFMA R6, R2, UR7, R11 ;  /* 0x0000000702067c23 */ /* 0x000fe2000800000b */
[----:B------:R-:W-:Y:S01]  /*0ff0*/  UISETP.NE.AND UP0, UPT, UR4, URZ, UPT ;  /* 0x000000ff0400728c */ /* 0x000fe2000bf05270 */
[----:B------:R-:W-:Y:S01]  /*1000*/  FMUL R0, R12, UR6 ;  /* 0x000000060c007c20 */ /* 0x000fe20008400000 */
[----:B------:R-:W-:Y:S01]  /*1010*/  FMUL R19, R19, UR5 ;  /* 0x0000000513137c20 */ /* 0x000fe20008400000 */
[----:B------:R-:W-:Y:S01]  /*1020*/  FMUL R6, R3, R6 ;  /* 0x0000000603067220 */ /* 0x000fe20000400000 */
[----:B------:R-:W-:-:S02]  /*1030*/  IADD3 R16, PT, PT, R16, 0x161f14, RZ ;  /* 0x00161f1410107810 */ /* 0x000fc40007ffe0ff */
[----:B------:R-:W-:Y:S01]  /*1040*/  FFMA R19, R2, R19, R25 ;  /* 0x0000001302137223 */ /* 0x000fe20000000019 */
[----:B------:R-:W-:Y:S01]  /*1050*/  FFMA R3, R7, R0, R6 ;  /* 0x0000000007037223 */ /* 0x000fe20000000006 */
[----:B------:R-:W-:Y:S02]  /*1060*/  MOV R2, R27 ;  /* 0x0000001b00027202 */ /* 0x000fe40000000f00 */
[----:B------:R-:W-:Y:S01]  /*1070*/  MOV R18, R21 ;  /* 0x0000001500127202 */ /* 0x000fe20000000f00 */
[----:B------:R-:W-:Y:S01]  /*1080*/  FADD R12, R12, R3 ;  /* 0x000000030c0c7221 */ /* 0x000fe20000000000 */
[----:B------:R-:W-:Y:S02]  /*1090*/  MOV R3, R29 ;  /* 0x0000001d00037202 */ /* 0x000fe40000000f00 */
[----:B------:R-:W-:Y:S01]  /*10a0*/  FMNMX R6, RZ, R19, !PT ;  /* 0x00000013ff067209 */ /* 0x000fe20007800000 */
[----:B------:R-:W-:Y:S06]  /*10b0*/  BRA.U UP0, `(.L_x_18) ;  /* 0xfffffff100e47547 */ /* 0x000fec000b83ffff */
[----:B------:R-:W-:Y:S02]  /*10c0*/  MOV R18, R21 ;  /* 0x0000001500127202 */ /* 0x000fe40000000f00 */
[----:B------:R-:W-:-:S07]  /*10d0*/  IADD3 R16, PT, PT, R16, -0xb0f8a, RZ ;  /* 0xfff4f07610107810 */ /* 0x000fce0007ffe0ff */
.L_x_4:
[----:B------:R-:W0:Y:S02]  /*10e0*/  LDCU UR4, c[0x0][0x398] ;  /* 0x00007300ff0477ac */ /* 0x000e240008000800 */
[----:B0-----:R-:W-:-:S04]  /*10f0*/  ULOP3.LUT UR4, UR4, 0x1, URZ, 0xc0, !UPT ;  /* 0x0000000104047892 */ /* 0x001fc8000f8ec0ff */
[----:B------:R-:W-:-:S09]  /*1100*/  UISETP.NE.U32.AND UP0, UPT, UR4, 0x1, UPT ;  /* 0x000000010400788c */ /* 0x000fd2000bf05070 */
[----:B------:R-:W-:Y:S05]  /*1110*/  BRA.U UP0, `(.L_x_0) ;  /* 0x0000000500647547 */ /* 0x000fea000b800000 */
[----:B-----5:R-:W-:Y:S01]  /*1120*/  SHF.R.U32.HI R0, RZ, 0x2, R17 ;  /* 0x00000002ff007819 */ /* 0x020fe20000011611 */
[----:B------:R-:W-:Y:S01]  /*1130*/  BSSY.RECONVERGENT B0, `(.L_x_19) ;  /* 0x000003a000007945 */ /* 0x000fe20003800200 */
[----:B------:R-:W-:Y:S02]  /*1140*/  SHF.L.U32 R3, R5, 0x4, RZ ;  /* 0x0000000405037819 */ /* 0x000fe400000006ff */
[----:B------:R-:W-:Y:S02]  /*1150*/  LOP3.LUT R0, R0, R17, RZ, 0x3c, !PT ;  /* 0x0000001100007212 */ /* 0x000fe400078e3cff */
[----:B------:R-:W-:Y:S02]  /*1160*/  MOV R9, 0x3e055027 ;  /* 0x3e05502700097802 */ /* 0x000fe40000000f00 */
[----:B------:R-:W-:Y:S02]  /*1170*/  SHF.L.U32 R2, R0, 0x1, RZ ;  /* 0x0000000100027819 */ /* 0x000fe400000006ff */
[----:B------:R-:W-:-:S02]  /*1180*/  MOV R11, 0x7f800000 ;  /* 0x7f800000000b7802 */ /* 0x000fc40000000f00 */
[----:B------:R-:W-:Y:S01]  /*1190*/  LOP3.LUT R2, R0, R2, R3, 0x96, !PT ;  /* 0x0000000200027212 */ /* 0x000fe200078e9603 */
[----:B------:R-:W-:-:S03]  /*11a0*/  HFMA2 R3, -RZ, RZ, 0.1171875, 0 ;  /* 0x2f800000ff037431 */ /* 0x000fc600000001ff */
[----:B------:R-:W-:-:S04]  /*11b0*/  LOP3.LUT R5, R2, R5, RZ, 0x3c, !PT ;  /* 0x0000000502057212 */ /* 0x000fc800078e3cff */
[----:B------:R-:W-:-:S04]  /*11c0*/  IADD3 R0, PT, PT, R16, 0x587c5, R5 ;  /* 0x000587c510007810 */ /* 0x000fc80007ffe005 */
[----:B------:R-:W-:-:S05]  /*11d0*/  I2FP.F32.U32 R0, R0 ;  /* 0x0000000000007245 */ /* 0x000fca0000201000 */
[----:B------:R-:W-:-:S05]  /*11e0*/  FFMA R0, R0, R3, 1.1641532182693481445e-10 ;  /* 0x2f00000000007423 */ /* 0x000fca0000000003 */
[----:B------:R-:W-:-:S13]  /*11f0*/  FSETP.GEU.AND P0, PT, R0, 1.175494350822287508e-38, PT ;  /* 0x008000000000780b */ /* 0x000fda0003f0e000 */
[----:B------:R-:W-:-:S05]  /*1200*/  @!P0 FMUL R0, R0, 8388608 ;  /* 0x4b00000000008820 */ /* 0x000fca0000400000 */
[----:B------:R-:W-:-:S04]  /*1210*/  IADD3 R2, PT, PT, R0, -0x3f2aaaab, RZ ;  /* 0xc0d5555500027810 */ /* 0x000fc80007ffe0ff */
[----:B------:R-:W-:-:S04]  /*1220*/  LOP3.LUT R3, R2, 0xff800000, RZ, 0xc0, !PT ;  /* 0xff80000002037812 */ /* 0x000fc800078ec0ff */
[-C--:B------:R-:W-:Y:S02]  /*1230*/  IADD3 R2, PT, PT, R0, -R3.reuse, RZ ;  /* 0x8000000300027210 */ /* 0x080fe40007ffe0ff */
[----:B------:R-:W-:-:S03]  /*1240*/  I2FP.F32.S32 R3, R3 ;  /* 0x0000000300037245 */ /* 0x000fc60000201400 */
[----:B------:R-:W-:Y:S01]  /*1250*/  FADD R8, R2, -1 ;  /* 0xbf80000002087421 */ /* 0x000fe20000000000 */
[----:B------:R-:W-:Y:S02]  /*1260*/  FSEL R2, RZ, -23, P0 ;  /* 0xc1b80000ff027808 */ /* 0x000fe40000000000 */
[----:B------:R-:W-:Y:S01]  /*1270*/  ISETP.GT.U32.AND P0, PT, R0, 0x7f7fffff, PT ;  /* 0x7f7fffff0000780c */ /* 0x000fe20003f04070 */
[C---:B------:R-:W-:Y:S02]  /*1280*/  FFMA R9, R8.reuse, -R9, 0.14084610342979431152 ;  /* 0x3e1039f608097423 */ /* 0x040fe40000000809 */
[----:B------:R-:W-:Y:S01]  /*1290*/  FFMA R2, R3, 1.1920928955078125e-07, R2 ;  /* 0x3400000003027823 */ /* 0x000fe20000000002 */
[----:B------:R-:W-:Y:S01]  /*12a0*/  SHF.R.U32.HI R3, RZ, 0x2, R18 ;  /* 0x00000002ff037819 */ /* 0x000fe20000011612 */
[----:B------:R-:W-:-:S03]  /*12b0*/  FFMA R9, R8, R9, -0.12148627638816833496 ;  /* 0xbdf8cdcc08097423 */ /* 0x000fc60000000009 */
[----:B------:R-:W-:Y:S01]  /*12c0*/  LOP3.LUT R3, R3, R18, RZ, 0x3c, !PT ;  /* 0x0000001203037212 */ /* 0x000fe200078e3cff */
[----:B------:R-:W-:-:S04]  /*12d0*/  FFMA R9, R8, R9, 0.13980610668659210205 ;  /* 0x3e0f295508097423 */ /* 0x000fc80000000009 */
[----:B------:R-:W-:-:S04]  /*12e0*/  FFMA R9, R8, R9, -0.16684235632419586182 ;  /* 0xbe2ad8b908097423 */ /* 0x000fc80000000009 */
[----:B------:R-:W-:-:S04]  /*12f0*/  FFMA R9, R8, R9, 0.20012299716472625732 ;  /* 0x3e4ced0b08097423 */ /* 0x000fc80000000009 */
[----:B------:R-:W-:-:S04]  /*1300*/  FFMA R9, R8, R9, -0.24999669194221496582 ;  /* 0xbe7fff2208097423 */ /* 0x000fc80000000009 */
[----:B------:R-:W-:-:S04]  /*1310*/  FFMA R9, R8, R9, 0.33333182334899902344 ;  /* 0x3eaaaa7808097423 */ /* 0x000fc80000000009 */
[----:B------:R-:W-:-:S04]  /*1320*/  FFMA R9, R8, R9, -0.5 ;  /* 0xbf00000008097423 */ /* 0x000fc80000000009 */
[----:B------:R-:W-:-:S04]  /*1330*/  FMUL R9, R8, R9 ;  /* 0x0000000908097220 */ /* 0x000fc80000400000 */
[----:B------:R-:W-:Y:S01]  /*1340*/  FFMA R9, R8, R9, R8 ;  /* 0x0000000908097223 */ /* 0x000fe20000000008 */
[----:B------:R-:W-:-:S03]  /*1350*/  SHF.L.U32 R8, R3, 0x1, RZ ;  /* 0x0000000103087819 */ /* 0x000fc600000006ff */
[----:B------:R-:W-:Y:S01]  /*1360*/  FFMA R9, R2, 0.69314718246459960938, R9 ;  /* 0x3f31721802097823 */ /* 0x000fe20000000009 */
[C---:B------:R-:W-:Y:S01]  /*1370*/  @P0 FFMA R9, R0.reuse, R11, +INF ;  /* 0x7f80000000090423 */ /* 0x040fe2000000000b */
[----:B------:R-:W-:Y:S02]  /*1380*/  SHF.L.U32 R2, R5, 0x4, RZ ;  /* 0x0000000405027819 */ /* 0x000fe400000006ff */
[----:B------:R-:W-:Y:S01]  /*1390*/  FSETP.NEU.AND P0, PT, R0, RZ, PT ;  /* 0x000000ff0000720b */ /* 0x000fe20003f0d000 */
[----:B------:R-:W-:Y:S01]  /*13a0*/  FMUL R9, R9, -2 ;  /* 0xc000000009097820 */ /* 0x000fe20000400000 */
[----:B------:R-:W-:-:S04]  /*13b0*/  LOP3.LUT R2, R3, R8, R2, 0x96, !PT ;  /* 0x0000000803027212 */ /* 0x000fc800078e9602 */
[----:B------:R-:W-:Y:S02]  /*13c0*/  FSEL R0, R9, +INF , P0 ;  /* 0x7f80000009007808 */ /* 0x000fe40000000000 */
[----:B------:R-:W-:Y:S02]  /*13d0*/  LOP3.LUT R5, R2, R5, RZ, 0x3c, !PT ;  /* 0x0000000502057212 */ /* 0x000fe400078e3cff */
[----:B------:R-:W-:Y:S01]  /*13e0*/  IADD3 R2, PT, PT, R0, -0xd000000, RZ ;  /* 0xf300000000027810 */ /* 0x000fe20007ffe0ff */
[----:B------:R0:W1:Y:S01]  /*13f0*/  MUFU.RSQ R3, R0 ;  /* 0x0000000000037308 */ /* 0x0000620000001400 */
[----:B------:R-:W-:Y:S02]  /*1400*/  IADD3 R5, PT, PT, R16, 0xb0f8a, R5 ;  /* 0x000b0f8a10057810 */ /* 0x000fe40007ffe005 */
[----:B------:R-:W-:Y:S01]  /*1410*/  ISETP.GT.U32.AND P0, PT, R2, 0x727fffff, PT ;  /* 0x727fffff0200780c */ /* 0x000fe20003f04070 */
[----:B------:R-:W-:Y:S01]  /*1420*/  HFMA2 R2, -RZ, RZ, 0.1495361328125, 0.0004794597625732421875 ;  /* 0x30c90fdbff027431 */ /* 0x000fe200000001ff */
[----:B------:R-:W-:-:S05]  /*1430*/  I2FP.F32.U32 R5, R5 ;  /* 0x0000000500057245 */ /* 0x000fca0000201000 */
[----:B------:R-:W-:-:S06]  /*1440*/  FFMA R5, R5, R2, 7.314590599882819788e-10 ;  /* 0x30490fdb05057423 */ /* 0x000fcc0000000002 */
[----:B0-----:R-:W-:Y:S05]  /*1450*/  @!P0 BRA `(.L_x_20) ;  /* 0x00000000000c8947 */ /* 0x001fea0003800000 */
[----:B------:R-:W-:-:S07]  /*1460*/  MOV R20, 0x1480 ;  /* 0x0000148000147802 */ /* 0x000fce0000000f00 */
[----:B-1----:R-:W-:Y:S05]  /*1470*/  CALL.REL.NOINC `($__internal_0_$__cuda_sm20_sqrt_rn_f32_slowpath) ;  /* 0x0000000400987944 */ /* 0x002fea0003c00000 */
[----:B------:R-:W-:Y:S05]  /*1480*/  BRA `(.L_x_21) ;  /* 0x0000000000107947 */ /* 0x000fea0003800000 */
.L_x_20:
[----:B-1----:R-:W-:Y:S01]  /*1490*/  FMUL.FTZ R19, R0, R3 ;  /* 0x0000000300137220 */ /* 0x002fe20000410000 */
[----:B------:R-:W-:-:S03]  /*14a0*/  FMUL.FTZ R2, R3, 0.5 ;  /* 0x3f00000003027820 */ /* 0x000fc60000410000 */
[----:B------:R-:W-:-:S04]  /*14b0*/  FFMA R0, -R19, R19, R0 ;  /* 0x0000001313007223 */ /* 0x000fc80000000100 */
[----:B------:R-:W-:-:S07]  /*14c0*/  FFMA R19, R0, R2, R19 ;  /* 0x0000000200137223 */ /* 0x000fce0000000013 */
.L_x_21:
[----:B------:R-:W-:Y:S05]  /*14d0*/  BSYNC.RECONVERGENT B0 ;  /* 0x0000000000007941 */ /* 0x000fea0003800200 */
.L_x_19:
[----:B------:R-:W-:Y:S01]  /*14e0*/  FMUL.RZ R5, R5, 0.15915493667125701904 ;  /* 0x3e22f98305057820 */ /* 0x000fe2000040c000 */
[----:B------:R-:W-:Y:S01]  /*14f0*/  IADD3 R3, PT, PT, R6, -0xd000000, RZ ;  /* 0xf300000006037810 */ /* 0x000fe20007ffe0ff */
[----:B------:R-:W-:Y:S01]  /*1500*/  MUFU.RSQ R9, R6 ;  /* 0x0000000600097308 */ /* 0x000fe20000001400 */
[----:B------:R-:W-:Y:S02]  /*1510*/  BSSY.RECONVERGENT B0, `(.L_x_22) ;  /* 0x000000f000007945 */ /* 0x000fe40003800200 */
[----:B------:R-:W-:-:S05]  /*1520*/  ISETP.GT.U32.AND P0, PT, R3, 0x727fffff, PT ;  /* 0x727fffff0300780c */ /* 0x000fca0003f04070 */
[----:B------:R-:W0:Y:S08]  /*1530*/  MUFU.SIN R2, R5 ;  /* 0x0000000500027308 */ /* 0x000e300000000400 */
[----:B------:R-:W1:Y:S01]  /*1540*/  MUFU.COS R0, R5 ;  /* 0x0000000500007308 */ /* 0x000e620000000000 */
[-C--:B0-----:R-:W-:Y:S01]  /*1550*/  FMUL R2, R2, R19.reuse ;  /* 0x0000001302027220 */ /* 0x081fe20000400000 */
[----:B-1----:R-:W-:Y:S01]  /*1560*/  FMUL R3, R0, R19 ;  /* 0x0000001300037220 */ /* 0x002fe20000400000 */
[----:B------:R-:W-:Y:S06]  /*1570*/  @!P0 BRA `(.L_x_23) ;  /* 0x0000000000108947 */ /* 0x000fec0003800000 */
[----:B------:R-:W-:Y:S02]  /*1580*/  MOV R0, R6 ;  /* 0x0000000600007202 */ /* 0x000fe40000000f00 */
[----:B------:R-:W-:-:S07]  /*1590*/  MOV R20, 0x15b0 ;  /* 0x000015b000147802 */ /* 0x000fce0000000f00 */
[----:B------:R-:W-:Y:S05]  /*15a0*/  CALL.REL.NOINC `($__internal_0_$__cuda_sm20_sqrt_rn_f32_slowpath) ;  /* 0x00000004004c7944 */ /* 0x000fea0003c00000 */
[----:B------:R-:W-:Y:S05]  /*15b0*/  BRA `(.L_x_24) ;  /* 0x0000000000107947 */ /* 0x000fea0003800000 */
.L_x_23:
[C---:B------:R-:W-:Y:S01]  /*15c0*/  FMUL.FTZ R19, R9.reuse, R6 ;  /* 0x0000000609137220 */ /* 0x040fe20000410000 */
[----:B------:R-:W-:-:S03]  /*15d0*/  FMUL.FTZ R0, R9, 0.5 ;  /* 0x3f00000009007820 */ /* 0x000fc60000410000 */
[----:B------:R-:W-:-:S04]  /*15e0*/  FFMA R6, -R19, R19, R6 ;  /* 0x0000001313067223 */ /* 0x000fc80000000106 */
[----:B------:R-:W-:-:S07]  /*15f0*/  FFMA R19, R6, R0, R19 ;  /* 0x0000000006137223 */ /* 0x000fce0000000013 */
.L_x_24:
[----:B------:R-:W-:Y:S05]  /*1600*/  BSYNC.RECONVERGENT B0 ;  /* 0x0000000000007941 */ /* 0x000fea0003800200 */
.L_x_22:
[----:B------:R-:W0:Y:S01]  /*1610*/  LDCU.64 UR4, c[0x0][0x388] ;  /* 0x00007100ff0477ac */ /* 0x000e220008000a00 */
[----:B------:R-:W-:Y:S01]  /*1620*/  FMUL R3, R3, R4 ;  /* 0x0000000403037220 */ /* 0x000fe20000400000 */
[----:B------:R-:W-:Y:S01]  /*1630*/  FMUL R19, R12, R19 ;  /* 0x000000130c137220 */ /* 0x000fe20000400000 */
[----:B------:R-:W1:Y:S02]  /*1640*/  LDCU UR6, c[0x0][0x390] ;  /* 0x00007200ff0677ac */ /* 0x000e640008000800 */
[----:B0-----:R-:W-:Y:S01]  /*1650*/  FFMA R2, R2, UR5, R3 ;  /* 0x0000000502027c23 */ /* 0x001fe20008000003 */
[----:B------:R-:W-:Y:S01]  /*1660*/  FMUL R0, R12, UR4 ;  /* 0x000000040c007c20 */ /* 0x000fe20008400000 */
[----:B-1----:R-:W-:-:S04]  /*1670*/  FMUL R19, R19, UR6 ;  /* 0x0000000613137c20 */ /* 0x002fc80008400000 */
[----:B------:R-:W-:-:S04]  /*1680*/  FMUL R2, R19, R2 ;  /* 0x0000000213027220 */ /* 0x000fc80000400000 */
[----:B------:R-:W-:-:S04]  /*1690*/  FFMA R3, R7, R0, R2 ;  /* 0x0000000007037223 */ /* 0x000fc80000000002 */
[----:B------:R-:W-:-:S07]  /*16a0*/  FADD R12, R12, R3 ;  /* 0x000000030c0c7221 */ /* 0x000fce0000000000 */
.L_x_0:
[----:B------:R-:W0:Y:S01]  /*16b0*/  LDCU UR5, c[0x0][0x398] ;  /* 0x00007300ff0577ac */ /* 0x000e220008000800 */
[----:B------:R-:W-:Y:S01]  /*16c0*/  HFMA2 R3, -RZ, RZ, 0.96630859375, -0.0022525787353515625 ;  /* 0x3bbb989dff037431 */ /* 0x000fe200000001ff */
[----:B-----5:R-:W-:Y:S01]  /*16d0*/  MOV R5, 0x437c0000 ;  /* 0x437c000000057802 */ /* 0x020fe20000000f00 */
[----:B------:R-:W1:Y:S01]  /*16e0*/  LDCU UR4, c[0x0][0x388] ;  /* 0x00007100ff0477ac */ /* 0x000e620008000800 */
[----:B------:R-:W-:Y:S02]  /*16f0*/  ISETP.GE.U32.AND P0, PT, R14, 0x2, PT ;  /* 0x000000020e00780c */ /* 0x000fe40003f06070 */
[----:B0-----:R-:W-:Y:S01]  /*1700*/  I2FP.F32.S32 R0, UR5 ;  /* 0x0000000500007c45 */ /* 0x001fe20008201400 */
[----:B-1----:R-:W-:Y:S01]  /*1710*/  FMUL R7, R7, -UR4 ;  /* 0x8000000407077c20 */ /* 0x002fe20008400000 */
[----:B------:R-:W0:Y:S03]  /*1720*/  LDCU UR4, c[0x0][0x394] ;  /* 0x00007280ff0477ac */ /* 0x000e260008000800 */
[----:B------:R-:W-:-:S02]  /*1730*/  FMUL R0, R7, R0 ;  /* 0x0000000007007220 */ /* 0x000fc40000400000 */
[----:B------:R-:W1:Y:S02]  /*1740*/  S2R R7, SR_CgaCtaId ;  /* 0x0000000000077919 */ /* 0x000e640000008800 */
[----:B------:R-:W-:-:S04]  /*1750*/  FFMA.SAT R2, R0, R3, 0.5 ;  /* 0x3f00000000027423 */ /* 0x000fc80000002003 */
[----:B------:R-:W-:-:S04]  /*1760*/  FFMA.RM R2, R2, R5, 12582913 ;  /* 0x4b40000102027423 */ /* 0x000fc80000004005 */
[C---:B------:R-:W-:Y:S01]  /*1770*/  FADD R3, R2.reuse, -12583039 ;  /* 0xcb40007f02037421 */ /* 0x040fe20000000000 */
[----:B------:R-:W-:Y:S01]  /*1780*/  SHF.L.U32 R2, R2, 0x17, RZ ;  /* 0x0000001702027819 */ /* 0x000fe200000006ff */
[----:B0-----:R-:W-:Y:S02]  /*1790*/  FADD R12, R12, -UR4 ;  /* 0x800000040c0c7e21 */ /* 0x001fe40008000000 */
[----:B------:R-:W-:-:S04]  /*17a0*/  FFMA R3, R0, 1.4426950216293334961, -R3 ;  /* 0x3fb8aa3b00037823 */ /* 0x000fc80000000803 */
[----:B------:R-:W-:Y:S01]  /*17b0*/  FFMA R3, R0, 1.925963033500011079e-08, R3 ;  /* 0x32a5706000037823 */ /* 0x000fe20000000003 */
[----:B------:R-:W-:Y:S02]  /*17c0*/  FMNMX R5, RZ, R12, !PT ;  /* 0x0000000cff057209 */ /* 0x000fe40007800000 */
[----:B------:R-:W-:-:S03]  /*17d0*/  MOV R0, 0x400 ;  /* 0x0000040000007802 */ /* 0x000fc60000000f00 */
[----:B------:R-:W0:Y:S01]  /*17e0*/  MUFU.EX2 R3, R3 ;  /* 0x0000000300037308 */ /* 0x000e220000000800 */
[----:B------:R-:W-:-:S04]  /*17f0*/  IADD3 R0, PT, PT, R0, 0x10, RZ ;  /* 0x0000001000007810 */ /* 0x000fc80007ffe0ff */
[----:B-1----:R-:W-:-:S04]  /*1800*/  LEA R0, R7, R0, 0x18 ;  /* 0x0000000007007211 */ /* 0x002fc800078ec0ff */
[----:B------:R-:W-:-:S04]  /*1810*/  LEA R6, R14, R0, 0x2 ;  /* 0x000000000e067211 */ /* 0x000fc800078e10ff */
[C---:B------:R-:W-:Y:S01]  /*1820*/  LEA R7, R15.reuse, R6, 0x2 ;  /* 0x000000060f077211 */ /* 0x040fe200078e10ff */
[----:B0-----:R-:W-:Y:S01]  /*1830*/  FMUL R2, R2, R3 ;  /* 0x0000000302027220 */ /* 0x001fe20000400000 */
[----:B------:R-:W-:-:S03]  /*1840*/  LEA R3, R15, R0, 0x2 ;  /* 0x000000000f037211 */ /* 0x000fc600078e10ff */
[----:B------:R-:W-:-:S04]  /*1850*/  FMUL R2, R2, R5 ;  /* 0x0000000502027220 */ /* 0x000fc80000400000 */
[----:B------:R-:W-:-:S04]  /*1860*/  FMUL R2, R2, 3.814697265625e-06 ;  /* 0x3680000002027820 */ /* 0x000fc80000400000 */
[----:B------:R-:W-:Y:S01]  /*1870*/  FMUL R4, R2, R2 ;  /* 0x0000000202047220 */ /* 0x000fe20000400000 */
[----:B------:R0:W-:Y:S03]  /*1880*/  STS [R3], R2 ;  /* 0x0000000203007388 */ /* 0x0001e60000000800 */
[----:B------:R-:W-:-:S05]  /*1890*/  FMUL R4, R4, 262144 ;  /* 0x4880000004047820 */ /* 0x000fca0000400000 */
[----:B------:R0:W-:Y:S01]  /*18a0*/  STS [R7], R4 ;  /* 0x0000000407007388 */ /* 0x0001e20000000800 */
[----:B------:R-:W-:Y:S06]  /*18b0*/  BAR.SYNC.DEFER_BLOCKING 0x0 ;  /* 0x0000000000007b1d */ /* 0x000fec0000010000 */
[----:B------:R-:W-:Y:S05]  /*18c0*/  @!P0 BRA `(.L_x_25) ;  /* 0x00000000004c8947 */ /* 0x000fea0003800000 */
.L_x_28:
[----:B------:R-:W-:Y:S01]  /*18d0*/  SHF.R.U32.HI R8, RZ, 0x1, R14 ;  /* 0x00000001ff087819 */ /* 0x000fe2000001160e */
[----:B------:R-:W-:Y:S03]  /*18e0*/  BSSY.RECONVERGENT B0, `(.L_x_26) ;  /* 0x000000d000007945 */ /* 0x000fe60003800200 */
[----:B------:R-:W-:-:S13]  /*18f0*/  ISETP.GE.U32.AND P0, PT, R15, R8, PT ;  /* 0x000000080f00720c */ /* 0x000fda0003f06070 */
[----:B-1----:R-:W-:Y:S05]  /*1900*/  @P0 BRA `(.L_x_27) ;  /* 0x0000000000280947 */ /* 0x002fea0003800000 */
[C---:B------:R-:W-:Y:S01]  /*1910*/  LEA R0, R8.reuse, R3, 0x2 ;  /* 0x0000000308007211 */ /* 0x040fe200078e10ff */
[----:B------:R-:W-:Y:S01]  /*1920*/  LDS R5, [R3] ;  /* 0x0000000003057984 */ /* 0x000fe20000000800 */
[----:B0-----:R-:W-:-:S04]  /*1930*/  LEA R4, R8, R7, 0x2 ;  /* 0x0000000708047211 */ /* 0x001fc800078e10ff */
[----:B------:R-:W0:Y:S02]  /*1940*/  LDS R0, [R0] ;  /* 0x0000000000007984 */ /* 0x000e240000000800 */
[----:B0-----:R-:W-:-:S05]  /*1950*/  FADD R2, R0, R5 ;  /* 0x0000000500027221 */ /* 0x001fca0000000000 */
[----:B------:R-:W-:Y:S04]  /*1960*/  STS [R3], R2 ;  /* 0x0000000203007388 */ /* 0x000fe80000000800 */
[----:B------:R-:W-:Y:S04]  /*1970*/  LDS R4, [R4] ;  /* 0x0000000004047984 */ /* 0x000fe80000000800 */
[----:B------:R-:W0:Y:S02]  /*1980*/  LDS R5, [R7] ;  /* 0x0000000007057984 */ /* 0x000e240000000800 */
[----:B0-----:R-:W-:-:S05]  /*1990*/  FADD R5, R4, R5 ;  /* 0x0000000504057221 */ /* 0x001fca0000000000 */
[----:B------:R1:W-:Y:S02]  /*19a0*/  STS [R7], R5 ;  /* 0x0000000507007388 */ /* 0x0003e40000000800 */
.L_x_27:
[----:B------:R-:W-:Y:S05]  /*19b0*/  BSYNC.RECONVERGENT B0 ;  /* 0x0000000000007941 */ /* 0x000fea0003800200 */
.L_x_26:
[----:B------:R-:W-:Y:S01]  /*19c0*/  BAR.SYNC.DEFER_BLOCKING 0x0 ;  /* 0x0000000000007b1d */ /* 0x000fe20000010000 */
[----:B------:R-:W-:Y:S02]  /*19d0*/  ISETP.GT.U32.AND P0, PT, R14, 0x3, PT ;  /* 0x000000030e00780c */ /* 0x000fe40003f04070 */
[----:B------:R-:W-:-:S11]  /*19e0*/  MOV R14, R8 ;  /* 0x00000008000e7202 */ /* 0x000fd60000000f00 */
[----:B------:R-:W-:Y:S05]  /*19f0*/  @P0 BRA `(.L_x_28) ;  /* 0xfffffffc00b40947 */ /* 0x000fea000383ffff */
.L_x_25:
[----:B------:R-:W-:-:S13]  /*1a00*/  ISETP.NE.AND P0, PT, R15, RZ, PT ;  /* 0x000000ff0f00720c */ /* 0x000fda0003f05270 */
[----:B------:R-:W-:Y:S05]  /*1a10*/  @P0 EXIT ;  /* 0x000000000000094d */ /* 0x000fea0003800000 */
[----:B------:R-:W2:Y:S01]  /*1a20*/  S2UR UR5, SR_CgaCtaId ;  /* 0x00000000000579c3 */ /* 0x000ea20000008800 */
[----:B------:R-:W-:Y:S01]  /*1a30*/  UMOV UR4, 0x400 ;  /* 0x0000040000047882 */ /* 0x000fe20000000000 */
[----:B------:R-:W-:Y:S06]  /*1a40*/  LDS R9, [R6] ;  /* 0x0000000006097984 */ /* 0x000fec0000000800 */
[----:B0-----:R-:W0:Y:S08]  /*1a50*/  LDC.64 R2, c[0x0][0x3a8] ;  /* 0x0000ea00ff027b82 */ /* 0x001e300000000a00 */
[----:B-1----:R-:W1:Y:S01]  /*1a60*/  LDC.64 R4, c[0x0][0x3b0] ;  /* 0x0000ec00ff047b82 */ /* 0x002e620000000a00 */
[----:B--2---:R-:W-:Y:S01]  /*1a70*/  ULEA UR4, UR5, UR4, 0x18 ;  /* 0x0000000405047291 */ /* 0x004fe2000f8ec0ff */
[----:B0-----:R-:W-:-:S08]  /*1a80*/  IMAD.WIDE R2, R13, 0x4, R2 ;  /* 0x000000040d027825 */ /* 0x001fd000078e0202 */
[----:B------:R-:W0:Y:S01]  /*1a90*/  LDS R7, [UR4+0x10] ;  /* 0x00001004ff077984 */ /* 0x000e220008000800 */
[----:B-1----:R-:W-:-:S03]  /*1aa0*/  IMAD.WIDE R4, R13, 0x4, R4 ;  /* 0x000000040d047825 */ /* 0x002fc600078e0204 */
[----:B0-----:R-:W-:Y:S04]  /*1ab0*/  REDG.E.ADD.F32.FTZ.RN.STRONG.GPU desc[UR8][R2.64], R7 ;  /* 0x00000007020079a6 */ /* 0x001fe8000c12f308 */
[----:B------:R-:W-:Y:S01]  /*1ac0*/  REDG.E.ADD.F32.FTZ.RN.STRONG.GPU desc[UR8][R4.64], R9 ;  /* 0x00000009040079a6 */ /* 0x000fe2000c12f308 */
[----:B------:R-:W-:Y:S05]  /*1ad0*/  EXIT ;  /* 0x000000000000794d */ /* 0x000fea0003800000 */
        .weak           $__internal_0_$__cuda_sm20_sqrt_rn_f32_slowpath
        .type           $__internal_0_$__cuda_sm20_sqrt_rn_f32_slowpath,@function
        .size           $__internal_0_$__cuda_sm20_sqrt_rn_f32_slowpath,(.L_x_263 - $__internal_0_$__cuda_sm20_sqrt_rn_f32_slowpath)
$__internal_0_$__cuda_sm20_sqrt_rn_f32_slowpath:
[----:B------:R-:W-:-:S13]  /*1ae0*/  LOP3.LUT P0, RZ, R0, 0x7fffffff, RZ, 0xc0, !PT ;  /* 0x7fffffff00ff7812 */ /* 0x000fda000780c0ff */
[----:B------:R-:W-:Y:S01]  /*1af0*/  @!P0 MOV R19, R0 ;  /* 0x0000000000138202 */ /* 0x000fe20000000f00 */
[----:B------:R-:W-:Y:S06]  /*1b00*/  @!P0 BRA `(.L_x_29) ;  /* 0x0000000000408947 */ /* 0x000fec0003800000 */
[----:B------:R-:W-:-:S13]  /*1b10*/  FSETP.GEU.FTZ.AND P0, PT, R0, RZ, PT ;  /* 0x000000ff0000720b */ /* 0x000fda0003f1e000 */
[----:B------:R-:W-:Y:S01]  /*1b20*/  @!P0 MOV R19, 0x7fffffff ;  /* 0x7fffffff00138802 */ /* 0x000fe20000000f00 */
[----:B------:R-:W-:Y:S06]  /*1b30*/  @!P0 BRA `(.L_x_29) ;  /* 0x0000000000348947 */ /* 0x000fec0003800000 */
[----:B------:R-:W-:-:S13]  /*1b40*/  FSETP.GTU.FTZ.AND P0, PT, |R0|, +INF , PT ;  /* 0x7f8000000000780b */ /* 0x000fda0003f1c200 */
[----:B------:R-:W-:Y:S01]  /*1b50*/  @P0 FADD.FTZ R19, R0, 1 ;  /* 0x3f80000000130421 */ /* 0x000fe20000010000 */
[----:B------:R-:W-:Y:S06]  /*1b60*/  @P0 BRA `(.L_x_29) ;  /* 0x0000000000280947 */ /* 0x000fec0003800000 */
[----:B------:R-:W-:-:S13]  /*1b70*/  FSETP.NEU.FTZ.AND P0, PT, |R0|, +INF , PT ;  /* 0x7f8000000000780b */ /* 0x000fda0003f1d200 */
[----:B------:R-:W-:-:S04]  /*1b80*/  @P0 FFMA R24, R0, 1.84467440737095516160e+19, RZ ;  /* 0x5f80000000180823 */ /* 0x000fc800000000ff */
[----:B------:R-:W0:Y:S02]  /*1b90*/  @P0 MUFU.RSQ R23, R24 ;  /* 0x0000001800170308 */ /* 0x000e240000001400 */
[----:B0-----:R-:W-:Y:S01]  /*1ba0*/  @P0 FMUL.FTZ R11, R24, R23 ;  /* 0x00000017180b0220 */ /* 0x001fe20000410000 */
[----:B------:R-:W-:-:S03]  /*1bb0*/  @P0 FMUL.FTZ R22, R23, 0.5 ;  /* 0x3f00000017160820 */ /* 0x000fc60000410000 */
[----:B------:R-:W-:-:S04]  /*1bc0*/  @P0 FADD.FTZ R19, -R11, -RZ ;  /* 0x800000ff0b130221 */ /* 0x000fc80000010100 */
[----:B------:R-:W-:Y:S01]  /*1bd0*/  @P0 FFMA R26, R11, R19, R24 ;  /* 0x000000130b1a0223 */ /* 0x000fe20000000018 */
[----:B------:R-:W-:-:S03]  /*1be0*/  @!P0 MOV R19, R0 ;  /* 0x0000000000138202 */ /* 0x000fc60000000f00 */
[----:B------:R-:W-:-:S04]  /*1bf0*/  @P0 FFMA R22, R26, R22, R11 ;  /* 0x000000161a160223 */ /* 0x000fc8000000000b */
[----:B------:R-:W-:-:S07]  /*1c00*/  @P0 FMUL.FTZ R19, R22, 2.3283064365386962891e-10 ;  /* 0x2f80000016130820 */ /* 0x000fce0000410000 */
.L_x_29:
[----:B------:R-:W-:Y:S01]  /*1c10*/  HFMA2 R23, -RZ, RZ, 0, 0 ;  /* 0x00000000ff177431 */ /* 0x000fe200000001ff */
[----:B------:R-:W-:-:S04]  /*1c20*/  MOV R22, R20 ;  /* 0x0000001400167202 */ /* 0x000fc80000000f00 */
[----:B------:R-:W-:Y:S05]  /*1c30*/  RET.REL.NODEC R22 `(_Z22MC_Heston_Euler_kernelffffffiP17curandStateXORWOWPfS1_iP11HestonParam) ;  /* 0xffffffe016f07950 */ /* 0x000fea0003c3ffff */
.L_x_30:
[----:B------:R-:W-:-:S00]  /*1c40*/  BRA `(.L_x_30) ;  /* 0xfffffffc00fc7947 */ /* 0x000fc0000383ffff */
[----:B------:R-:W-:-:S00]  /*1c50*/  NOP ;  /* 0x0000000000007918 */ /* 0x000fc00000000000 */
        /* <DEDUP_REMOVED lines=10> */
.L_x_263:


//--------------------- .text._Z29MC_Heston_Almost_Exact_kernelffffffiP17curandStateXORWOWPfS1_iP11HestonParam --------------------------
	.section	.text._Z29MC_Heston_Almost_Exact_kernelffffffiP17curandStateXORWOWPfS1_iP11HestonParam,"ax",@progbits
	.align	128
        .global         _Z29MC_Heston_Almost_Exact_kernelffffffiP17curandStateXORWOWPfS1_iP11HestonParam
        .type           _Z29MC_Heston_Almost_Exact_kernelffffffiP17curandStateXORWOWPfS1_iP11HestonParam,@function
        .size           _Z29MC_Heston_Almost_Exact_kernelffffffiP17curandStateXORWOWPfS1_iP11HestonParam,(.L_x_268 - _Z29MC_Heston_Almost_Exact_kernelffffffiP17curandStateXORWOWPfS1_iP11HestonParam)
        .other          _Z29MC_Heston_Almost_Exact_kernelffffffiP17curandStateXORWOWPfS1_iP11HestonParam,@"STO_CUDA_ENTRY STV_DEFAULT"
_Z29MC_Heston_Almost_Exact_kernelffffffiP17curandStateXORWOWPfS1_iP11HestonParam:
.text._Z29MC_Heston_Almost_Exact_kernelffffffiP17curandStateXORWOWPfS1_iP11HestonParam:
        /* <DEDUP_REMOVED lines=14> */
[----:B------:R-:W1:Y:S08]  /*00e0*/  S2UR UR5, SR_CgaCtaId ;  /* 0x00000000000579c3 */ /* 0x000e700000008800 */
[----:B------:R-:W2:Y:S08]  /*00f0*/  LDC R10, c[0x0][0x380] ;  /* 0x0000e000ff0a7b82 */ /* 0x000eb00000000800 */
[----:B------:R-:W3:Y:S02]  /*0100*/  @!P0 LDC.64 R4, c[0x0][0x3c0] ;  /* 0x0000f000ff048b82 */ /* 0x000ee40000000a00 */
[----:B---3--:R-:W-:-:S05]  /*0110*/  @!P0 IMAD.WIDE R4, R16, 0xc, R4 ;  /* 0x0000000c10048825 */ /* 0x008fca00078e0204 */
[----:B0-----:R-:W3:Y:S04]  /*0120*/  @!P0 LDG.E R6, desc[UR6][R4.64] ;  /* 0x0000000604068981 */ /* 0x001ee8000c1e1900 */
[----:B------:R-:W3:Y:S04]  /*0130*/  @!P0 LDG.E R7, desc[UR6][R4.64+0x4] ;  /* 0x0000040604078981 */ /* 0x000ee8000c1e1900 */
[----:B------:R0:W4:Y:S01]  /*0140*/  @!P0 LDG.E R2, desc[UR6][R4.64+0x8] ;  /* 0x0000080604028981 */ /* 0x000122000c1e1900 */
[----:B------:R-:W-:Y:S01]  /*0150*/  UMOV UR4, 0x400 ;  /* 0x0000040000047882 */ /* 0x000fe20000000000 */
[C---:B--2---:R-:W-:Y:S01]  /*0160*/  FSETP.GEU.AND P1, PT, R10.reuse, 1.175494350822287508e-38, PT ;  /* 0x008000000a00780b */ /* 0x044fe20003f2e000 */
[----:B-1----:R-:W-:Y:S01]  /*0170*/  ULEA UR4, UR5, UR4, 0x18 ;  /* 0x0000000405047291 */ /* 0x002fe2000f8ec0ff */
[----:B------:R-:W-:Y:S01]  /*0180*/  HFMA2 R9, -RZ, RZ, 1.5048828125, 33.21875 ;  /* 0x3e055027ff097431 */ /* 0x000fe200000001ff */
[----:B------:R-:W1:Y:S10]  /*0190*/  LDCU UR5, c[0x0][0x384] ;  /* 0x00007080ff0577ac */ /* 0x000e740008000800 */
[----:B------:R-:W-:-:S05]  /*01a0*/  @!P1 FMUL R10, R10, 8388608 ;  /* 0x4b0000000a0a9820 */ /* 0x000fca0000400000 */
[C---:B0-----:R-:W-:Y:S02]  /*01b0*/  IADD3 R4, PT, PT, R10.reuse, -0x3f2aaaab, RZ ;  /* 0xc0d555550a047810 */ /* 0x041fe40007ffe0ff */
[----:B------:R-:W-:Y:S01]  /*01c0*/  FSETP.NEU.AND P2, PT, R10, RZ, PT ;  /* 0x000000ff0a00720b */ /* 0x000fe20003f4d000 */
[----:B-1----:R-:W-:Y:S01]  /*01d0*/  IMAD.U32 R14, RZ, RZ, UR5 ;  /* 0x00000005ff0e7e24 */ /* 0x002fe2000f8e00ff */
[----:B------:R-:W-:-:S05]  /*01e0*/  LOP3.LUT R5, R4, 0xff800000, RZ, 0xc0, !PT ;  /* 0xff80000004057812 */ /* 0x000fca00078ec0ff */
[----:B------:R-:W-:Y:S01]  /*01f0*/  IMAD.IADD R4, R10, 0x1, -R5 ;  /* 0x000000010a047824 */ /* 0x000fe200078e0a05 */
[----:B------:R-:W-:-:S03]  /*0200*/  I2FP.F32.S32 R5, R5 ;  /* 0x0000000500057245 */ /* 0x000fc60000201400 */
[----:B------:R-:W-:Y:S01]  /*0210*/  FADD R8, R4, -1 ;  /* 0xbf80000004087421 */ /* 0x000fe20000000000 */
[----:B------:R-:W-:-:S03]  /*0220*/  FSEL R4, RZ, -23, P1 ;  /* 0xc1b80000ff047808 */ /* 0x000fc60000800000 */
[C---:B------:R-:W-:Y:S02]  /*0230*/  FFMA R9, R8.reuse, -R9, 0.14084610342979431152 ;  /* 0x3e1039f608097423 */ /* 0x040fe40000000809 */
[----:B------:R-:W-:Y:S02]  /*0240*/  FFMA R4, R5, 1.1920928955078125e-07, R4 ;  /* 0x3400000005047823 */ /* 0x000fe40000000004 */
[----:B------:R-:W-:-:S04]  /*0250*/  FFMA R9, R8, R9, -0.12148627638816833496 ;  /* 0xbdf8cdcc08097423 */ /* 0x000fc80000000009 */
[----:B------:R-:W-:-:S04]  /*0260*/  FFMA R9, R8, R9, 0.13980610668659210205 ;  /* 0x3e0f295508097423 */ /* 0x000fc80000000009 */
[----:B------:R-:W-:-:S04]  /*0270*/  FFMA R9, R8, R9, -0.16684235632419586182 ;  /* 0xbe2ad8b908097423 */ /* 0x000fc80000000009 */
[----:B------:R-:W-:-:S04]  /*0280*/  FFMA R9, R8, R9, 0.20012299716472625732 ;  /* 0x3e4ced0b08097423 */ /* 0x000fc80000000009 */
[----:B------:R-:W-:-:S04]  /*0290*/  FFMA R9, R8, R9, -0.24999669194221496582 ;  /* 0xbe7fff2208097423 */ /* 0x000fc80000000009 */
[----:B------:R-:W-:-:S04]  /*02a0*/  FFMA R9, R8, R9, 0.33333182334899902344 ;  /* 0x3eaaaa7808097423 */ /* 0x000fc80000000009 */
[----:B------:R-:W-:-:S04]  /*02b0*/  FFMA R9, R8, R9, -0.5 ;  /* 0xbf00000008097423 */ /* 0x000fc80000000009 */
[----:B------:R-:W-:-:S04]  /*02c0*/  FMUL R9, R8, R9 ;  /* 0x0000000908097220 */ /* 0x000fc80000400000 */
[----:B------:R-:W-:-:S04]  /*02d0*/  FFMA R9, R8, R9, R8 ;  /* 0x0000000908097223 */ /* 0x000fc80000000008 */
[----:B------:R-:W-:Y:S01]  /*02e0*/  FFMA R4, R4, 0.69314718246459960938, R9 ;  /* 0x3f31721804047823 */ /* 0x000fe20000000009 */
[----:B---3--:R0:W-:Y:S04]  /*02f0*/  @!P0 STS.64 [UR4], R6 ;  /* 0x00000006ff008988 */ /* 0x0081e80008000a04 */
[----:B----4-:R-:W-:Y:S01]  /*0300*/  @!P0 STS [UR4+0x8], R2 ;  /* 0x00000802ff008988 */ /* 0x010fe20008000804 */
[----:B------:R-:W-:Y:S01]  /*0310*/  BAR.SYNC.DEFER_BLOCKING 0x0 ;  /* 0x0000000000007b1d */ /* 0x000fe20000010000 */
[----:B------:R-:W-:Y:S02]  /*0320*/  ISETP.GT.U32.AND P0, PT, R10, 0x7f7fffff, PT ;  /* 0x7f7fffff0a00780c */ /* 0x000fe40003f04070 */
[----:B0-----:R-:W-:-:S11]  /*0330*/  MOV R7, 0x7f800000 ;  /* 0x7f80000000077802 */ /* 0x001fd60000000f00 */
[----:B------:R-:W-:-:S05]  /*0340*/  @P0 FFMA R4, R10, R7, +INF ;  /* 0x7f8000000a040423 */ /* 0x000fca0000000007 */
[----:B------:R-:W-:Y:S01]  /*0350*/  FSEL R13, R4, -INF , P2 ;  /* 0xff800000040d7808 */ /* 0x000fe20001000000 */
[----:B------:R-:W0:Y:S04]  /*0360*/  LDS R3, [UR4+0x8] ;  /* 0x00000804ff037984 */ /* 0x000e280008000800 */
[----:B------:R-:W1:Y:S01]  /*0370*/  LDS R2, [UR4] ;  /* 0x00000004ff027984 */ /* 0x000e620008000800 */
[----:B------:R-:W2:Y:S02]  /*0380*/  LDCU UR4, c[0x0][0x38c] ;  /* 0x00007180ff0477ac */ /* 0x000ea40008000800 */
[----:B--2---:R-:W-:Y:S01]  /*0390*/  IMAD.U32 R8, RZ, RZ, UR4 ;  /* 0x00000004ff087e24 */ /* 0x004fe2000f8e00ff */
[----:B0-----:R-:W0:Y:S08]  /*03a0*/  MUFU.RCP R6, R3 ;  /* 0x0000000300067308 */ /* 0x001e300000001000 */
[----:B------:R-:W2:Y:S01]  /*03b0*/  FCHK P1, R8, R3 ;  /* 0x0000000308007302 */ /* 0x000ea20000020000 */
[----:B0-----:R-:W-:-:S04]  /*03c0*/  FFMA R15, R6, -R3, 1 ;  /* 0x3f800000060f7423 */ /* 0x001fc80000000803 */
[----:B------:R-:W-:-:S04]  /*03d0*/  FFMA R15, R6, R15, R6 ;  /* 0x0000000f060f7223 */ /* 0x000fc80000000006 */
[----:B------:R-:W-:-:S04]  /*03e0*/  FFMA R6, R15, UR4, RZ ;  /* 0x000000040f067c23 */ /* 0x000fc800080000ff */
[----:B------:R-:W-:-:S04]  /*03f0*/  FFMA R5, R6, -R3, UR4 ;  /* 0x0000000406057e23 */ /* 0x000fc80008000803 */
[----:B------:R-:W-:Y:S01]  /*0400*/  FFMA R15, R15, R5, R6 ;  /* 0x000000050f0f7223 */ /* 0x000fe20000000006 */
[----:B-12---:R-:W-:Y:S06]  /*0410*/  @!P1 BRA `(.L_x_31) ;  /* 0x0000000000189947 */ /* 0x006fec0003800000 */
[----:B------:R-:W0:Y:S01]  /*0420*/  LDCU UR4, c[0x0][0x38c] ;  /* 0x00007180ff0477ac */ /* 0x000e220008000800 */
[----:B------:R-:W-:Y:S02]  /*0430*/  MOV R29, R3 ;  /* 0x00000003001d7202 */ /* 0x000fe40000000f00 */
[----:B------:R-:W-:Y:S01]  /*0440*/  MOV R35, 0x470 ;  /* 0x0000047000237802 */ /* 0x000fe20000000f00 */
[----:B0-----:R-:W-:-:S07]  /*0450*/  IMAD.U32 R28, RZ, RZ, UR4 ;  /* 0x00000004ff1c7e24 */ /* 0x001fce000f8e00ff */
[----:B------:R-:W-:Y:S05]  /*0460*/  CALL.REL.NOINC `($__internal_5_$__cuda_sm3x_div_rn_noftz_f32_slowpath) ;  /* 0x0000005c00dc7944 */ /* 0x000fea0003c00000 */
[----:B------:R-:W-:-:S07]  /*0470*/  MOV R15, R42 ;  /* 0x0000002a000f7202 */ /* 0x000fce0000000f00 */
.L_x_31:
[----:B------:R-:W0:Y:S01]  /*0480*/  LDCU UR5, c[0x0][0x398] ;  /* 0x00007300ff0577ac */ /* 0x000e220008000800 */
[----:B------:R-:W1:Y:S01]  /*0490*/  LDC.64 R4, c[0x0][0x3a0] ;  /* 0x0000e800ff047b82 */ /* 0x000e620000000a00 */
[----:B------:R-:W2:Y:S01]  /*04a0*/  LDCU UR4, c[0x0][0x390] ;  /* 0x00007200ff0477ac */ /* 0x000ea20008000800 */
[----:B0-----:R-:W-:Y:S01]  /*04b0*/  UISETP.GE.AND UP0, UPT, UR5, 0x1, UPT ;  /* 0x000000010500788c */ /* 0x001fe2000bf06270 */
[----:B--2---:R-:W-:Y:S02]  /*04c0*/  IMAD.U32 R31, RZ, RZ, UR4 ;  /* 0x00000004ff1f7e24 */ /* 0x004fe4000f8e00ff */
[----:B-1----:R-:W-:-:S04]  /*04d0*/  IMAD.WIDE R4, R0, 0x30, R4 ;  /* 0x0000003000047825 */ /* 0x002fc800078e0204 */
[----:B------:R-:W-:Y:S02]  /*04e0*/  FMUL R6, R31, R31 ;  /* 0x0000001f1f067220 */ /* 0x000fe40000400000 */
[----:B------:R-:W-:Y:S05]  /*04f0*/  BRA.U !UP0, `(.L_x_32) ;  /* 0x0000005108087547 */ /* 0x000fea000b800000 */
[----:B------:R-:W-:Y:S02]  /*0500*/  HFMA2 R7, -RZ, RZ, 0.96630859375, -0.0022525787353515625 ;  /* 0x3bbb989dff077431 */ /* 0x000fe400000001ff */
[----:B------:R-:W-:Y:S01]  /*0510*/  FMUL R0, R2, -R6 ;  /* 0x8000000602007220 */ /* 0x000fe20000400000 */
[----:B------:R-:W-:Y:S01]  /*0520*/  IMAD.MOV.U32 R8, RZ, RZ, 0x437c0000 ;  /* 0x437c0000ff087424 */ /* 0x000fe200078e00ff */
[----:B------:R-:W5:Y:S04]  /*0530*/  LDG.E R12, desc[UR6][R4.64+0x20] ;  /* 0x00002006040c7981 */ /* 0x000f68000c1e1900 */
[----:B------:R-:W5:Y:S01]  /*0540*/  LDG.E.64 R18, desc[UR6][R4.64+0x28] ;  /* 0x0000280604127981 */ /* 0x000f62000c1e1b00 */
[----:B------:R-:W-:-:S03]  /*0550*/  FFMA.SAT R7, R0, R7, 0.5 ;  /* 0x3f00000000077423 */ /* 0x000fc60000002007 */
[----:B------:R-:W5:Y:S01]  /*0560*/  LDG.E.64 R26, desc[UR6][R4.64] ;  /* 0x00000006041a7981 */ /* 0x000f62000c1e1b00 */
[----:B------:R-:W-:-:S03]  /*0570*/  FFMA.RM R7, R7, R8, 12582913 ;  /* 0x4b40000107077423 */ /* 0x000fc60000004008 */
[----:B------:R-:W5:Y:S01]  /*0580*/  LDG.E.64 R24, desc[UR6][R4.64+0x8] ;  /* 0x0000080604187981 */ /* 0x000f62000c1e1b00 */
[----:B------:R-:W-:-:S03]  /*0590*/  FADD R9, R7, -12583039 ;  /* 0xcb40007f07097421 */ /* 0x000fc60000000000 */
[----:B------:R-:W5:Y:S01]  /*05a0*/  LDG.E.64 R20, desc[UR6][R4.64+0x10] ;  /* 0x0000100604147981 */ /* 0x000f62000c1e1b00 */
[----:B------:R-:W-:-:S03]  /*05b0*/  FFMA R9, R0, 1.4426950216293334961, -R9 ;  /* 0x3fb8aa3b00097823 */ /* 0x000fc60000000809 */
[----:B------:R0:W5:Y:S01]  /*05c0*/  LDG.E.64 R22, desc[UR6][R4.64+0x18] ;  /* 0x0000180604167981 */ /* 0x000162000c1e1b00 */
[----:B------:R-:W1:Y:S01]  /*05d0*/  S2UR UR5, SR_CgaCtaId ;  /* 0x00000000000579c3 */ /* 0x000e620000008800 */
[----:B------:R-:W-:Y:S01]  /*05e0*/  SHF.L.U32 R7, R7, 0x17, RZ ;  /* 0x0000001707077819 */ /* 0x000fe200000006ff */
[----:B------:R-:W-:Y:S01]  /*05f0*/  FFMA R9, R0, 1.925963033500011079e-08, R9 ;  /* 0x32a5706000097823 */ /* 0x000fe20000000009 */
[----:B------:R-:W-:Y:S01]  /*0600*/  FMUL R3, R3, R3 ;  /* 0x0000000303037220 */ /* 0x000fe20000400000 */
[----:B------:R-:W-:Y:S01]  /*0610*/  UMOV UR4, 0x400 ;  /* 0x0000040000047882 */ /* 0x000fe20000000000 */
[C---:B------:R-:W-:Y:S01]  /*0620*/  FFMA R30, R2.reuse, R15, -0.5 ;  /* 0xbf000000021e7423 */ /* 0x040fe2000000000f */
[----:B------:R-:W2:Y:S01]  /*0630*/  MUFU.EX2 R0, R9 ;  /* 0x0000000900007308 */ /* 0x000ea20000000800 */
[----:B0-----:R-:W-:-:S07]  /*0640*/  FADD R5, R2, R2 ;  /* 0x0000000202057221 */ /* 0x001fce0000000000 */
[----:B------:R-:W0:Y:S01]  /*0650*/  MUFU.RCP R8, R5 ;  /* 0x0000000500087308 */ /* 0x000e220000001000 */
[----:B--2---:R-:W-:Y:S01]  /*0660*/  FMUL R10, R7, R0 ;  /* 0x00000000070a7220 */ /* 0x004fe20000400000 */
[----:B-1----:R-:W-:-:S03]  /*0670*/  ULEA UR4, UR5, UR4, 0x18 ;  /* 0x0000000405047291 */ /* 0x002fc6000f8ec0ff */
[----:B------:R-:W-:Y:S01]  /*0680*/  FADD R0, -R10, 1 ;  /* 0x3f8000000a007421 */ /* 0x000fe20000000100 */
[----:B------:R-:W-:-:S03]  /*0690*/  FMUL R10, R5, R10 ;  /* 0x0000000a050a7220 */ /* 0x000fc60000400000 */
[----:B------:R-:W-:Y:S01]  /*06a0*/  FMUL R0, R3, R0 ;  /* 0x0000000003007220 */ /* 0x000fe20000400000 */
[----:B0-----:R-:W-:Y:S01]  /*06b0*/  FFMA R7, -R5, R8, 1 ;  /* 0x3f80000005077423 */ /* 0x001fe20000000108 */
[----:B------:R-:W0:Y:S02]  /*06c0*/  LDS R4, [UR4+0x4] ;  /* 0x00000404ff047984 */ /* 0x000e240008000800 */
[----:B------:R-:W1:Y:S01]  /*06d0*/  FCHK P0, R0, R5 ;  /* 0x0000000500007302 */ /* 0x000e620000000000 */
[----:B------:R-:W-:-:S04]  /*06e0*/  FFMA R7, R8, R7, R8 ;  /* 0x0000000708077223 */ /* 0x000fc80000000008 */
[----:B------:R-:W-:-:S04]  /*06f0*/  FFMA R8, R0, R7, RZ ;  /* 0x0000000700087223 */ /* 0x000fc800000000ff */
[----:B------:R-:W-:-:S04]  /*0700*/  FFMA R11, -R5, R8, R0 ;  /* 0x00000008050b7223 */ /* 0x000fc80000000100 */
[----:B------:R-:W-:Y:S01]  /*0710*/  FFMA R11, R7, R11, R8 ;  /* 0x0000000b070b7223 */ /* 0x000fe20000000008 */
[----:B-1----:R-:W-:Y:S06]  /*0720*/  @!P0 BRA `(.L_x_33) ;  /* 0x0000000000148947 */ /* 0x002fec0003800000 */
[----:B------:R-:W-:Y:S01]  /*0730*/  IMAD.MOV.U32 R28, RZ, RZ, R0 ;  /* 0x000000ffff1c7224 */ /* 0x000fe200078e0000 */
[----:B------:R-:W-:Y:S02]  /*0740*/  MOV R29, R5 ;  /* 0x00000005001d7202 */ /* 0x000fe40000000f00 */
[----:B------:R-:W-:-:S07]  /*0750*/  MOV R35, 0x770 ;  /* 0x0000077000237802 */ /* 0x000fce0000000f00 */
[----:B0----5:R-:W-:Y:S05]  /*0760*/  CALL.REL.NOINC `($__internal_5_$__cuda_sm3x_div_rn_noftz_f32_slowpath) ;  /* 0x0000005c001c7944 */ /* 0x021fea0003c00000 */
[----:B------:R-:W-:-:S07]  /*0770*/  IMAD.MOV.U32 R11, RZ, RZ, R42 ;  /* 0x000000ffff0b7224 */ /* 0x000fce00078e002a */
.L_x_33:
[----:B------:R-:W1:Y:S02]  /*0780*/  LDC R9, c[0x0][0x38c] ;  /* 0x0000e300ff097b82 */ /* 0x000e640000000800 */
[----:B-1----:R-:W-:-:S04]  /*0790*/  FFMA R9, -R9, R9, 1 ;  /* 0x3f80000009097423 */ /* 0x002fc80000000109 */
[----:B------:R1:W2:Y:S01]  /*07a0*/  MUFU.RSQ R8, R9 ;  /* 0x0000000900087308 */ /* 0x0002a20000001400 */
[----:B------:R-:W-:-:S04]  /*07b0*/  IADD3 R7, PT, PT, R9, -0xd000000, RZ ;  /* 0xf300000009077810 */ /* 0x000fc80007ffe0ff */
[----:B------:R-:W-:-:S13]  /*07c0*/  ISETP.GT.U32.AND P0, PT, R7, 0x727fffff, PT ;  /* 0x727fffff0700780c */ /* 0x000fda0003f04070 */
[----:B-12---:R-:W-:Y:S05]  /*07d0*/  @!P0 BRA `(.L_x_34) ;  /* 0x00000000001c8947 */ /* 0x006fea0003800000 */
[----:B------:R-:W-:Y:S01]  /*07e0*/  BSSY.RECONVERGENT B0, `(.L_x_35) ;  /* 0x0000004000007945 */ /* 0x000fe20003800200 */
[----:B------:R-:W-:Y:S01]  /*07f0*/  IMAD.MOV.U32 R28, RZ, RZ, R9 ;  /* 0x000000ffff1c7224 */ /* 0x000fe200078e0009 */
[----:B------:R-:W-:-:S07]  /*0800*/  MOV R31, 0x820 ;  /* 0x00000820001f7802 */ /* 0x000fce0000000f00 */
[----:B0----5:R-:W-:Y:S05]  /*0810*/  CALL.REL.NOINC `($__internal_4_$__cuda_sm20_sqrt_rn_f32_slowpath) ;  /* 0x0000005800987944 */ /* 0x021fea0003c00000 */
[----:B------:R-:W-:Y:S05]  /*0820*/  BSYNC.RECONVERGENT B0 ;  /* 0x0000000000007941 */ /* 0x000fea0003800200 */
.L_x_35:
[----:B------:R-:W-:Y:S01]  /*0830*/  MOV R8, R35 ;  /* 0x0000002300087202 */ /* 0x000fe20000000f00 */
[----:B------:R-:W-:Y:S06]  /*0840*/  BRA `(.L_x_36) ;  /* 0x0000000000107947 */ /* 0x000fec0003800000 */
.L_x_34:
[----:B------:R-:W-:Y:S01]  /*0850*/  FMUL.FTZ R28, R9, R8 ;  /* 0x00000008091c7220 */ /* 0x000fe20000410000 */
[----:B------:R-:W-:-:S03]  /*0860*/  FMUL.FTZ R8, R8, 0.5 ;  /* 0x3f00000008087820 */ /* 0x000fc60000410000 */
[----:B------:R-:W-:-:S04]  /*0870*/  FFMA R7, -R28, R28, R9 ;  /* 0x0000001c1c077223 */ /* 0x000fc80000000109 */
[----:B------:R-:W-:-:S07]  /*0880*/  FFMA R8, R7, R8, R28 ;  /* 0x0000000807087223 */ /* 0x000fce000000001c */
.L_x_36:
[----:B------:R-:W1:Y:S01]  /*0890*/  MUFU.RCP R32, R3 ;  /* 0x0000000300207308 */ /* 0x000e620000001000 */
[----:B0-----:R-:W-:Y:S01]  /*08a0*/  FMUL R28, R4, R5 ;  /* 0x00000005041c7220 */ /* 0x001fe20000400000 */
[----:B------:R-:W-:-:S04]  /*08b0*/  FMUL R5, R2, -R15 ;  /* 0x8000000f02057220 */ /* 0x000fc80000400000 */
[----:B------:R-:W-:Y:S02]  /*08c0*/  FMUL R5, R4, R5 ;  /* 0x0000000504057220 */ /* 0x000fe40000400000 */
[----:B------:R-:W0:Y:S01]  /*08d0*/  FCHK P0, R28, R3 ;  /* 0x000000031c007302 */ /* 0x000e220000000000 */
[----:B-1----:R-:W-:-:S04]  /*08e0*/  FFMA R7, -R3, R32, 1 ;  /* 0x3f80000003077423 */ /* 0x002fc80000000120 */
[----:B------:R-:W-:Y:S01]  /*08f0*/  FFMA R29, R32, R7, R32 ;  /* 0x00000007201d7223 */ /* 0x000fe20000000020 */
[-C--:B------:R-:W-:Y:S01]  /*0900*/  FFMA R7, R30, R6.reuse, -R15 ;  /* 0x000000061e077223 */ /* 0x080fe2000000080f */
[----:B------:R-:W-:Y:S02]  /*0910*/  FMUL R6, R5, R6 ;  /* 0x0000000605067220 */ /* 0x000fe40000400000 */
[----:B------:R-:W-:-:S04]  /*0920*/  FFMA R2, R28, R29, RZ ;  /* 0x0000001d1c027223 */ /* 0x000fc800000000ff */
[----:B------:R-:W-:-:S04]  /*0930*/  FFMA R4, -R3, R2, R28 ;  /* 0x0000000203047223 */ /* 0x000fc8000000011c */
[----:B------:R-:W-:Y:S01]  /*0940*/  FFMA R4, R29, R4, R2 ;  /* 0x000000041d047223 */ /* 0x000fe20000000002 */
[----:B0-----:R-:W-:Y:S06]  /*0950*/  @!P0 BRA `(.L_x_37) ;  /* 0x0000000000108947 */ /* 0x001fec0003800000 */
[----:B------:R-:W-:Y:S01]  /*0960*/  IMAD.MOV.U32 R29, RZ, RZ, R3 ;  /* 0x000000ffff1d7224 */ /* 0x000fe200078e0003 */
[----:B------:R-:W-:-:S07]  /*0970*/  MOV R35, 0x990 ;  /* 0x0000099000237802 */ /* 0x000fce0000000f00 */
[----:B-----5:R-:W-:Y:S05]  /*0980*/  CALL.REL.NOINC `($__internal_5_$__cuda_sm3x_div_rn_noftz_f32_slowpath) ;  /* 0x0000005800947944 */ /* 0x020fea0003c00000 */
[----:B------:R-:W-:-:S07]  /*0990*/  MOV R4, R42 ;  /* 0x0000002a00047202 */ /* 0x000fce0000000f00 */
.L_x_37:
[----:B------:R-:W-:-:S05]  /*09a0*/  UMOV UR4, URZ ;  /* 0x000000ff00047c82 */ /* 0x000fca0008000000 */
.L_x_115:
[----:B-----5:R-:W-:Y:S01]  /*09b0*/  SHF.R.U32.HI R2, RZ, 0x2, R27 ;  /* 0x00000002ff027819 */ /* 0x020fe2000001161b */
[----:B------:R-:W-:Y:S02]  /*09c0*/  IMAD.SHL.U32 R28, R21, 0x10, RZ ;  /* 0x00000010151c7824 */ /* 0x000fe400078e00ff */
[----:B------:R-:W-:Y:S01]  /*09d0*/  HFMA2 R30, -RZ, RZ, 1.5048828125, 33.21875 ;  /* 0x3e055027ff1e7431 */ /* 0x000fe200000001ff */
[----:B------:R-:W-:Y:S01]  /*09e0*/  IADD3 R44, PT, PT, R26, 0xb0f8a, RZ ;  /* 0x000b0f8a1a2c7810 */ /* 0x000fe20007ffe0ff */
[----:B------:R-:W-:Y:S01]  /*09f0*/  BSSY.RECONVERGENT B0, `(.L_x_38) ;  /* 0x0000039000007945 */ /* 0x000fe20003800200 */
[----:B------:R-:W-:Y:S01]  /*0a00*/  LOP3.LUT R2, R2, R27, RZ, 0x3c, !PT ;  /* 0x0000001b02027212 */ /* 0x000fe200078e3cff */
[----:B------:R-:W-:-:S03]  /*0a10*/  IMAD.MOV.U32 R27, RZ, RZ, 0x2f800000 ;  /* 0x2f800000ff1b7424 */ /* 0x000fc600078e00ff */
[----:B------:R-:W-:-:S04]  /*0a20*/  SHF.L.U32 R3, R2, 0x1, RZ ;  /* 0x0000000102037819 */ /* 0x000fc800000006ff */
[----:B------:R-:W-:-:S04]  /*0a30*/  LOP3.LUT R3, R21, R28, R3, 0x96, !PT ;  /* 0x0000001c15037212 */ /* 0x000fc800078e9603 */
        /* <DEDUP_REMOVED lines=8> */
[----:B------:R-:W-:Y:S01]  /*0ac0*/  I2FP.F32.S32 R3, R28 ;  /* 0x0000001c00037245 */ /* 0x000fe20000201400 */
[----:B------:R-:W-:Y:S02]  /*0ad0*/  IMAD.IADD R2, R27, 0x1, -R28 ;  /* 0x000000011b027824 */ /* 0x000fe400078e0a1c */
[----:B------:R-:W-:Y:S02]  /*0ae0*/  IMAD.MOV.U32 R28, RZ, RZ, 0x7f800000 ;  /* 0x7f800000ff1c7424 */ /* 0x000fe400078e00ff */
        /* <DEDUP_REMOVED lines=8> */
[----:B------:R-:W-:Y:S01]  /*0b70*/  FFMA R30, R29, R2, -0.5 ;  /* 0xbf0000001d1e7423 */ /* 0x000fe20000000002 */
[----:B------:R-:W-:Y:S02]  /*0b80*/  FSEL R2, RZ, -23, P0 ;  /* 0xc1b80000ff027808 */ /* 0x000fe40000000000 */
[----:B------:R-:W-:Y:S01]  /*0b90*/  ISETP.GT.U32.AND P0, PT, R27, 0x7f7fffff, PT ;  /* 0x7f7fffff1b00780c */ /* 0x000fe20003f04070 */
[----:B------:R-:W-:Y:S02]  /*0ba0*/  FMUL R30, R29, R30 ;  /* 0x0000001e1d1e7220 */ /* 0x000fe40000400000 */
[----:B------:R-:W-:Y:S01]  /*0bb0*/  FFMA R2, R3, 1.1920928955078125e-07, R2 ;  /* 0x3400000003027823 */ /* 0x000fe20000000002 */
[----:B------:R-:W-:Y:S01]  /*0bc0*/  SHF.R.U32.HI R3, RZ, 0x2, R24 ;  /* 0x00000002ff037819 */ /* 0x000fe20000011618 */
[----:B------:R-:W-:-:S03]  /*0bd0*/  FFMA R29, R29, R30, R29 ;  /* 0x0000001e1d1d7223 */ /* 0x000fc6000000001d */
[----:B------:R-:W-:Y:S01]  /*0be0*/  LOP3.LUT R3, R3, R24, RZ, 0x3c, !PT ;  /* 0x0000001803037212 */ /* 0x000fe200078e3cff */
[----:B------:R-:W-:Y:S01]  /*0bf0*/  FFMA R29, R2, 0.69314718246459960938, R29 ;  /* 0x3f317218021d7823 */ /* 0x000fe2000000001d */
[----:B------:R-:W-:Y:S02]  /*0c00*/  IMAD.SHL.U32 R2, R5, 0x10, RZ ;  /* 0x0000001005027824 */ /* 0x000fe400078e00ff */
[----:B------:R-:W-:Y:S01]  /*0c10*/  SHF.L.U32 R24, R3, 0x1, RZ ;  /* 0x0000000103187819 */ /* 0x000fe200000006ff */
[C---:B------:R-:W-:Y:S01]  /*0c20*/  @P0 FFMA R29, R27.reuse, R28, +INF ;  /* 0x7f8000001b1d0423 */ /* 0x040fe2000000001c */
[----:B------:R-:W-:Y:S02]  /*0c30*/  FSETP.NEU.AND P0, PT, R27, RZ, PT ;  /* 0x000000ff1b00720b */ /* 0x000fe40003f0d000 */
[----:B------:R-:W-:Y:S01]  /*0c40*/  LOP3.LUT R2, R3, R24, R2, 0x96, !PT ;  /* 0x0000001803027212 */ /* 0x000fe200078e9602 */
[----:B------:R-:W-:-:S03]  /*0c50*/  FMUL R29, R29, -2 ;  /* 0xc00000001d1d7820 */ /* 0x000fc60000400000 */
[----:B------:R-:W-:Y:S02]  /*0c60*/  LOP3.LUT R43, R2, R5, RZ, 0x3c, !PT ;  /* 0x00000005022b7212 */ /* 0x000fe400078e3cff */
[----:B------:R-:W-:Y:S02]  /*0c70*/  FSEL R28, R29, +INF , P0 ;  /* 0x7f8000001d1c7808 */ /* 0x000fe40000000000 */
[----:B------:R-:W-:Y:S02]  /*0c80*/  IADD3 R2, PT, PT, R43, R44, RZ ;  /* 0x0000002c2b027210 */ /* 0x000fe40007ffe0ff */
[----:B------:R0:W1:Y:S01]  /*0c90*/  MUFU.RSQ R27, R28 ;  /* 0x0000001c001b7308 */ /* 0x0000620000001400 */
[----:B------:R-:W-:Y:S01]  /*0ca0*/  VIADD R3, R28, 0xf3000000 ;  /* 0xf30000001c037836 */ /* 0x000fe20000000000 */
[----:B------:R-:W-:-:S04]  /*0cb0*/  I2FP.F32.U32 R2, R2 ;  /* 0x0000000200027245 */ /* 0x000fc80000201000 */
[----:B------:R-:W-:Y:S01]  /*0cc0*/  ISETP.GT.U32.AND P0, PT, R3, 0x727fffff, PT ;  /* 0x727fffff0300780c */ /* 0x000fe20003f04070 */
[----:B------:R-:W-:-:S04]  /*0cd0*/  IMAD.MOV.U32 R3, RZ, RZ, 0x30c90fdb ;  /* 0x30c90fdbff037424 */ /* 0x000fc800078e00ff */
[----:B------:R-:W-:-:S08]  /*0ce0*/  FFMA R3, R2, R3, 7.314590599882819788e-10 ;  /* 0x30490fdb02037423 */ /* 0x000fd00000000003 */
[----:B01----:R-:W-:Y:S05]  /*0cf0*/  @!P0 BRA `(.L_x_39) ;  /* 0x0000000000108947 */ /* 0x003fea0003800000 */
[----:B------:R-:W-:-:S07]  /*0d00*/  MOV R31, 0xd20 ;  /* 0x00000d20001f7802 */ /* 0x000fce0000000f00 */
[----:B------:R-:W-:Y:S05]  /*0d10*/  CALL.REL.NOINC `($__internal_4_$__cuda_sm20_sqrt_rn_f32_slowpath) ;  /* 0x0000005400587944 */ /* 0x000fea0003c00000 */
[----:B------:R-:W-:Y:S01]  /*0d20*/  MOV R2, R35 ;  /* 0x0000002300027202 */ /* 0x000fe20000000f00 */
[----:B------:R-:W-:Y:S06]  /*0d30*/  BRA `(.L_x_40) ;  /* 0x0000000000107947 */ /* 0x000fec0003800000 */
.L_x_39:
[----:B------:R-:W-:Y:S01]  /*0d40*/  FMUL.FTZ R2, R28, R27 ;  /* 0x0000001b1c027220 */ /* 0x000fe20000410000 */
[----:B------:R-:W-:-:S03]  /*0d50*/  FMUL.FTZ R24, R27, 0.5 ;  /* 0x3f0000001b187820 */ /* 0x000fc60000410000 */
[----:B------:R-:W-:-:S04]  /*0d60*/  FFMA R27, -R2, R2, R28 ;  /* 0x00000002021b7223 */ /* 0x000fc8000000011c */
[----:B------:R-:W-:-:S07]  /*0d70*/  FFMA R2, R27, R24, R2 ;  /* 0x000000181b027223 */ /* 0x000fce0000000002 */
.L_x_40:
[----:B------:R-:W-:Y:S05]  /*0d80*/  BSYNC.RECONVERGENT B0 ;  /* 0x0000000000007941 */ /* 0x000fea0003800200 */
.L_x_38:
[----:B------:R-:W0:Y:S01]  /*0d90*/  MUFU.RCP R27, R0 ;  /* 0x00000000001b7308 */ /* 0x000e220000001000 */
[----:B------:R-:W-:Y:S01]  /*0da0*/  FMUL R28, R10, R14 ;  /* 0x0000000e0a1c7220 */ /* 0x000fe20000400000 */
[----:B------:R-:W-:Y:S06]  /*0db0*/  BSSY.RECONVERGENT B0, `(.L_x_41) ;  /* 0x000000b000007945 */ /* 0x000fec0003800200 */
[----:B------:R-:W1:Y:S01]  /*0dc0*/  FCHK P0, R28, R0 ;  /* 0x000000001c007302 */ /* 0x000e620000000000 */
[----:B0-----:R-:W-:-:S04]  /*0dd0*/  FFMA R24, -R0, R27, 1 ;  /* 0x3f80000000187423 */ /* 0x001fc8000000011b */
[----:B------:R-:W-:-:S04]  /*0de0*/  FFMA R27, R27, R24, R27 ;  /* 0x000000181b1b7223 */ /* 0x000fc8000000001b */
[----:B------:R-:W-:-:S04]  /*0df0*/  FFMA R42, R28, R27, RZ ;  /* 0x0000001b1c2a7223 */ /* 0x000fc800000000ff */
[----:B------:R-:W-:-:S04]  /*0e00*/  FFMA R24, -R0, R42, R28 ;  /* 0x0000002a00187223 */ /* 0x000fc8000000011c */
[----:B------:R-:W-:Y:S01]  /*0e10*/  FFMA R42, R27, R24, R42 ;  /* 0x000000181b2a7223 */ /* 0x000fe2000000002a */
[----:B-1----:R-:W-:Y:S06]  /*0e20*/  @!P0 BRA `(.L_x_42) ;  /* 0x00000000000c8947 */ /* 0x002fec0003800000 */
[----:B------:R-:W-:Y:S01]  /*0e30*/  IMAD.MOV.U32 R29, RZ, RZ, R0 ;  /* 0x000000ffff1d7224 */ /* 0x000fe200078e0000 */
[----:B------:R-:W-:-:S07]  /*0e40*/  MOV R35, 0xe60 ;  /* 0x00000e6000237802 */ /* 0x000fce0000000f00 */
[----:B------:R-:W-:Y:S05]  /*0e50*/  CALL.REL.NOINC `($__internal_5_$__cuda_sm3x_div_rn_noftz_f32_slowpath) ;  /* 0x0000005400607944 */ /* 0x000fea0003c00000 */
.L_x_42:
[----:B------:R-:W-:Y:S05]  /*0e60*/  BSYNC.RECONVERGENT B0 ;  /* 0x0000000000007941 */ /* 0x000fea0003800200 */
.L_x_41:
[----:B------:R-:W-:Y:S01]  /*0e70*/  FSETP.GEU.AND P0, PT, R42, 64, PT ;  /* 0x428000002a00780b */ /* 0x000fe20003f0e000 */
[----:B------:R-:W-:-:S12]  /*0e80*/  BSSY.RECONVERGENT B0, `(.L_x_43) ;  /* 0x0000225000007945 */ /* 0x000fd80003800200 */
[----:B------:R-:W-:Y:S05]  /*0e90*/  @P0 BRA `(.L_x_44) ;  /* 0x0000000000940947 */ /* 0x000fea0003800000 */
[----:B------:R-:W-:Y:S02]  /*0ea0*/  HFMA2 R27, -RZ, RZ, 0.96630859375, -0.0022525787353515625 ;  /* 0x3bbb989dff1b7431 */ /* 0x000fe400000001ff */
[----:B------:R-:W-:Y:S01]  /*0eb0*/  IMAD.MOV.U32 R29, RZ, RZ, 0x437c0000 ;  /* 0x437c0000ff1d7424 */ /* 0x000fe200078e00ff */
[----:B------:R-:W-:Y:S01]  /*0ec0*/  BSSY.RECONVERGENT B1, `(.L_x_45) ;  /* 0x0000021000017945 */ /* 0x000fe20003800200 */
[----:B------:R-:W-:Y:S02]  /*0ed0*/  IMAD.MOV.U32 R39, RZ, RZ, R43 ;  /* 0x000000ffff277224 */ /* 0x000fe400078e002b */
[----:B------:R-:W-:-:S04]  /*0ee0*/  FFMA.SAT R24, R42, R27, 0.5 ;  /* 0x3f0000002a187423 */ /* 0x000fc8000000201b */
[----:B------:R-:W-:-:S04]  /*0ef0*/  FFMA.RM R24, R24, R29, 12582913 ;  /* 0x4b40000118187423 */ /* 0x000fc8000000401d */
[C---:B------:R-:W-:Y:S01]  /*0f00*/  FADD R27, R24.reuse, -12583039 ;  /* 0xcb40007f181b7421 */ /* 0x040fe20000000000 */
[----:B------:R-:W-:-:S03]  /*0f10*/  SHF.L.U32 R24, R24, 0x17, RZ ;  /* 0x0000001718187819 */ /* 0x000fc600000006ff */
[----:B------:R-:W-:-:S04]  /*0f20*/  FFMA R27, R42, 1.4426950216293334961, -R27 ;  /* 0x3fb8aa3b2a1b7823 */ /* 0x000fc8000000081b */
[----:B------:R-:W-:-:S04]  /*0f30*/  FFMA R42, R42, 1.925963033500011079e-08, R27 ;  /* 0x32a570602a2a7823 */ /* 0x000fc8000000001b */
[----:B------:R-:W0:Y:S02]  /*0f40*/  MUFU.EX2 R27, R42 ;  /* 0x0000002a001b7308 */ /* 0x000e240000000800 */
[----:B0-----:R-:W-:Y:S01]  /*0f50*/  FMUL R24, R24, R27 ;  /* 0x0000001b18187220 */ /* 0x001fe20000400000 */
[----:B------:R-:W-:Y:S01]  /*0f60*/  MOV R27, R21 ;  /* 0x00000015001b7202 */ /* 0x000fe20000000f00 */
[----:B------:R-:W-:-:S07]  /*0f70*/  IMAD.MOV.U32 R21, RZ, RZ, RZ ;  /* 0x000000ffff157224 */ /* 0x000fce00078e00ff */
.L_x_46:
[----:B------:R-:W-:Y:S02]  /*0f80*/  SHF.R.U32.HI R26, RZ, 0x2, R25 ;  /* 0x00000002ff1a7819 */ /* 0x000fe40000011619 */
[----:B------:R-:W-:Y:S02]  /*0f90*/  SHF.L.U32 R28, R39, 0x4, RZ ;  /* 0x00000004271c7819 */ /* 0x000fe400000006ff */
[----:B------:R-:W-:Y:S02]  /*0fa0*/  LOP3.LUT R26, R26, R25, RZ, 0x3c, !PT ;  /* 0x000000191a1a7212 */ /* 0x000fe400078e3cff */
[----:B------:R-:W-:Y:S02]  /*0fb0*/  IADD3 R44, PT, PT, R44, 0x587c5, RZ ;  /* 0x000587c52c2c7810 */ /* 0x000fe40007ffe0ff */
[----:B------:R-:W-:Y:S01]  /*0fc0*/  MOV R36, R21 ;  /* 0x0000001500247202 */ /* 0x000fe20000000f00 */
[----:B------:R-:W-:Y:S02]  /*0fd0*/  IMAD.SHL.U32 R25, R26, 0x2, RZ ;  /* 0x000000021a197824 */ /* 0x000fe400078e00ff */
[----:B------:R-:W-:-:S03]  /*0fe0*/  VIADD R21, R21, 0x1 ;  /* 0x0000000115157836 */ /* 0x000fc60000000000 */
[----:B------:R-:W-:-:S04]  /*0ff0*/  LOP3.LUT R25, R39, R28, R25, 0x96, !PT ;  /* 0x0000001c27197212 */ /* 0x000fc800078e9619 */
[----:B------:R-:W-:Y:S02]  /*1000*/  LOP3.LUT R29, R25, R26, RZ, 0x3c, !PT ;  /* 0x0000001a191d7212 */ /* 0x000fe400078e3cff */
[----:B------:R-:W-:-:S03]  /*1010*/  MOV R26, 0x2f800000 ;  /* 0x2f800000001a7802 */ /* 0x000fc60000000f00 */
[----:B------:R-:W-:-:S05]  /*1020*/  IMAD.IADD R25, R29, 0x1, R44 ;  /* 0x000000011d197824 */ /* 0x000fca00078e022c */
[----:B------:R-:W-:-:S05]  /*1030*/  I2FP.F32.U32 R25, R25 ;  /* 0x0000001900197245 */ /* 0x000fca0000201000 */
[----:B------:R-:W-:-:S04]  /*1040*/  FFMA R25, R25, R26, 1.1641532182693481445e-10 ;  /* 0x2f00000019197423 */ /* 0x000fc8000000001a */
[----:B------:R-:W-:Y:S01]  /*1050*/  FMUL R24, R25, R24 ;  /* 0x0000001819187220 */ /* 0x000fe20000400000 */
[----:B------:R-:W-:Y:S01]  /*1060*/  IMAD.MOV.U32 R25, RZ, RZ, R20 ;  /* 0x000000ffff197224 */ /* 0x000fe200078e0014 */
[----:B------:R-:W-:Y:S01]  /*1070*/  MOV R20, R27 ;  /* 0x0000001b00147202 */ /* 0x000fe20000000f00 */
[----:B------:R-:W-:Y:S01]  /*1080*/  IMAD.MOV.U32 R27, RZ, RZ, R5 ;  /* 0x000000ffff1b7224 */ /* 0x000fe200078e0005 */
[----:B------:R-:W-:Y:S01]  /*1090*/  MOV R5, R39 ;  /* 0x0000002700057202 */ /* 0x000fe20000000f00 */
[----:B------:R-:W-:Y:S01]  /*10a0*/  IMAD.MOV.U32 R39, RZ, RZ, R29 ;  /* 0x000000ffff277224 */ /* 0x000fe200078e001d */
[----:B------:R-:W-:-:S13]  /*10b0*/  FSETP.GT.AND P0, PT, R24, 1, PT ;  /* 0x3f8000001800780b */ /* 0x000fda0003f04000 */
[----:B------:R-:W-:Y:S05]  /*10c0*/  @P0 BRA `(.L_x_46) ;  /* 0xfffffffc00ac0947 */ /* 0x000fea000383ffff */
[----:B------:R-:W-:Y:S05]  /*10d0*/  BSYNC.RECONVERGENT B1 ;  /* 0x0000000000017941 */ /* 0x000fea0003800200 */
.L_x_45:
[----:B------:R-:W-:Y:S05]  /*10e0*/  BRA `(.L_x_47) ;  /* 0x0000001c00f87947 */ /* 0x000fea0003800000 */
.L_x_44:
[----:B------:R-:W-:-:S13]  /*10f0*/  FSETP.GT.AND P0, PT, R42, 4000, PT ;  /* 0x457a00002a00780b */ /* 0x000fda0003f04000 */
[----:B------:R-:W-:Y:S05]  /*1100*/  @!P0 BRA `(.L_x_48) ;  /* 0x0000001000308947 */ /* 0x000fea0003800000 */
[----:B------:R-:W-:Y:S01]  /*1110*/  ISETP.NE.AND P0, PT, R23, 0x1, PT ;  /* 0x000000011700780c */ /* 0x000fe20003f05270 */
[----:B------:R-:W-:Y:S01]  /*1120*/  BSSY.RECONVERGENT B1, `(.L_x_49) ;  /* 0x00000ec000017945 */ /* 0x000fe20003800200 */
[----:B------:R-:W-:Y:S01]  /*1130*/  MOV R39, R43 ;  /* 0x0000002b00277202 */ /* 0x000fe20000000f00 */
[----:B------:R-:W-:Y:S01]  /*1140*/  IMAD.MOV.U32 R34, RZ, RZ, R18 ;  /* 0x000000ffff227224 */ /* 0x000fe200078e0012 */
[----:B------:R-:W-:Y:S01]  /*1150*/  MOV R35, R19 ;  /* 0x0000001300237202 */ /* 0x000fe20000000f00 */
[----:B------:R-:W-:-:S08]  /*1160*/  IMAD.MOV.U32 R23, RZ, RZ, RZ ;  /* 0x000000ffff177224 */ /* 0x000fd000078e00ff */
[----:B------:R-:W-:Y:S05]  /*1170*/  @!P0 BRA `(.L_x_50) ;  /* 0x0000000c00988947 */ /* 0x000fea0003800000 */
[----:B------:R-:W-:Y:S01]  /*1180*/  SHF.R.U32.HI R18, RZ, 0x2, R25 ;  /* 0x00000002ff127819 */ /* 0x000fe20000011619 */
[----:B------:R-:W-:Y:S01]  /*1190*/  BSSY.RECONVERGENT B2, `(.L_x_51) ;  /* 0x0000075000027945 */ /* 0x000fe20003800200 */
[----:B------:R-:W-:Y:S01]  /*11a0*/  SHF.L.U32 R19, R43, 0x4, RZ ;  /* 0x000000042b137819 */ /* 0x000fe200000006ff */
[----:B------:R-:W-:Y:S01]  /*11b0*/  VIADD R44, R26, 0x212e9e ;  /* 0x00212e9e1a2c7836 */ /* 0x000fe20000000000 */
[----:B------:R-:W-:Y:S02]  /*11c0*/  LOP3.LUT R18, R18, R25, RZ, 0x3c, !PT ;  /* 0x0000001912127212 */ /* 0x000fe400078e3cff */
[----:B------:R-:W-:Y:S02]  /*11d0*/  SHF.R.U32.HI R25, RZ, 0x2, R20 ;  /* 0x00000002ff197819 */ /* 0x000fe40000011614 */
[----:B------:R-:W-:Y:S01]  /*11e0*/  SHF.R.U32.HI R30, RZ, 0x2, R21 ;  /* 0x00000002ff1e7819 */ /* 0x000fe20000011615 */
[----:B------:R-:W-:Y:S01]  /*11f0*/  IMAD.SHL.U32 R23, R18, 0x2, RZ ;  /* 0x0000000212177824 */ /* 0x000fe200078e00ff */
[----:B------:R-:W-:-:S02]  /*1200*/  LOP3.LUT R25, R25, R20, RZ, 0x3c, !PT ;  /* 0x0000001419197212 */ /* 0x000fc400078e3cff */
[----:B------:R-:W-:Y:S02]  /*1210*/  LOP3.LUT R30, R30, R21, RZ, 0x3c, !PT ;  /* 0x000000151e1e7212 */ /* 0x000fe400078e3cff */
[----:B------:R-:W-:Y:S02]  /*1220*/  LOP3.LUT R18, R18, R23, R19, 0x96, !PT ;  /* 0x0000001712127212 */ /* 0x000fe400078e9613 */
[----:B------:R-:W-:Y:S01]  /*1230*/  SHF.L.U32 R19, R25, 0x1, RZ ;  /* 0x0000000119137819 */ /* 0x000fe200000006ff */
[----:B------:R-:W-:Y:S01]  /*1240*/  IMAD.SHL.U32 R27, R30, 0x2, RZ ;  /* 0x000000021e1b7824 */ /* 0x000fe200078e00ff */
[----:B------:R-:W-:Y:S02]  /*1250*/  LOP3.LUT R20, R18, R43, RZ, 0x3c, !PT ;  /* 0x0000002b12147212 */ /* 0x000fe400078e3cff */
[----:B------:R-:W-:Y:S02]  /*1260*/  SHF.R.U32.HI R32, RZ, 0x2, R5 ;  /* 0x00000002ff207819 */ /* 0x000fe40000011605 */
[----:B------:R-:W-:Y:S01]  /*1270*/  IADD3 R29, PT, PT, R26, 0x10974f, R20 ;  /* 0x0010974f1a1d7810 */ /* 0x000fe20007ffe014 */
[----:B------:R-:W-:Y:S01]  /*1280*/  IMAD.SHL.U32 R18, R20, 0x10, RZ ;  /* 0x0000001014127824 */ /* 0x000fe200078e00ff */
[----:B------:R-:W-:-:S04]  /*1290*/  LOP3.LUT R32, R32, R5, RZ, 0x3c, !PT ;  /* 0x0000000520207212 */ /* 0x000fc800078e3cff */
[----:B------:R-:W-:-:S04]  /*12a0*/  LOP3.LUT R19, R25, R19, R18, 0x96, !PT ;  /* 0x0000001319137212 */ /* 0x000fc800078e9612 */
[----:B------:R-:W-:-:S04]  /*12b0*/  LOP3.LUT R23, R19, R20, RZ, 0x3c, !PT ;  /* 0x0000001413177212 */ /* 0x000fc800078e3cff */
[----:B------:R-:W-:Y:S02]  /*12c0*/  IADD3 R18, PT, PT, R26, 0x161f14, R23 ;  /* 0x00161f141a127810 */ /* 0x000fe40007ffe017 */
[----:B------:R-:W-:-:S03]  /*12d0*/  SHF.L.U32 R21, R23, 0x4, RZ ;  /* 0x0000000417157819 */ /* 0x000fc600000006ff */
[----:B------:R-:W-:Y:S01]  /*12e0*/  IMAD.WIDE.U32 R18, R18, 0x200000, RZ ;  /* 0x0020000012127825 */ /* 0x000fe200078e00ff */
[----:B------:R-:W-:-:S03]  /*12f0*/  LOP3.LUT R30, R30, R27, R21, 0x96, !PT ;  /* 0x0000001b1e1e7212 */ /* 0x000fc600078e9615 */
[----:B------:R-:W-:Y:S01]  /*1300*/  IMAD.SHL.U32 R27, R32, 0x2, RZ ;  /* 0x00000002201b7824 */ /* 0x000fe200078e00ff */
[----:B------:R-:W-:Y:S01]  /*1310*/  LOP3.LUT R28, R18, R29, RZ, 0x3c, !PT ;  /* 0x0000001d121c7212 */ /* 0x000fe200078e3cff */
[----:B------:R-:W-:Y:S01]  /*1320*/  IMAD.MOV.U32 R18, RZ, RZ, 0x0 ;  /* 0x00000000ff127424 */ /* 0x000fe200078e00ff */
[----:B------:R-:W-:Y:S01]  /*1330*/  MOV R29, R19 ;  /* 0x00000013001d7202 */ /* 0x000fe20000000f00 */
[----:B------:R-:W-:Y:S01]  /*1340*/  HFMA2 R19, -RZ, RZ, 1.15625, 0 ;  /* 0x3ca00000ff137431 */ /* 0x000fe200000001ff */
[----:B------:R-:W-:Y:S02]  /*1350*/  LOP3.LUT R5, R30, R23, RZ, 0x3c, !PT ;  /* 0x000000171e057212 */ /* 0x000fe400078e3cff */
[----:B------:R-:W0:Y:S03]  /*1360*/  I2F.F64.U64 R24, R28 ;  /* 0x0000001c00187312 */ /* 0x000e260000301800 */
[----:B0-----:R-:W-:-:S10]  /*1370*/  DFMA R24, R24, R18, 5.5511151231257827021e-17 ;  /* 0x3c9000001818742b */ /* 0x001fd40000000012 */
[----:B------:R-:W-:Y:S01]  /*1380*/  ISETP.GT.AND P0, PT, R25, 0xfffff, PT ;  /* 0x000fffff1900780c */ /* 0x000fe20003f04270 */
[----:B------:R-:W-:Y:S01]  /*1390*/  IMAD.MOV.U32 R18, RZ, RZ, R24 ;  /* 0x000000ffff127224 */ /* 0x000fe200078e0018 */
[----:B------:R-:W-:Y:S01]  /*13a0*/  MOV R19, R25 ;  /* 0x0000001900137202 */ /* 0x000fe20000000f00 */
[----:B------:R-:W-:Y:S01]  /*13b0*/  IMAD.MOV.U32 R21, RZ, RZ, R25 ;  /* 0x000000ffff157224 */ /* 0x000fe200078e0019 */
[----:B------:R-:W-:-:S04]  /*13c0*/  SHF.L.U32 R25, R5, 0x4, RZ ;  /* 0x0000000405197819 */ /* 0x000fc800000006ff */
[----:B------:R-:W-:-:S04]  /*13d0*/  LOP3.LUT R32, R32, R27, R25, 0x96, !PT ;  /* 0x0000001b20207212 */ /* 0x000fc800078e9619 */
[----:B------:R-:W-:Y:S01]  /*13e0*/  LOP3.LUT R39, R32, R5, RZ, 0x3c, !PT ;  /* 0x0000000520277212 */ /* 0x000fe200078e3cff */
[----:B------:R-:W-:-:S10]  /*13f0*/  @!P0 DMUL R18, R18, 1.80143985094819840000e+16 ;  /* 0x4350000012128828 */ /* 0x000fd40000000000 */
[----:B------:R-:W-:Y:S01]  /*1400*/  @!P0 MOV R21, R19 ;  /* 0x0000001300158202 */ /* 0x000fe20000000f00 */
[----:B------:R-:W-:-:S04]  /*1410*/  @!P0 IMAD.MOV.U32 R24, RZ, RZ, R18 ;  /* 0x000000ffff188224 */ /* 0x000fc800078e0012 */
[----:B------:R-:W-:-:S05]  /*1420*/  VIADD R28, R21, 0xffffffff ;  /* 0xffffffff151c7836 */ /* 0x000fca0000000000 */
[----:B------:R-:W-:Y:S02]  /*1430*/  ISETP.GT.U32.AND P1, PT, R28, 0x7feffffe, PT ;  /* 0x7feffffe1c00780c */ /* 0x000fe40003f24070 */
[----:B------:R-:W-:Y:S02]  /*1440*/  MOV R28, 0xfffffc01 ;  /* 0xfffffc01001c7802 */ /* 0x000fe40000000f00 */
[----:B------:R-:W-:-:S09]  /*1450*/  @!P0 MOV R28, 0xfffffbcb ;  /* 0xfffffbcb001c8802 */ /* 0x000fd20000000f00 */
[----:B------:R-:W-:Y:S05]  /*1460*/  @P1 BRA `(.L_x_52) ;  /* 0x0000000400041947 */ /* 0x000fea0003800000 */
[C---:B------:R-:W-:Y:S01]  /*1470*/  LOP3.LUT R18, R21.reuse, 0xfffff, RZ, 0xc0, !PT ;  /* 0x000fffff15127812 */ /* 0x040fe200078ec0ff */
[----:B------:R-:W-:Y:S01]  /*1480*/  UMOV UR8, 0x3ae80f1e ;  /* 0x3ae80f1e00087882 */ /* 0x000fe20000000000 */
[----:B------:R-:W-:Y:S01]  /*1490*/  UMOV UR9, 0x3eb1380b ;  /* 0x3eb1380b00097882 */ /* 0x000fe20000000000 */
[----:B------:R-:W-:Y:S01]  /*14a0*/  LEA.HI R28, R21, R28, RZ, 0xc ;  /* 0x0000001c151c7211 */ /* 0x000fe200078f60ff */
[----:B------:R-:W-:Y:S01]  /*14b0*/  IMAD.MOV.U32 R29, RZ, RZ, 0x43300000 ;  /* 0x43300000ff1d7424 */ /* 0x000fe200078e00ff */
[----:B------:R-:W-:Y:S01]  /*14c0*/  LOP3.LUT R19, R18, 0x3ff00000, RZ, 0xfc, !PT ;  /* 0x3ff0000012137812 */ /* 0x000fe200078efcff */
[----:B------:R-:W-:Y:S01]  /*14d0*/  UMOV UR10, 0x80000000 ;  /* 0x80000000000a7882 */ /* 0x000fe20000000000 */
[----:B------:R-:W-:Y:S01]  /*14e0*/  MOV R18, R24 ;  /* 0x0000001800127202 */ /* 0x000fe20000000f00 */
[----:B------:R-:W-:Y:S01]  /*14f0*/  IMAD.MOV.U32 R24, RZ, RZ, RZ ;  /* 0x000000ffff187224 */ /* 0x000fe200078e00ff */
[----:B------:R-:W-:Y:S01]  /*1500*/  ISETP.GE.U32.AND P0, PT, R19, 0x3ff6a09f, PT ;  /* 0x3ff6a09f1300780c */ /* 0x000fe20003f06070 */
[----:B------:R-:W-:-:S12]  /*1510*/  UMOV UR11, 0x43300000 ;  /* 0x43300000000b7882 */ /* 0x000fd80000000000 */
[----:B------:R-:W-:Y:S01]  /*1520*/  @P0 VIADD R25, R19, 0xfff00000 ;  /* 0xfff0000013190836 */ /* 0x000fe20000000000 */
[----:B------:R-:W-:-:S04]  /*1530*/  @P0 IADD3 R28, PT, PT, R28, 0x1, RZ ;  /* 0x000000011c1c0810 */ /* 0x000fc80007ffe0ff */
[----:B------:R-:W-:Y:S02]  /*1540*/  @P0 MOV R19, R25 ;  /* 0x0000001900130202 */ /* 0x000fe40000000f00 */
[----:B------:R-:W-:-:S04]  /*1550*/  LOP3.LUT R28, R28, 0x80000000, RZ, 0x3c, !PT ;  /* 0x800000001c1c7812 */ /* 0x000fc800078e3cff */
[C---:B------:R-:W-:Y:S02]  /*1560*/  DADD R30, R18.reuse, 1 ;  /* 0x3ff00000121e7429 */ /* 0x040fe40000000000 */
[----:B------:R-:W-:Y:S02]  /*1570*/  DADD R18, R18, -1 ;  /* 0xbff0000012127429 */ /* 0x000fe40000000000 */
[----:B------:R-:W-:Y:S01]  /*1580*/  DADD R28, R28, -UR10 ;  /* 0x8000000a1c1c7e29 */ /* 0x000fe20008000000 */
[----:B------:R-:W-:Y:S01]  /*1590*/  UMOV UR10, 0xfefa39ef ;  /* 0xfefa39ef000a7882 */ /* 0x000fe20000000000 */
[----:B------:R-:W0:Y:S01]  /*15a0*/  MUFU.RCP64H R25, R31 ;  /* 0x0000001f00197308 */ /* 0x000e220000001800 */
[----:B------:R-:W-:Y:S01]  /*15b0*/  UMOV UR11, 0x3fe62e42 ;  /* 0x3fe62e42000b7882 */ /* 0x000fe20000000000 */
[----:B0-----:R-:W-:-:S08]  /*15c0*/  DFMA R40, -R30, R24, 1 ;  /* 0x3ff000001e28742b */ /* 0x001fd00000000118 */
[----:B------:R-:W-:-:S08]  /*15d0*/  DFMA R40, R40, R40, R40 ;  /* 0x000000282828722b */ /* 0x000fd00000000028 */
[----:B------:R-:W-:Y:S01]  /*15e0*/  DFMA R40, R24, R40, R24 ;  /* 0x000000281828722b */ /* 0x000fe20000000018 */
[----:B------:R-:W-:Y:S01]  /*15f0*/  MOV R24, 0x8b7a8b04 ;  /* 0x8b7a8b0400187802 */ /* 0x000fe20000000f00 */
[----:B------:R-:W-:-:S06]  /*1600*/  IMAD.MOV.U32 R25, RZ, RZ, 0x3ed0ee25 ;  /* 0x3ed0ee25ff197424 */ /* 0x000fcc00078e00ff */
[----:B------:R-:W-:-:S08]  /*1610*/  DMUL R36, R18, R40 ;  /* 0x0000002812247228 */ /* 0x000fd00000000000 */
[----:B------:R-:W-:-:S08]  /*1620*/  DFMA R36, R18, R40, R36 ;  /* 0x000000281224722b */ /* 0x000fd00000000024 */
[----:B------:R-:W-:Y:S02]  /*1630*/  DMUL R34, R36, R36 ;  /* 0x0000002424227228 */ /* 0x000fe40000000000 */
[----:B------:R-:W-:-:S06]  /*1640*/  DADD R30, R18, -R36 ;  /* 0x00000000121e7229 */ /* 0x000fcc0000000824 */
[----:B------:R-:W-:Y:S01]  /*1650*/  DFMA R24, R34, UR8, R24 ;  /* 0x0000000822187c2b */ /* 0x000fe20008000018 */
[----:B------:R-:W-:Y:S01]  /*1660*/  UMOV UR8, 0x9f02676f ;  /* 0x9f02676f00087882 */ /* 0x000fe20000000000 */
[----:B------:R-:W-:Y:S01]  /*1670*/  UMOV UR9, 0x3ef3b266 ;  /* 0x3ef3b26600097882 */ /* 0x000fe20000000000 */
[----:B------:R-:W-:-:S05]  /*1680*/  DADD R30, R30, R30 ;  /* 0x000000001e1e7229 */ /* 0x000fca000000001e */
[----:B------:R-:W-:Y:S01]  /*1690*/  DFMA R32, R34, R24, UR8 ;  /* 0x0000000822207e2b */ /* 0x000fe20008000018 */
[----:B------:R-:W-:Y:S01]  /*16a0*/  UMOV UR8, 0xa9ab0956 ;  /* 0xa9ab095600087882 */ /* 0x000fe20000000000 */
[----:B------:R-:W-:Y:S01]  /*16b0*/  UMOV UR9, 0x3f1745cb ;  /* 0x3f1745cb00097882 */ /* 0x000fe20000000000 */
[----:B------:R-:W-:Y:S02]  /*16c0*/  DFMA R30, R18, -R36, R30 ;  /* 0x80000024121e722b */ /* 0x000fe4000000001e */
[----:B------:R-:W-:-:S03]  /*16d0*/  DFMA R24, R28, UR10, R36 ;  /* 0x0000000a1c187c2b */ /* 0x000fc60008000024 */
[----:B------:R-:W-:Y:S01]  /*16e0*/  DFMA R32, R34, R32, UR8 ;  /* 0x0000000822207e2b */ /* 0x000fe20008000020 */
[----:B------:R-:W-:Y:S01]  /*16f0*/  UMOV UR8, 0x2d1b5154 ;  /* 0x2d1b515400087882 */ /* 0x000fe20000000000 */
[----:B------:R-:W-:Y:S01]  /*1700*/  UMOV UR9, 0x3f3c71c7 ;  /* 0x3f3c71c700097882 */ /* 0x000fe20000000000 */
[----:B------:R-:W-:-:S05]  /*1710*/  DMUL R30, R40, R30 ;  /* 0x0000001e281e7228 */ /* 0x000fca0000000000 */
[----:B------:R-:W-:Y:S01]  /*1720*/  DFMA R32, R34, R32, UR8 ;  /* 0x0000000822207e2b */ /* 0x000fe20008000020 */
[----:B------:R-:W-:Y:S01]  /*1730*/  UMOV UR8, 0x923be72d ;  /* 0x923be72d00087882 */ /* 0x000fe20000000000 */
[----:B------:R-:W-:-:S06]  /*1740*/  UMOV UR9, 0x3f624924 ;  /* 0x3f62492400097882 */ /* 0x000fcc0000000000 */
        /* <DEDUP_REMOVED lines=8> */
[----:B------:R-:W-:Y:S02]  /*17d0*/  UMOV UR9, 0x3fe62e42 ;  /* 0x3fe62e4200097882 */ /* 0x000fe40000000000 */
[----:B------:R-:W-:Y:S01]  /*17e0*/  DFMA R18, R28, -UR8, R24 ;  /* 0x800000081c127c2b */ /* 0x000fe20008000018 */
[----:B------:R-:W-:Y:S01]  /*17f0*/  UMOV UR8, 0x3b39803f ;  /* 0x3b39803f00087882 */ /* 0x000fe20000000000 */
[----:B------:R-:W-:Y:S02]  /*1800*/  UMOV UR9, 0x3c7abc9e ;  /* 0x3c7abc9e00097882 */ /* 0x000fe40000000000 */
[----:B------:R-:W-:-:S04]  /*1810*/  DMUL R32, R34, R32 ;  /* 0x0000002022207228 */ /* 0x000fc80000000000 */
[----:B------:R-:W-:-:S04]  /*1820*/  DADD R18, -R36, R18 ;  /* 0x0000000024127229 */ /* 0x000fc80000000112 */
[----:B------:R-:W-:-:S08]  /*1830*/  DFMA R30, R36, R32, R30 ;  /* 0x00000020241e722b */ /* 0x000fd0000000001e */
[----:B------:R-:W-:-:S08]  /*1840*/  DADD R18, R30, -R18 ;  /* 0x000000001e127229 */ /* 0x000fd00000000812 */
[----:B------:R-:W-:-:S08]  /*1850*/  DFMA R18, R28, UR8, R18 ;  /* 0x000000081c127c2b */ /* 0x000fd00008000012 */
[----:B------:R-:W-:Y:S01]  /*1860*/  DADD R32, R24, R18 ;  /* 0x0000000018207229 */ /* 0x000fe20000000012 */
[----:B------:R-:W-:Y:S10]  /*1870*/  BRA `(.L_x_53) ;  /* 0x0000000000187947 */ /* 0x000ff40003800000 */
.L_x_52:
[----:B------:R-:W-:Y:S01]  /*1880*/  MOV R24, 0x0 ;  /* 0x0000000000187802 */ /* 0x000fe20000000f00 */
[----:B------:R-:W-:Y:S01]  /*1890*/  IMAD.MOV.U32 R25, RZ, RZ, 0x7ff00000 ;  /* 0x7ff00000ff197424 */ /* 0x000fe200078e00ff */
[----:B------:R-:W-:-:S05]  /*18a0*/  LOP3.LUT P0, RZ, R19, 0x7fffffff, RZ, 0xc0, !PT ;  /* 0x7fffffff13ff7812 */ /* 0x000fca000780c0ff */
[----:B------:R-:W-:-:S10]  /*18b0*/  DFMA R24, R18, R24, +INF ;  /* 0x7ff000001218742b */ /* 0x000fd40000000018 */
[----:B------:R-:W-:Y:S02]  /*18c0*/  FSEL R32, R24, RZ, P0 ;  /* 0x000000ff18207208 */ /* 0x000fe40000000000 */
[----:B------:R-:W-:-:S07]  /*18d0*/  FSEL R33, R25, -QNAN , P0 ;  /* 0xfff0000019217808 */ /* 0x000fce0000000000 */
.L_x_53:
[----:B------:R-:W-:Y:S05]  /*18e0*/  BSYNC.RECONVERGENT B2 ;  /* 0x0000000000027941 */ /* 0x000fea0003800200 */
.L_x_51:
[----:B------:R-:W-:Y:S01]  /*18f0*/  IADD3 R18, PT, PT, R44, R39, RZ ;  /* 0x000000272c127210 */ /* 0x000fe20007ffe0ff */
[----:B------:R-:W-:Y:S01]  /*1900*/  UMOV UR8, 0x33145c07 ;  /* 0x33145c0700087882 */ /* 0x000fe20000000000 */
[----:B------:R-:W-:Y:S01]  /*1910*/  IADD3 R29, PT, PT, R26, 0x1ba6d9, R5 ;  /* 0x001ba6d91a1d7810 */ /* 0x000fe20007ffe005 */
[----:B------:R-:W-:Y:S01]  /*1920*/  UMOV UR9, 0x3ca1a626 ;  /* 0x3ca1a62600097882 */ /* 0x000fe20000000000 */
[----:B------:R-:W-:Y:S01]  /*1930*/  IMAD.MOV.U32 R40, RZ, RZ, -0x3e107ad8 ;  /* 0xc1ef8528ff287424 */ /* 0x000fe200078e00ff */
[----:B------:R-:W-:Y:S01]  /*1940*/  MOV R41, 0x3e21eea7 ;  /* 0x3e21eea700297802 */ /* 0x000fe20000000f00 */
[----:B------:R-:W-:Y:S01]  /*1950*/  IMAD.WIDE.U32 R18, R18, 0x200000, RZ ;  /* 0x0020000012127825 */ /* 0x000fe200078e00ff */
[----:B------:R-:W-:Y:S01]  /*1960*/  UMOV UR10, 0xf9785eba ;  /* 0xf9785eba000a7882 */ /* 0x000fe20000000000 */
[----:B------:R-:W-:Y:S01]  /*1970*/  UMOV UR11, 0x3de5db65 ;  /* 0x3de5db65000b7882 */ /* 0x000fe20000000000 */
[----:B------:R-:W-:Y:S01]  /*1980*/  DMUL R32, R32, -2 ;  /* 0xc000000020207828 */ /* 0x000fe20000000000 */
[----:B------:R-:W-:Y:S01]  /*1990*/  MOV R34, 0x0 ;  /* 0x0000000000227802 */ /* 0x000fe20000000f00 */
[----:B------:R-:W-:Y:S01]  /*19a0*/  IMAD.MOV.U32 R35, RZ, RZ, 0x3fd80000 ;  /* 0x3fd80000ff237424 */ /* 0x000fe200078e00ff */
[----:B------:R-:W-:Y:S01]  /*19b0*/  LOP3.LUT R28, R18, R29, RZ, 0x3c, !PT ;  /* 0x0000001d121c7212 */ /* 0x000fe200078e3cff */
[----:B------:R-:W-:Y:S01]  /*19c0*/  IMAD.MOV.U32 R29, RZ, RZ, R19 ;  /* 0x000000ffff1d7224 */ /* 0x000fe200078e0013 */
[----:B------:R-:W-:Y:S01]  /*19d0*/  MOV R18, 0x0 ;  /* 0x0000000000127802 */ /* 0x000fe20000000f00 */
[----:B------:R-:W-:Y:S01]  /*19e0*/  IMAD.MOV.U32 R19, RZ, RZ, 0x3cb00000 ;  /* 0x3cb00000ff137424 */ /* 0x000fe200078e00ff */
[----:B------:R-:W0:Y:S01]  /*19f0*/  MUFU.RSQ64H R37, R33 ;  /* 0x0000002100257308 */ /* 0x000e220000001c00 */
[----:B------:R-:W-:Y:S02]  /*1a00*/  BSSY.RECONVERGENT B2, `(.L_x_54) ;  /* 0x0000052000027945 */ /* 0x000fe40003800200 */
[----:B------:R-:W-:-:S05]  /*1a10*/  VIADD R36, R33, 0xfcb00000 ;  /* 0xfcb0000021247836 */ /* 0x000fca0000000000 */
[----:B------:R-:W1:Y:S01]  /*1a20*/  I2F.F64.U64 R24, R28 ;  /* 0x0000001c00187312 */ /* 0x000e620000301800 */
[----:B0-----:R-:W-:Y:S02]  /*1a30*/  DMUL R46, R36, R36 ;  /* 0x00000024242e7228 */ /* 0x001fe40000000000 */
[----:B-1----:R-:W-:-:S06]  /*1a40*/  DFMA R18, R24, R18, 1.1102230246251565404e-16 ;  /* 0x3ca000001812742b */ /* 0x002fcc0000000012 */
[----:B------:R-:W-:Y:S02]  /*1a50*/  DFMA R46, R32, -R46, 1 ;  /* 0x3ff00000202e742b */ /* 0x000fe4000000082e */
[----:B------:R-:W-:Y:S02]  /*1a60*/  DMUL R26, RZ, R18 ;  /* 0x00000012ff1a7228 */ /* 0x000fe40000000000 */
[----:B------:R-:W-:-:S04]  /*1a70*/  SHF.L.U32 R21, R19, 0x1, RZ ;  /* 0x0000000113157819 */ /* 0x000fc800000006ff */
[----:B------:R-:W-:Y:S02]  /*1a80*/  DFMA R34, R46, R34, 0.5 ;  /* 0x3fe000002e22742b */ /* 0x000fe40000000022 */
[----:B------:R-:W-:Y:S01]  /*1a90*/  DMUL R46, R36, R46 ;  /* 0x0000002e242e7228 */ /* 0x000fe20000000000 */
[----:B------:R-:W-:-:S04]  /*1aa0*/  ISETP.GT.U32.AND P0, PT, R21, -0x79800000, PT ;  /* 0x868000001500780c */ /* 0x000fc80003f04070 */
[----:B------:R-:W-:Y:S02]  /*1ab0*/  FSEL R25, R27, R19, P0 ;  /* 0x000000131b197208 */ /* 0x000fe40000000000 */
[----:B------:R-:W-:Y:S01]  /*1ac0*/  FSEL R26, R26, R18, P0 ;  /* 0x000000121a1a7208 */ /* 0x000fe20000000000 */
[----:B------:R-:W-:Y:S02]  /*1ad0*/  DFMA R46, R34, R46, R36 ;  /* 0x0000002e222e722b */ /* 0x000fe40000000024 */
[----:B------:R-:W-:Y:S01]  /*1ae0*/  VIADD R27, R25, 0x100000 ;  /* 0x00100000191b7836 */ /* 0x000fe20000000000 */
[----:B------:R-:W-:-:S03]  /*1af0*/  MOV R24, R26 ;  /* 0x0000001a00187202 */ /* 0x000fc60000000f00 */
[----:B------:R-:W0:Y:S08]  /*1b00*/  FRND.F64 R18, R26 ;  /* 0x0000001a00127313 */ /* 0x000e300000301800 */
[----:B------:R-:W1:Y:S01]  /*1b10*/  F2I.S64.F64 R26, R26 ;  /* 0x0000001a001a7311 */ /* 0x000e620000301900 */
[----:B0-----:R-:W-:-:S08]  /*1b20*/  DFMA R18, R18, -0.5, R24 ;  /* 0xbfe000001212782b */ /* 0x001fd00000000018 */
[C---:B------:R-:W-:Y:S01]  /*1b30*/  DMUL R28, R18.reuse, UR8 ;  /* 0x00000008121c7c28 */ /* 0x040fe20008000000 */
[----:B------:R-:W-:Y:S01]  /*1b40*/  UMOV UR8, 0x54442d18 ;  /* 0x54442d1800087882 */ /* 0x000fe20000000000 */
[----:B------:R-:W-:Y:S01]  /*1b50*/  UMOV UR9, 0x400921fb ;  /* 0x400921fb00097882 */ /* 0x000fe20000000000 */
[C---:B-1----:R-:W-:Y:S02]  /*1b60*/  LOP3.LUT R21, R26.reuse, 0x1, RZ, 0xc0, !PT ;  /* 0x000000011a157812 */ /* 0x042fe400078ec0ff */
[----:B------:R-:W-:Y:S01]  /*1b70*/  LOP3.LUT P1, RZ, R26, 0x2, RZ, 0xc0, !PT ;  /* 0x000000021aff7812 */ /* 0x000fe2000782c0ff */
[----:B------:R-:W-:Y:S01]  /*1b80*/  IMAD.MOV.U32 R26, RZ, RZ, R46 ;  /* 0x000000ffff1a7224 */ /* 0x000fe200078e002e */
[----:B------:R-:W-:Y:S01]  /*1b90*/  ISETP.NE.U32.AND P0, PT, R21, 0x1, PT ;  /* 0x000000011500780c */ /* 0x000fe20003f05070 */
[----:B------:R-:W-:Y:S01]  /*1ba0*/  DFMA R28, R18, UR8, R28 ;  /* 0x00000008121c7c2b */ /* 0x000fe2000800001c */
[----:B------:R-:W-:Y:S01]  /*1bb0*/  UMOV UR8, 0x20fd8164 ;  /* 0x20fd816400087882 */ /* 0x000fe20000000000 */
[----:B------:R-:W-:-:S02]  /*1bc0*/  HFMA2 R19, -RZ, RZ, 1.587890625, -1521 ;  /* 0x3e5ae5f1ff137431 */ /* 0x000fc400000001ff */
[----:B------:R-:W-:Y:S01]  /*1bd0*/  IMAD.MOV.U32 R18, RZ, RZ, 0x2cb0d246 ;  /* 0x2cb0d246ff127424 */ /* 0x000fe200078e00ff */
[----:B------:R-:W-:Y:S01]  /*1be0*/  UMOV UR9, 0x3da8ff83 ;  /* 0x3da8ff8300097882 */ /* 0x000fe20000000000 */
[----:B------:R-:W-:Y:S02]  /*1bf0*/  ISETP.NE.U32.AND.EX P0, PT, RZ, RZ, PT, P0 ;  /* 0x000000ffff00720c */ /* 0x000fe40003f05100 */
[----:B------:R-:W-:Y:S01]  /*1c00*/  IADD3 R27, PT, PT, R47, -0x100000, RZ ;  /* 0xfff000002f1b7810 */ /* 0x000fe20007ffe0ff */
[----:B------:R-:W-:-:S08]  /*1c10*/  DMUL R30, R28, R28 ;  /* 0x0000001c1c1e7228 */ /* 0x000fd00000000000 */
[C---:B------:R-:W-:Y:S01]  /*1c20*/  DFMA R18, R30.reuse, UR10, -R18 ;  /* 0x0000000a1e127c2b */ /* 0x040fe20008000812 */
[----:B------:R-:W-:Y:S01]  /*1c30*/  UMOV UR10, 0x69ace392 ;  /* 0x69ace392000a7882 */ /* 0x000fe20000000000 */
[----:B------:R-:W-:Y:S01]  /*1c40*/  DFMA R40, R30, -UR8, R40 ;  /* 0x800000081e287c2b */ /* 0x000fe20008000028 */
[----:B------:R-:W-:Y:S01]  /*1c50*/  UMOV UR11, 0x3ec71de3 ;  /* 0x3ec71de3000b7882 */ /* 0x000fe20000000000 */
[----:B------:R-:W-:Y:S01]  /*1c60*/  UMOV UR8, 0x8e06e6d9 ;  /* 0x8e06e6d900087882 */ /* 0x000fe20000000000 */
[----:B------:R-:W-:-:S03]  /*1c70*/  UMOV UR9, 0x3e927e4f ;  /* 0x3e927e4f00097882 */ /* 0x000fc60000000000 */
[C---:B------:R-:W-:Y:S01]  /*1c80*/  DFMA R18, R30.reuse, R18, UR10 ;  /* 0x0000000a1e127e2b */ /* 0x040fe20008000012 */
[----:B------:R-:W-:Y:S01]  /*1c90*/  UMOV UR10, 0x19db62a1 ;  /* 0x19db62a1000a7882 */ /* 0x000fe20000000000 */
[----:B------:R-:W-:Y:S01]  /*1ca0*/  DFMA R40, R30, R40, -UR8 ;  /* 0x800000081e287e2b */ /* 0x000fe20008000028 */
[----:B------:R-:W-:Y:S01]  /*1cb0*/  UMOV UR11, 0x3f2a01a0 ;  /* 0x3f2a01a0000b7882 */ /* 0x000fe20000000000 */
[----:B------:R-:W-:Y:S01]  /*1cc0*/  UMOV UR8, 0x19ddbce9 ;  /* 0x19ddbce900087882 */ /* 0x000fe20000000000 */
[----:B------:R-:W-:-:S03]  /*1cd0*/  UMOV UR9, 0x3efa01a0 ;  /* 0x3efa01a000097882 */ /* 0x000fc60000000000 */
[C---:B------:R-:W-:Y:S01]  /*1ce0*/  DFMA R18, R30.reuse, R18, -UR10 ;  /* 0x8000000a1e127e2b */ /* 0x040fe20008000012 */
[----:B------:R-:W-:Y:S01]  /*1cf0*/  UMOV UR10, 0x11110818 ;  /* 0x11110818000a7882 */ /* 0x000fe20000000000 */
[----:B------:R-:W-:Y:S01]  /*1d00*/  DFMA R40, R30, R40, UR8 ;  /* 0x000000081e287e2b */ /* 0x000fe20008000028 */
        /* <DEDUP_REMOVED lines=9> */
[C---:B------:R-:W-:Y:S02]  /*1da0*/  DFMA R18, R30.reuse, R18, -UR10 ;  /* 0x8000000a1e127e2b */ /* 0x040fe40008000012 */
[----:B------:R-:W-:-:S06]  /*1db0*/  DFMA R40, R30, R40, UR8 ;  /* 0x000000081e287e2b */ /* 0x000fcc0008000028 */
[C---:B------:R-:W-:Y:S02]  /*1dc0*/  DFMA R18, R30.reuse, R18, RZ ;  /* 0x000000121e12722b */ /* 0x040fe400000000ff */
[----:B------:R-:W-:-:S06]  /*1dd0*/  DFMA R40, R30, R40, -0.5 ;  /* 0xbfe000001e28742b */ /* 0x000fcc0000000028 */
[----:B------:R-:W-:Y:S02]  /*1de0*/  DFMA R18, R28, R18, R28 ;  /* 0x000000121c12722b */ /* 0x000fe4000000001c */
[----:B------:R-:W-:Y:S02]  /*1df0*/  DFMA R40, R30, R40, 1 ;  /* 0x3ff000001e28742b */ /* 0x000fe40000000028 */
[----:B------:R-:W-:-:S06]  /*1e00*/  DMUL R28, R32, R46 ;  /* 0x0000002e201c7228 */ /* 0x000fcc0000000000 */
[----:B------:R-:W-:Y:S02]  /*1e10*/  LOP3.LUT R21, R19, 0x80000000, RZ, 0x3c, !PT ;  /* 0x8000000013157812 */ /* 0x000fe400078e3cff */
[----:B------:R-:W-:Y:S01]  /*1e20*/  FSEL R34, R40, R18, !P0 ;  /* 0x0000001228227208 */ /* 0x000fe20004000000 */
[----:B------:R-:W-:Y:S01]  /*1e30*/  DFMA R30, R28, -R28, R32 ;  /* 0x8000001c1c1e722b */ /* 0x000fe20000000020 */
[----:B------:R-:W-:Y:S02]  /*1e40*/  FSEL R35, R41, R19, !P0 ;  /* 0x0000001329237208 */ /* 0x000fe40004000000 */
[----:B------:R-:W-:Y:S02]  /*1e50*/  FSEL R18, R18, R40, !P0 ;  /* 0x0000002812127208 */ /* 0x000fe40004000000 */
[----:B------:R-:W-:Y:S02]  /*1e60*/  FSEL R19, R21, R41, !P0 ;  /* 0x0000002915137208 */ /* 0x000fe40004000000 */
[----:B------:R-:W-:Y:S01]  /*1e70*/  ISETP.GE.U32.AND P0, PT, R36, 0x7ca00000, PT ;  /* 0x7ca000002400780c */ /* 0x000fe20003f06070 */
[----:B------:R-:W-:Y:S01]  /*1e80*/  DFMA R40, R30, R26, R28 ;  /* 0x0000001a1e28722b */ /* 0x000fe2000000001c */
[----:B------:R-:W-:-:S02]  /*1e90*/  @P1 LOP3.LUT R45, R19, 0x80000000, RZ, 0x3c, !PT ;  /* 0x80000000132d1812 */ /* 0x000fc400078e3cff */
[----:B------:R-:W-:-:S03]  /*1ea0*/  @P1 LOP3.LUT R21, R35, 0x80000000, RZ, 0x3c, !PT ;  /* 0x8000000023151812 */ /* 0x000fc600078e3cff */
[----:B------:R-:W-:Y:S01]  /*1eb0*/  @P1 IMAD.MOV.U32 R19, RZ, RZ, R45 ;  /* 0x000000ffff131224 */ /* 0x000fe200078e002d */
[----:B------:R-:W-:-:S05]  /*1ec0*/  @P1 MOV R35, R21 ;  /* 0x0000001500231202 */ /* 0x000fca0000000f00 */
[----:B------:R-:W-:Y:S05]  /*1ed0*/  @!P0 BRA `(.L_x_55) ;  /* 0x0000000000108947 */ /* 0x000fea0003800000 */
[----:B------:R-:W-:Y:S01]  /*1ee0*/  IMAD.MOV.U32 R38, RZ, RZ, R36 ;  /* 0x000000ffff267224 */ /* 0x000fe200078e0024 */
[----:B------:R-:W-:Y:S02]  /*1ef0*/  MOV R26, R46 ;  /* 0x0000002e001a7202 */ /* 0x000fe40000000f00 */
[----:B------:R-:W-:-:S07]  /*1f00*/  MOV R36, 0x1f20 ;  /* 0x00001f2000247802 */ /* 0x000fce0000000f00 */
[----:B------:R-:W-:Y:S05]  /*1f10*/  CALL.REL.NOINC `($__internal_2_$__cuda_sm20_dsqrt_rn_f64_mediumpath_v1) ;  /* 0x0000003c005c7944 */ /* 0x000fea0003c00000 */
.L_x_55:
[----:B------:R-:W-:Y:S05]  /*1f20*/  BSYNC.RECONVERGENT B2 ;  /* 0x0000000000027941 */ /* 0x000fea0003800200 */
.L_x_54:
[----:B------:R-:W0:Y:S01]  /*1f30*/  FRND.F64.TRUNC R28, R24 ;  /* 0x00000018001c7313 */ /* 0x000e22000030d800 */
[----:B------:R-:W-:Y:S01]  /*1f40*/  DMUL R26, RZ, R24 ;  /* 0x00000018ff1a7228 */ /* 0x000fe20000000000 */
[----:B------:R-:W-:Y:S01]  /*1f50*/  MOV R21, R23 ;  /* 0x0000001700157202 */ /* 0x000fe20000000f00 */
[----:B------:R-:W-:Y:S01]  /*1f60*/  DADD R18, RZ, R18 ;  /* 0x00000000ff127229 */ /* 0x000fe20000000012 */
[----:B------:R-:W-:-:S07]  /*1f70*/  HFMA2 R23, -RZ, RZ, 0, 5.9604644775390625e-08 ;  /* 0x00000001ff177431 */ /* 0x000fce00000001ff */
[----:B------:R-:W-:Y:S02]  /*1f80*/  DMUL R18, R18, R40 ;  /* 0x0000002812127228 */ /* 0x000fe40000000000 */
[----:B0-----:R-:W-:Y:S01]  /*1f90*/  DSETP.NEU.AND P0, PT, R24, R28, PT ;  /* 0x0000001c1800722a */ /* 0x001fe20003f0d000 */
[----:B------:R-:W-:-:S05]  /*1fa0*/  IMAD.MOV.U32 R25, RZ, RZ, R43 ;  /* 0x000000ffff197224 */ /* 0x000fca00078e002b */
[----:B------:R-:W-:Y:S02]  /*1fb0*/  FSEL R34, R26, R34, !P0 ;  /* 0x000000221a227208 */ /* 0x000fe40004000000 */
[----:B------:R-:W-:-:S06]  /*1fc0*/  FSEL R35, R27, R35, !P0 ;  /* 0x000000231b237208 */ /* 0x000fcc0004000000 */
[----:B------:R-:W-:-:S11]  /*1fd0*/  DMUL R34, R40, R34 ;  /* 0x0000002228227228 */ /* 0x000fd60000000000 */
.L_x_50:
[----:B------:R-:W-:Y:S05]  /*1fe0*/  BSYNC.RECONVERGENT B1 ;  /* 0x0000000000017941 */ /* 0x000fea0003800200 */
.L_x_49:
[----:B------:R-:W0:Y:S01]  /*1ff0*/  F2F.F64.F32 R42, R42 ;  /* 0x0000002a002a7310 */ /* 0x000e220000201800 */
[----:B------:R-:W-:Y:S01]  /*2000*/  MOV R26, 0x0 ;  /* 0x00000000001a7802 */ /* 0x000fe20000000f00 */
[----:B------:R-:W-:Y:S01]  /*2010*/  IMAD.MOV.U32 R27, RZ, RZ, 0x3fd80000 ;  /* 0x3fd80000ff1b7424 */ /* 0x000fe200078e00ff */
[----:B------:R-:W-:Y:S05]  /*2020*/  BSSY.RECONVERGENT B1, `(.L_x_56) ;  /* 0x0000015000017945 */ /* 0x000fea0003800200 */
[----:B0-----:R-:W0:Y:S01]  /*2030*/  MUFU.RSQ64H R33, R43 ;  /* 0x0000002b00217308 */ /* 0x001e220000001c00 */
[----:B------:R-:W-:-:S05]  /*2040*/  VIADD R32, R43, 0xfcb00000 ;  /* 0xfcb000002b207836 */ /* 0x000fca0000000000 */
[----:B------:R-:W-:Y:S01]  /*2050*/  ISETP.GE.U32.AND P0, PT, R32, 0x7ca00000, PT ;  /* 0x7ca000002000780c */ /* 0x000fe20003f06070 */
[----:B0-----:R-:W-:-:S08]  /*2060*/  DMUL R28, R32, R32 ;  /* 0x00000020201c7228 */ /* 0x001fd00000000000 */
[----:B------:R-:W-:-:S08]  /*2070*/  DFMA R28, R42, -R28, 1 ;  /* 0x3ff000002a1c742b */ /* 0x000fd0000000081c */
[----:B------:R-:W-:Y:S02]  /*2080*/  DFMA R26, R28, R26, 0.5 ;  /* 0x3fe000001c1a742b */ /* 0x000fe4000000001a */
[----:B------:R-:W-:-:S08]  /*2090*/  DMUL R36, R32, R28 ;  /* 0x0000001c20247228 */ /* 0x000fd00000000000 */
[----:B------:R-:W-:-:S08]  /*20a0*/  DFMA R36, R26, R36, R32 ;  /* 0x000000241a24722b */ /* 0x000fd00000000020 */
[----:B------:R-:W-:Y:S02]  /*20b0*/  DMUL R28, R42, R36 ;  /* 0x000000242a1c7228 */ /* 0x000fe40000000000 */
[----:B------:R-:W-:Y:S01]  /*20c0*/  IADD3 R27, PT, PT, R37, -0x100000, RZ ;  /* 0xfff00000251b7810 */ /* 0x000fe20007ffe0ff */
[----:B------:R-:W-:-:S05]  /*20d0*/  IMAD.MOV.U32 R26, RZ, RZ, R36 ;  /* 0x000000ffff1a7224 */ /* 0x000fca00078e0024 */
[----:B------:R-:W-:-:S08]  /*20e0*/  DFMA R30, R28, -R28, R42 ;  /* 0x8000001c1c1e722b */ /* 0x000fd0000000002a */
[----:B------:R-:W-:Y:S01]  /*20f0*/  DFMA R40, R30, R26, R28 ;  /* 0x0000001a1e28722b */ /* 0x000fe2000000001c */
[----:B------:R-:W-:Y:S10]  /*2100*/  @!P0 BRA `(.L_x_57) ;  /* 0x0000000000188947 */ /* 0x000ff40003800000 */
[----:B------:R-:W-:Y:S01]  /*2110*/  MOV R26, R36 ;  /* 0x00000024001a7202 */ /* 0x000fe20000000f00 */
[----:B------:R-:W-:Y:S01]  /*2120*/  IMAD.MOV.U32 R38, RZ, RZ, R32 ;  /* 0x000000ffff267224 */ /* 0x000fe200078e0020 */
[----:B------:R-:W-:Y:S01]  /*2130*/  MOV R32, R42 ;  /* 0x0000002a00207202 */ /* 0x000fe20000000f00 */
[----:B------:R-:W-:Y:S01]  /*2140*/  IMAD.MOV.U32 R33, RZ, RZ, R43 ;  /* 0x000000ffff217224 */ /* 0x000fe200078e002b */
[----:B------:R-:W-:-:S07]  /*2150*/  MOV R36, 0x2170 ;  /* 0x0000217000247802 */ /* 0x000fce0000000f00 */
[----:B------:R-:W-:Y:S05]  /*2160*/  CALL.REL.NOINC `($__internal_2_$__cuda_sm20_dsqrt_rn_f64_mediumpath_v1) ;  /* 0x0000003800c87944 */ /* 0x000fea0003c00000 */
.L_x_57:
[----:B------:R-:W-:Y:S05]  /*2170*/  BSYNC.RECONVERGENT B1 ;  /* 0x0000000000017941 */ /* 0x000fea0003800200 */
.L_x_56:
[----:B------:R-:W-:Y:S01]  /*2180*/  DFMA R40, R40, R34, R42 ;  /* 0x000000222828722b */ /* 0x000fe2000000002a */
[----:B------:R-:W-:-:S07]  /*2190*/  MOV R27, R21 ;  /* 0x00000015001b7202 */ /* 0x000fce0000000f00 */
[----:B------:R-:W-:-:S06]  /*21a0*/  DADD R40, R40, 0.5 ;  /* 0x3fe0000028287429 */ /* 0x000fcc0000000000 */
[----:B------:R1:W2:Y:S01]  /*21b0*/  F2I.U32.F64.TRUNC R36, R40 ;  /* 0x0000002800247311 */ /* 0x0002a2000030d000 */
[----:B------:R-:W-:Y:S05]  /*21c0*/  BRA `(.L_x_47) ;  /* 0x0000000c00c07947 */ /* 0x000fea0003800000 */
.L_x_48:
[----:B------:R-:W0:Y:S01]  /*21d0*/  MUFU.LG2 R24, R42 ;  /* 0x0000002a00187308 */ /* 0x000e220000000c00 */
[C---:B------:R-:W-:Y:S01]  /*21e0*/  FADD R28, R42.reuse, -0.12400979548692703247 ;  /* 0xbdfdf8d92a1c7421 */ /* 0x040fe20000000000 */
[----:B------:R-:W-:Y:S01]  /*21f0*/  FADD R29, R42, -1.9738116264343261719 ;  /* 0xbffca5dc2a1d7421 */ /* 0x000fe20000000000 */
[----:B------:R-:W-:Y:S01]  /*2200*/  IMAD.MOV.U32 R41, RZ, RZ, 0x3fb75b84 ;  /* 0x3fb75b84ff297424 */ /* 0x000fe200078e00ff */
[----:B------:R-:W-:Y:S01]  /*2210*/  UMOV UR8, 0xfefa39ef ;  /* 0xfefa39ef00087882 */ /* 0x000fe20000000000 */
[----:B------:R-:W-:Y:S01]  /*2220*/  UMOV UR9, 0x3fe62e42 ;  /* 0x3fe62e4200097882 */ /* 0x000fe20000000000 */
[----:B------:R-:W-:Y:S01]  /*2230*/  MOV R38, 0x3e5807d3 ;  /* 0x3e5807d300267802 */ /* 0x000fe20000000f00 */
[----:B------:R-:W-:Y:S01]  /*2240*/  BSSY.RECONVERGENT B1, `(.L_x_58) ;  /* 0x00000e3000017945 */ /* 0x000fe20003800200 */
[----:B------:R-:W1:Y:S08]  /*2250*/  MUFU.RSQ R28, R28 ;  /* 0x0000001c001c7308 */ /* 0x000e700000001400 */
[----:B------:R-:W2:Y:S08]  /*2260*/  MUFU.RSQ R29, R29 ;  /* 0x0000001d001d7308 */ /* 0x000eb00000001400 */
[----:B0-----:R-:W0:Y:S01]  /*2270*/  F2F.F64.F32 R26, R24 ;  /* 0x00000018001a7310 */ /* 0x001e220000201800 */
[----:B-1----:R-:W-:-:S07]  /*2280*/  FFMA R41, R28, R41, 0.00025361074949614703655 ;  /* 0x3984f70f1c297423 */ /* 0x002fce0000000029 */
[----:B------:R1:W3:Y:S01]  /*2290*/  MUFU.RCP R40, R41 ;  /* 0x0000002900287308 */ /* 0x0002e20000001000 */
[----:B--2---:R-:W-:Y:S01]  /*22a0*/  FFMA R38, R29, R38, 0.94201731681823730469 ;  /* 0x3f71280c1d267423 */ /* 0x004fe20000000026 */
[----:B0-----:R-:W-:-:S06]  /*22b0*/  DMUL R26, R26, UR8 ;  /* 0x000000081a1a7c28 */ /* 0x001fcc0008000000 */
[----:B------:R1:W0:Y:S05]  /*22c0*/  F2F.F32.F64 R39, R26 ;  /* 0x0000001a00277310 */ /* 0x00022a0000301000 */
.L_x_67:
[----:B------:R-:W-:Y:S01]  /*22d0*/  SHF.R.U32.HI R24, RZ, 0x2, R25 ;  /* 0x00000002ff187819 */ /* 0x000fe20000011619 */
[----:B-1----:R-:W-:Y:S01]  /*22e0*/  IMAD.SHL.U32 R26, R43, 0x10, RZ ;  /* 0x000000102b1a7824 */ /* 0x002fe200078e00ff */
[----:B------:R-:W-:Y:S01]  /*22f0*/  UMOV UR8, 0xfefa39ef ;  /* 0xfefa39ef00087882 */ /* 0x000fe20000000000 */
[----:B------:R-:W-:Y:S01]  /*2300*/  IMAD.MOV.U32 R37, RZ, RZ, R5 ;  /* 0x000000ffff257224 */ /* 0x000fe200078e0005 */
[----:B------:R-:W-:Y:S01]  /*2310*/  LOP3.LUT R24, R24, R25, RZ, 0x3c, !PT ;  /* 0x0000001918187212 */ /* 0x000fe200078e3cff */
[----:B------:R-:W-:Y:S01]  /*2320*/  UMOV UR9, 0x3fe62e42 ;  /* 0x3fe62e4200097882 */ /* 0x000fe20000000000 */
[----:B------:R-:W-:Y:S01]  /*2330*/  BSSY.RECONVERGENT B2, `(.L_x_59) ;  /* 0x00000bc000027945 */ /* 0x000fe20003800200 */
[----:B------:R-:W-:Y:S01]  /*2340*/  IMAD.MOV.U32 R45, RZ, RZ, R21 ;  /* 0x000000ffff2d7224 */ /* 0x000fe200078e0015 */
[----:B------:R-:W-:Y:S02]  /*2350*/  SHF.L.U32 R25, R24, 0x1, RZ ;  /* 0x0000000118197819 */ /* 0x000fe400000006ff */
[----:B------:R-:W-:-:S02]  /*2360*/  MOV R21, R43 ;  /* 0x0000002b00157202 */ /* 0x000fc40000000f00 */
[----:B------:R-:W-:-:S04]  /*2370*/  LOP3.LUT R25, R43, R26, R25, 0x96, !PT ;  /* 0x0000001a2b197212 */ /* 0x000fc800078e9619 */
[----:B------:R-:W-:Y:S02]  /*2380*/  LOP3.LUT R5, R25, R24, RZ, 0x3c, !PT ;  /* 0x0000001819057212 */ /* 0x000fe400078e3cff */
[----:B------:R-:W-:Y:S02]  /*2390*/  MOV R25, 0x2f800000 ;  /* 0x2f80000000197802 */ /* 0x000fe40000000f00 */
[C---:B------:R-:W-:Y:S01]  /*23a0*/  IADD3 R24, PT, PT, R44.reuse, 0x587c5, R5 ;  /* 0x000587c52c187810 */ /* 0x040fe20007ffe005 */
[----:B------:R-:W-:-:S03]  /*23b0*/  VIADD R44, R44, 0xb0f8a ;  /* 0x000b0f8a2c2c7836 */ /* 0x000fc60000000000 */
[----:B------:R-:W-:-:S05]  /*23c0*/  I2FP.F32.U32 R24, R24 ;  /* 0x0000001800187245 */ /* 0x000fca0000201000 */
[----:B------:R-:W-:-:S06]  /*23d0*/  FFMA R24, R24, R25, 1.1641532182693481445e-10 ;  /* 0x2f00000018187423 */ /* 0x000fcc0000000019 */
[----:B------:R-:W1:Y:S02]  /*23e0*/  MUFU.RSQ R24, R24 ;  /* 0x0000001800187308 */ /* 0x000e640000001400 */
[----:B-1----:R-:W-:-:S06]  /*23f0*/  FADD R25, R24, -1 ;  /* 0xbf80000018197421 */ /* 0x002fcc0000000000 */
[----:B------:R-:W1:Y:S08]  /*2400*/  MUFU.LG2 R25, R25 ;  /* 0x0000001900197308 */ /* 0x000e700000000c00 */
[----:B-1----:R-:W1:Y:S02]  /*2410*/  F2F.F64.F32 R28, R25 ;  /* 0x00000019001c7310 */ /* 0x002e640000201800 */
[----:B-1----:R-:W-:Y:S01]  /*2420*/  DMUL R28, R28, UR8 ;  /* 0x000000081c1c7c28 */ /* 0x002fe20008000000 */
[----:B------:R-:W-:Y:S01]  /*2430*/  UMOV UR8, 0x652b82fe ;  /* 0x652b82fe00087882 */ /* 0x000fe20000000000 */
[----:B------:R-:W-:-:S08]  /*2440*/  UMOV UR9, 0x3ff71547 ;  /* 0x3ff7154700097882 */ /* 0x000fd00000000000 */
[----:B------:R-:W1:Y:S02]  /*2450*/  F2F.F32.F64 R29, R28 ;  /* 0x0000001c001d7310 */ /* 0x000e640000301000 */
[----:B-1----:R-:W-:-:S04]  /*2460*/  FADD R27, R38, R29 ;  /* 0x0000001d261b7221 */ /* 0x002fc80000000000 */
[----:B---3--:R-:W-:-:S04]  /*2470*/  FFMA R36, -R40, R27, R42 ;  /* 0x0000001b28247223 */ /* 0x008fc8000000012a */
[----:B------:R-:W1:Y:S02]  /*2480*/  FRND.FLOOR R47, R36 ;  /* 0x00000024002f7307 */ /* 0x000e640000205000 */
[C---:B-1----:R-:W-:Y:S01]  /*2490*/  FADD R31, R47.reuse, 1 ;  /* 0x3f8000002f1f7421 */ /* 0x042fe20000000000 */
[----:B------:R-:W-:-:S03]  /*24a0*/  FADD R26, -R47, R42 ;  /* 0x0000002a2f1a7221 */ /* 0x000fc60000000100 */
[----:B------:R-:W-:Y:S01]  /*24b0*/  FADD R27, -R31, R42 ;  /* 0x0000002a1f1b7221 */ /* 0x000fe20000000100 */
[C-C-:B------:R-:W-:Y:S01]  /*24c0*/  FFMA R32, R41.reuse, R26, -R38.reuse ;  /* 0x0000001a29207223 */ /* 0x140fe20000000826 */
[----:B------:R-:W1:Y:S02]  /*24d0*/  F2I.TRUNC.NTZ R46, R31 ;  /* 0x0000001f002e7305 */ /* 0x000e64000020f100 */
[----:B------:R-:W-:-:S06]  /*24e0*/  FFMA R30, R41, R27, -R38 ;  /* 0x0000001b291e7223 */ /* 0x000fcc0000000826 */
[----:B------:R-:W2:Y:S01]  /*24f0*/  F2F.F64.F32 R24, R32 ;  /* 0x0000002000187310 */ /* 0x000ea20000201800 */
[----:B-1----:R-:W-:-:S07]  /*2500*/  I2FP.F32.S32 R35, R46 ;  /* 0x0000002e00237245 */ /* 0x002fce0000201400 */
[----:B------:R-:W1:Y:S01]  /*2510*/  F2F.F64.F32 R26, R30 ;  /* 0x0000001e001a7310 */ /* 0x000e620000201800 */
[----:B------:R-:W-:Y:S01]  /*2520*/  ISETP.GE.AND P0, PT, R46, 0x9, PT ;  /* 0x000000092e00780c */ /* 0x000fe20003f06270 */
[----:B--2---:R-:W-:Y:S02]  /*2530*/  DMUL R24, R24, UR8 ;  /* 0x0000000818187c28 */ /* 0x004fe40008000000 */
[----:B-1----:R-:W-:-:S08]  /*2540*/  DMUL R26, R26, UR8 ;  /* 0x000000081a1a7c28 */ /* 0x002fd00008000000 */
[----:B------:R1:W2:Y:S08]  /*2550*/  F2F.F32.F64 R24, R24 ;  /* 0x0000001800187310 */ /* 0x0002b00000301000 */
[----:B------:R-:W3:Y:S01]  /*2560*/  F2F.F32.F64 R26, R26 ;  /* 0x0000001a001a7310 */ /* 0x000ee20000301000 */
[----:B-1----:R-:W-:-:S04]  /*2570*/  SHF.R.U32.HI R25, RZ, 0x2, R20 ;  /* 0x00000002ff197819 */ /* 0x002fc80000011614 */
[----:B------:R-:W-:-:S03]  /*2580*/  LOP3.LUT R25, R25, R20, RZ, 0x3c, !PT ;  /* 0x0000001419197212 */ /* 0x000fc600078e3cff */
[----:B--2---:R1:W2:Y:S01]  /*2590*/  MUFU.EX2 R29, R24 ;  /* 0x00000018001d7308 */ /* 0x0042a20000000800 */
[----:B------:R-:W-:-:S07]  /*25a0*/  SHF.L.U32 R20, R5, 0x4, RZ ;  /* 0x0000000405147819 */ /* 0x000fce00000006ff */
[----:B---3--:R3:W4:Y:S01]  /*25b0*/  MUFU.EX2 R28, R26 ;  /* 0x0000001a001c7308 */ /* 0x0087220000000800 */
[----:B-1----:R-:W-:Y:S02]  /*25c0*/  IMAD.SHL.U32 R24, R25, 0x2, RZ ;  /* 0x0000000219187824 */ /* 0x002fe400078e00ff */
[----:B--2---:R-:W-:-:S03]  /*25d0*/  FADD R29, R29, 1 ;  /* 0x3f8000001d1d7421 */ /* 0x004fc60000000000 */
[----:B---3--:R-:W-:Y:S02]  /*25e0*/  LOP3.LUT R26, R25, R24, R20, 0x96, !PT ;  /* 0x00000018191a7212 */ /* 0x008fe400078e9614 */
[----:B------:R1:W2:Y:S01]  /*25f0*/  F2F.F64.F32 R24, |R35| ;  /* 0x4000002300187310 */ /* 0x0002a20000201800 */
[----:B------:R-:W-:Y:S01]  /*2600*/  FMUL R29, R29, R29 ;  /* 0x0000001d1d1d7220 */ /* 0x000fe20000400000 */
[----:B------:R-:W-:Y:S01]  /*2610*/  LOP3.LUT R26, R26, R5, RZ, 0x3c, !PT ;  /* 0x000000051a1a7212 */ /* 0x000fe200078e3cff */
[----:B----4-:R-:W-:-:S03]  /*2620*/  FADD R28, R28, 1 ;  /* 0x3f8000001c1c7421 */ /* 0x010fc60000000000 */
[----:B------:R-:W-:Y:S02]  /*2630*/  MOV R43, R26 ;  /* 0x0000001a002b7202 */ /* 0x000fe40000000f00 */
[----:B------:R-:W-:Y:S01]  /*2640*/  MUFU.RCP R29, R29 ;  /* 0x0000001d001d7308 */ /* 0x000fe20000001000 */
[----:B------:R-:W-:-:S07]  /*2650*/  FMUL R28, R28, R28 ;  /* 0x0000001c1c1c7220 */ /* 0x000fce0000400000 */
[----:B------:R-:W3:Y:S02]  /*2660*/  MUFU.RCP R28, R28 ;  /* 0x0000001c001c7308 */ /* 0x000ee40000001000 */
[----:B---3--:R-:W-:Y:S01]  /*2670*/  FADD R20, R28, -R29 ;  /* 0x8000001d1c147221 */ /* 0x008fe20000000000 */
[----:B-12---:R-:W-:Y:S06]  /*2680*/  @!P0 BRA `(.L_x_60) ;  /* 0x0000000800088947 */ /* 0x006fec0003800000 */
[----:B------:R-:W1:Y:S01]  /*2690*/  F2F.F64.F32 R26, |R35| ;  /* 0x40000023001a7310 */ /* 0x000e620000201800 */
[----:B------:R-:W-:Y:S07]  /*26a0*/  BSSY.RECONVERGENT B3, `(.L_x_61) ;  /* 0x0000010000037945 */ /* 0x000fee0003800200 */
[----:B-1----:R-:W1:Y:S01]  /*26b0*/  MUFU.RCP64H R31, R27 ;  /* 0x0000001b001f7308 */ /* 0x002e620000001800 */
[----:B------:R-:W-:-:S05]  /*26c0*/  VIADD R30, R27, 0x300402 ;  /* 0x003004021b1e7836 */ /* 0x000fca0000000000 */
[----:B------:R-:W-:Y:S01]  /*26d0*/  FSETP.GEU.AND P0, PT, |R30|, 5.8789094863358348022e-39, PT ;  /* 0x004004021e00780b */ /* 0x000fe20003f0e200 */
[----:B-1----:R-:W-:-:S08]  /*26e0*/  DFMA R28, -R26, R30, 1 ;  /* 0x3ff000001a1c742b */ /* 0x002fd0000000011e */
[----:B------:R-:W-:-:S08]  /*26f0*/  DFMA R28, R28, R28, R28 ;  /* 0x0000001c1c1c722b */ /* 0x000fd0000000001c */
[----:B------:R-:W-:-:S08]  /*2700*/  DFMA R28, R30, R28, R30 ;  /* 0x0000001c1e1c722b */ /* 0x000fd0000000001e */
[----:B------:R-:W-:-:S08]  /*2710*/  DFMA R24, -R26, R28, 1 ;  /* 0x3ff000001a18742b */ /* 0x000fd0000000011c */
[----:B------:R-:W-:Y:S01]  /*2720*/  DFMA R24, R28, R24, R28 ;  /* 0x000000181c18722b */ /* 0x000fe2000000001c */
[----:B------:R-:W-:Y:S10]  /*2730*/  @P0 BRA `(.L_x_62) ;  /* 0x0000000000180947 */ /* 0x000ff40003800000 */
[----:B------:R-:W-:Y:S02]  /*2740*/  LOP3.LUT R49, R27, 0x7fffffff, RZ, 0xc0, !PT ;  /* 0x7fffffff1b317812 */ /* 0x000fe400078ec0ff */
[----:B------:R-:W-:Y:S02]  /*2750*/  MOV R34, 0x2780 ;  /* 0x0000278000227802 */ /* 0x000fe40000000f00 */
[----:B------:R-:W-:-:S07]  /*2760*/  IADD3 R49, PT, PT, R49, -0x100000, RZ ;  /* 0xfff0000031317810 */ /* 0x000fce0007ffe0ff */
[----:B0-----:R-:W-:Y:S05]  /*2770*/  CALL.REL.NOINC `($__internal_1_$__cuda_sm20_dblrcp_rn_slowpath_v3) ;  /* 0x0000003000987944 */ /* 0x001fea0003c00000 */
[----:B------:R-:W-:Y:S01]  /*2780*/  IMAD.MOV.U32 R24, RZ, RZ, R28 ;  /* 0x000000ffff187224 */ /* 0x000fe200078e001c */
[----:B------:R-:W-:-:S07]  /*2790*/  MOV R25, R29 ;  /* 0x0000001d00197202 */ /* 0x000fce0000000f00 */
.L_x_62:
[----:B------:R-:W-:Y:S05]  /*27a0*/  BSYNC.RECONVERGENT B3 ;  /* 0x0000000000037941 */ /* 0x000fea0003800200 */
.L_x_61:
[----:B------:R-:W-:Y:S01]  /*27b0*/  ISETP.GT.AND P0, PT, R27, 0xfffff, PT ;  /* 0x000fffff1b00780c */ /* 0x000fe20003f04270 */
[----:B------:R-:W-:Y:S01]  /*27c0*/  DMUL R28, R24, R24 ;  /* 0x00000018181c7228 */ /* 0x000fe20000000000 */
[----:B------:R-:W-:Y:S01]  /*27d0*/  IMAD.MOV.U32 R32, RZ, RZ, -0x6d8c7041 ;  /* 0x92738fbfff207424 */ /* 0x000fe200078e00ff */
[----:B------:R-:W-:Y:S01]  /*27e0*/  MOV R33, 0x3f4b68b9 ;  /* 0x3f4b68b900217802 */ /* 0x000fe20000000f00 */
[----:B------:R-:W-:Y:S01]  /*27f0*/  UMOV UR8, 0x34783f9 ;  /* 0x034783f900087882 */ /* 0x000fe20000000000 */
[----:B------:R-:W-:Y:S01]  /*2800*/  UMOV UR9, 0x3f5ac321 ;  /* 0x3f5ac32100097882 */ /* 0x000fe20000000000 */
[----:B------:R-:W-:Y:S01]  /*2810*/  IMAD.MOV.U32 R49, RZ, RZ, R27 ;  /* 0x000000ffff317224 */ /* 0x000fe200078e001b */
[----:B------:R-:W-:Y:S01]  /*2820*/  MOV R34, R26 ;  /* 0x0000001a00227202 */ /* 0x000fe20000000f00 */
[----:B------:R-:W-:Y:S01]  /*2830*/  BSSY.RECONVERGENT B3, `(.L_x_63) ;  /* 0x000005f000037945 */ /* 0x000fe20003800200 */
[----:B------:R-:W-:Y:S01]  /*2840*/  DFMA R32, R28, -UR8, R32 ;  /* 0x800000081c207c2b */ /* 0x000fe20008000020 */
[----:B------:R-:W-:Y:S01]  /*2850*/  UMOV UR8, 0x1e4f7b8c ;  /* 0x1e4f7b8c00087882 */ /* 0x000fe20000000000 */
[----:B------:R-:W-:Y:S01]  /*2860*/  UMOV UR9, 0x3f4380d0 ;  /* 0x3f4380d000097882 */ /* 0x000fe20000000000 */
[----:B------:R-:W-:Y:S01]  /*2870*/  IMAD.MOV.U32 R48, RZ, RZ, -0x3ff ;  /* 0xfffffc01ff307424 */ /* 0x000fe200078e00ff */
[----:B------:R-:W1:Y:S01]  /*2880*/  @!P0 F2F.F64.F32 R30, |R35| ;  /* 0x40000023001e8310 */ /* 0x000e620000201800 */
[----:B------:R-:W-:-:S03]  /*2890*/  @!P0 MOV R48, 0xfffffbcb ;  /* 0xfffffbcb00308802 */ /* 0x000fc60000000f00 */
[----:B------:R-:W-:Y:S01]  /*28a0*/  DFMA R32, R28, R32, -UR8 ;  /* 0x800000081c207e2b */ /* 0x000fe20008000020 */
[----:B------:R-:W-:Y:S01]  /*28b0*/  UMOV UR8, 0xa29f7264 ;  /* 0xa29f726400087882 */ /* 0x000fe20000000000 */
[----:B------:R-:W-:-:S06]  /*28c0*/  UMOV UR9, 0x3f4a019f ;  /* 0x3f4a019f00097882 */ /* 0x000fcc0000000000 */
[----:B------:R-:W-:Y:S01]  /*28d0*/  DFMA R32, R28, R32, UR8 ;  /* 0x000000081c207e2b */ /* 0x000fe20008000020 */
[----:B------:R-:W-:Y:S01]  /*28e0*/  UMOV UR8, 0x16b2acec ;  /* 0x16b2acec00087882 */ /* 0x000fe20000000000 */
[----:B------:R-:W-:Y:S01]  /*28f0*/  UMOV UR9, 0x3f66c16c ;  /* 0x3f66c16c00097882 */ /* 0x000fe20000000000 */
[----:B-1----:R-:W-:-:S05]  /*2900*/  @!P0 DMUL R26, R30, 1.80143985094819840000e+16 ;  /* 0x435000001e1a8828 */ /* 0x002fca0000000000 */
[----:B------:R-:W-:Y:S01]  /*2910*/  DFMA R32, R28, R32, -UR8 ;  /* 0x800000081c207e2b */ /* 0x000fe20008000020 */
[----:B------:R-:W-:Y:S01]  /*2920*/  UMOV UR8, 0x55555545 ;  /* 0x5555554500087882 */ /* 0x000fe20000000000 */
[----:B------:R-:W-:-:S03]  /*2930*/  UMOV UR9, 0x3fb55555 ;  /* 0x3fb5555500097882 */ /* 0x000fc60000000000 */
[----:B------:R-:W-:Y:S02]  /*2940*/  @!P0 IMAD.MOV.U32 R49, RZ, RZ, R27 ;  /* 0x000000ffff318224 */ /* 0x000fe400078e001b */
[----:B------:R-:W-:Y:S01]  /*2950*/  @!P0 IMAD.MOV.U32 R34, RZ, RZ, R26 ;  /* 0x000000ffff228224 */ /* 0x000fe200078e001a */
[----:B------:R-:W-:Y:S01]  /*2960*/  DFMA R28, R28, R32, UR8 ;  /* 0x000000081c1c7e2b */ /* 0x000fe20008000020 */
[----:B------:R-:W-:Y:S01]  /*2970*/  UMOV UR8, 0xc864beae ;  /* 0xc864beae00087882 */ /* 0x000fe20000000000 */
[----:B------:R-:W-:Y:S01]  /*2980*/  IADD3 R30, PT, PT, R49, -0x1, RZ ;  /* 0xffffffff311e7810 */ /* 0x000fe20007ffe0ff */
[----:B------:R-:W-:-:S03]  /*2990*/  UMOV UR9, 0x3fed67f1 ;  /* 0x3fed67f100097882 */ /* 0x000fc60000000000 */
[----:B------:R-:W-:Y:S02]  /*29a0*/  ISETP.GT.U32.AND P1, PT, R30, 0x7feffffe, PT ;  /* 0x7feffffe1e00780c */ /* 0x000fe40003f24070 */
[----:B------:R-:W-:-:S11]  /*29b0*/  DFMA R24, R28, R24, UR8 ;  /* 0x000000081c187e2b */ /* 0x000fd60008000018 */
[----:B------:R-:W-:Y:S05]  /*29c0*/  @P1 BRA `(.L_x_64) ;  /* 0x0000000000fc1947 */ /* 0x000fea0003800000 */
[----:B------:R-:W-:Y:S01]  /*29d0*/  LOP3.LUT R26, R49, 0xfffff, RZ, 0xc0, !PT ;  /* 0x000fffff311a7812 */ /* 0x000fe200078ec0ff */
[----:B------:R-:W-:Y:S01]  /*29e0*/  UMOV UR8, 0x3ae80f1e ;  /* 0x3ae80f1e00087882 */ /* 0x000fe20000000000 */
[----:B------:R-:W-:Y:S01]  /*29f0*/  MOV R30, R34 ;  /* 0x00000022001e7202 */ /* 0x000fe20000000f00 */
[----:B------:R-:W-:Y:S01]  /*2a00*/  UMOV UR9, 0x3eb1380b ;  /* 0x3eb1380b00097882 */ /* 0x000fe20000000000 */
[----:B------:R-:W-:Y:S01]  /*2a10*/  LOP3.LUT R31, R26, 0x3ff00000, RZ, 0xfc, !PT ;  /* 0x3ff000001a1f7812 */ /* 0x000fe200078efcff */
[----:B------:R-:W-:-:S03]  /*2a20*/  IMAD.MOV.U32 R26, RZ, RZ, RZ ;  /* 0x000000ffff1a7224 */ /* 0x000fc600078e00ff */
[----:B------:R-:W-:-:S13]  /*2a30*/  ISETP.GE.U32.AND P0, PT, R31, 0x3ff6a09f, PT ;  /* 0x3ff6a09f1f00780c */ /* 0x000fda0003f06070 */
[----:B------:R-:W-:-:S05]  /*2a40*/  @P0 VIADD R27, R31, 0xfff00000 ;  /* 0xfff000001f1b0836 */ /* 0x000fca0000000000 */
[----:B------:R-:W-:-:S06]  /*2a50*/  @P0 MOV R31, R27 ;  /* 0x0000001b001f0202 */ /* 0x000fcc0000000f00 */
[C---:B------:R-:W-:Y:S02]  /*2a60*/  DADD R34, R30.reuse, 1 ;  /* 0x3ff000001e227429 */ /* 0x040fe40000000000 */
[----:B------:R-:W-:-:S04]  /*2a70*/  DADD R30, R30, -1 ;  /* 0xbff000001e1e7429 */ /* 0x000fc80000000000 */
[----:B------:R-:W1:Y:S02]  /*2a80*/  MUFU.RCP64H R27, R35 ;  /* 0x00000023001b7308 */ /* 0x000e640000001800 */
[----:B-1----:R-:W-:Y:S01]  /*2a90*/  DFMA R32, -R34, R26, 1 ;  /* 0x3ff000002220742b */ /* 0x002fe2000000011a */
[----:B------:R-:W-:Y:S01]  /*2aa0*/  MOV R34, 0x8b7a8b04 ;  /* 0x8b7a8b0400227802 */ /* 0x000fe20000000f00 */
[----:B------:R-:W-:-:S06]  /*2ab0*/  IMAD.MOV.U32 R35, RZ, RZ, 0x3ed0ee25 ;  /* 0x3ed0ee25ff237424 */ /* 0x000fcc00078e00ff */
[----:B------:R-:W-:-:S08]  /*2ac0*/  DFMA R32, R32, R32, R32 ;  /* 0x000000202020722b */ /* 0x000fd00000000020 */
[----:B------:R-:W-:-:S08]  /*2ad0*/  DFMA R32, R26, R32, R26 ;  /* 0x000000201a20722b */ /* 0x000fd0000000001a */
[----:B------:R-:W-:-:S08]  /*2ae0*/  DMUL R26, R30, R32 ;  /* 0x000000201e1a7228 */ /* 0x000fd00000000000 */
[----:B------:R-:W-:-:S08]  /*2af0*/  DFMA R26, R30, R32, R26 ;  /* 0x000000201e1a722b */ /* 0x000fd0000000001a */
[----:B------:R-:W-:-:S08]  /*2b00*/  DADD R28, R30, -R26 ;  /* 0x000000001e1c7229 */ /* 0x000fd0000000081a */
[----:B------:R-:W-:-:S08]  /*2b10*/  DADD R28, R28, R28 ;  /* 0x000000001c1c7229 */ /* 0x000fd0000000001c */
[-C--:B------:R-:W-:Y:S02]  /*2b20*/  DFMA R28, R30, -R26.reuse, R28 ;  /* 0x8000001a1e1c722b */ /* 0x080fe4000000001c */
[----:B------:R-:W-:-:S06]  /*2b30*/  DMUL R30, R26, R26 ;  /* 0x0000001a1a1e7228 */ /* 0x000fcc0000000000 */
[----:B------:R-:W-:Y:S02]  /*2b40*/  DMUL R28, R32, R28 ;  /* 0x0000001c201c7228 */ /* 0x000fe40000000000 */
[----:B------:R-:W-:Y:S01]  /*2b50*/  DFMA R34, R30, UR8, R34 ;  /* 0x000000081e227c2b */ /* 0x000fe20008000022 */
[----:B------:R-:W-:Y:S01]  /*2b60*/  UMOV UR8, 0x9f02676f ;  /* 0x9f02676f00087882 */ /* 0x000fe20000000000 */
[----:B------:R-:W-:Y:S01]  /*2b70*/  UMOV UR9, 0x3ef3b266 ;  /* 0x3ef3b26600097882 */ /* 0x000fe20000000000 */
[----:B------:R-:W-:Y:S01]  /*2b80*/  LEA.HI R32, R49, R48, RZ, 0xc ;  /* 0x0000003031207211 */ /* 0x000fe200078f60ff */
[----:B------:R-:W-:-:S03]  /*2b90*/  IMAD.MOV.U32 R33, RZ, RZ, 0x43300000 ;  /* 0x43300000ff217424 */ /* 0x000fc600078e00ff */
[----:B------:R-:W-:Y:S01]  /*2ba0*/  @P0 IADD3 R32, PT, PT, R32, 0x1, RZ ;  /* 0x0000000120200810 */ /* 0x000fe20007ffe0ff */
[----:B------:R-:W-:Y:S01]  /*2bb0*/  DFMA R34, R30, R34, UR8 ;  /* 0x000000081e227e2b */ /* 0x000fe20008000022 */
[----:B------:R-:W-:Y:S01]  /*2bc0*/  UMOV UR8, 0xa9ab0956 ;  /* 0xa9ab095600087882 */ /* 0x000fe20000000000 */
[----:B------:R-:W-:Y:S01]  /*2bd0*/  UMOV UR9, 0x3f1745cb ;  /* 0x3f1745cb00097882 */ /* 0x000fe20000000000 */
[----:B------:R-:W-:-:S05]  /*2be0*/  LOP3.LUT R32, R32, 0x80000000, RZ, 0x3c, !PT ;  /* 0x8000000020207812 */ /* 0x000fca00078e3cff */
        /* <DEDUP_REMOVED lines=15> */
[----:B------:R-:W-:Y:S01]  /*2ce0*/  DADD R32, R32, -UR8 ;  /* 0x8000000820207e29 */ /* 0x000fe20008000000 */
[----:B------:R-:W-:Y:S01]  /*2cf0*/  UMOV UR8, 0xfefa39ef ;  /* 0xfefa39ef00087882 */ /* 0x000fe20000000000 */
[----:B------:R-:W-:Y:S02]  /*2d00*/  UMOV UR9, 0x3fe62e42 ;  /* 0x3fe62e4200097882 */ /* 0x000fe40000000000 */
[----:B------:R-:W-:-:S04]  /*2d10*/  DMUL R48, R30, R48 ;  /* 0x000000301e307228 */ /* 0x000fc80000000000 */
[----:B------:R-:W-:-:S04]  /*2d20*/  DFMA R34, R32, UR8, R26 ;  /* 0x0000000820227c2b */ /* 0x000fc8000800001a */
[----:B------:R-:W-:-:S04]  /*2d30*/  DFMA R28, R26, R48, R28 ;  /* 0x000000301a1c722b */ /* 0x000fc8000000001c */
[----:B------:R-:W-:Y:S01]  /*2d40*/  DFMA R30, R32, -UR8, R34 ;  /* 0x80000008201e7c2b */ /* 0x000fe20008000022 */
[----:B------:R-:W-:Y:S01]  /*2d50*/  UMOV UR8, 0x3b39803f ;  /* 0x3b39803f00087882 */ /* 0x000fe20000000000 */
[----:B------:R-:W-:-:S06]  /*2d60*/  UMOV UR9, 0x3c7abc9e ;  /* 0x3c7abc9e00097882 */ /* 0x000fcc0000000000 */
[----:B------:R-:W-:-:S08]  /*2d70*/  DADD R30, -R26, R30 ;  /* 0x000000001a1e7229 */ /* 0x000fd0000000011e */
[----:B------:R-:W-:-:S08]  /*2d80*/  DADD R28, R28, -R30 ;  /* 0x000000001c1c7229 */ /* 0x000fd0000000081e */
[----:B------:R-:W-:-:S08]  /*2d90*/  DFMA R28, R32, UR8, R28 ;  /* 0x00000008201c7c2b */ /* 0x000fd0000800001c */
[----:B------:R-:W-:Y:S01]  /*2da0*/  DADD R30, R34, R28 ;  /* 0x00000000221e7229 */ /* 0x000fe2000000001c */
[----:B------:R-:W-:Y:S10]  /*2db0*/  BRA `(.L_x_65) ;  /* 0x0000000000187947 */ /* 0x000ff40003800000 */
.L_x_64:
[----:B------:R-:W-:Y:S01]  /*2dc0*/  MOV R28, 0x0 ;  /* 0x00000000001c7802 */ /* 0x000fe20000000f00 */
[----:B------:R-:W-:Y:S01]  /*2dd0*/  IMAD.MOV.U32 R29, RZ, RZ, 0x7ff00000 ;  /* 0x7ff00000ff1d7424 */ /* 0x000fe200078e00ff */
[----:B------:R-:W-:-:S05]  /*2de0*/  LOP3.LUT P0, RZ, R27, 0x7fffffff, RZ, 0xc0, !PT ;  /* 0x7fffffff1bff7812 */ /* 0x000fca000780c0ff */
[----:B------:R-:W-:-:S10]  /*2df0*/  DFMA R28, R26, R28, +INF ;  /* 0x7ff000001a1c742b */ /* 0x000fd4000000001c */
[----:B------:R-:W-:Y:S02]  /*2e00*/  FSEL R30, R28, RZ, P0 ;  /* 0x000000ff1c1e7208 */ /* 0x000fe40000000000 */
[----:B------:R-:W-:-:S07]  /*2e10*/  FSEL R31, R29, -QNAN , P0 ;  /* 0xfff000001d1f7808 */ /* 0x000fce0000000000 */
.L_x_65:
[----:B------:R-:W-:Y:S05]  /*2e20*/  BSYNC.RECONVERGENT B3 ;  /* 0x0000000000037941 */ /* 0x000fea0003800200 */
.L_x_63:
[----:B------:R-:W-:Y:S01]  /*2e30*/  I2FP.F32.S32 R46, R46 ;  /* 0x0000002e002e7245 */ /* 0x000fe20000201400 */
[----:B------:R-:W-:-:S03]  /*2e40*/  DMUL R30, R30, 0.5 ;  /* 0x3fe000001e1e7828 */ /* 0x000fc60000000000 */
[----:B------:R-:W1:Y:S02]  /*2e50*/  F2F.F64.F32 R26, |R46| ;  /* 0x4000002e001a7310 */ /* 0x000e640000201800 */
[----:B-1----:R-:W-:-:S08]  /*2e60*/  DADD R28, R26, -0.5 ;  /* 0xbfe000001a1c7429 */ /* 0x002fd00000000000 */
[CC--:B------:R-:W-:Y:S02]  /*2e70*/  DFMA R26, R30.reuse, R28.reuse, -R26 ;  /* 0x0000001c1e1a722b */ /* 0x0c0fe4000000081a */
[----:B------:R-:W-:-:S08]  /*2e80*/  DFMA R24, R30, R28, R24 ;  /* 0x0000001c1e18722b */ /* 0x000fd00000000018 */
[----:B------:R-:W-:Y:S01]  /*2e90*/  DADD R26, R26, R24 ;  /* 0x000000001a1a7229 */ /* 0x000fe20000000018 */
[----:B------:R-:W-:Y:S10]  /*2ea0*/  BRA `(.L_x_66) ;  /* 0x0000000000107947 */ /* 0x000ff40003800000 */
.L_x_60:
[----:B------:R-:W1:Y:S01]  /*2eb0*/  F2I.F64.TRUNC R24, R24 ;  /* 0x0000001800187311 */ /* 0x000e62000030d100 */
[----:B------:R-:W-:Y:S02]  /*2ec0*/  UMOV UR5, 0x8 ;  /* 0x0000000800057882 */ /* 0x000fe40000000000 */
[----:B-1----:R-:W-:-:S06]  /*2ed0*/  LEA R26, R24, -UR5, 0x3 ;  /* 0x80000005181a7c11 */ /* 0x002fcc000f8e18ff */
[----:B------:R-:W1:Y:S02]  /*2ee0*/  LDC.64 R26, c[0x3][R26] ;  /* 0x00c000001a1a7b82 */ /* 0x000e640000000a00 */
.L_x_66:
[----:B------:R-:W-:Y:S05]  /*2ef0*/  BSYNC.RECONVERGENT B2 ;  /* 0x0000000000027941 */ /* 0x000fea0003800200 */
.L_x_59:
[----:B-1----:R-:W1:Y:S01]  /*2f00*/  F2F.F32.F64 R26, R26 ;  /* 0x0000001a001a7310 */ /* 0x002e620000301000 */
[----:B0-----:R-:W-:Y:S01]  /*2f10*/  FFMA R47, R39, R47, -R42 ;  /* 0x0000002f272f7223 */ /* 0x001fe2000000082a */
[----:B------:R-:W-:Y:S01]  /*2f20*/  UMOV UR8, 0x652b82fe ;  /* 0x652b82fe00087882 */ /* 0x000fe20000000000 */
[----:B------:R-:W-:Y:S01]  /*2f30*/  UMOV UR9, 0x3ff71547 ;  /* 0x3ff7154700097882 */ /* 0x000fe20000000000 */
[----:B------:R-:W-:Y:S01]  /*2f40*/  IADD3 R29, PT, PT, R43, R44, RZ ;  /* 0x0000002c2b1d7210 */ /* 0x000fe20007ffe0ff */
[----:B------:R-:W-:-:S03]  /*2f50*/  IMAD.MOV.U32 R30, RZ, RZ, 0x2f800000 ;  /* 0x2f800000ff1e7424 */ /* 0x000fc600078e00ff */
[----:B------:R-:W-:-:S05]  /*2f60*/  I2FP.F32.U32 R29, R29 ;  /* 0x0000001d001d7245 */ /* 0x000fca0000201000 */
[----:B------:R-:W-:Y:S01]  /*2f70*/  FFMA R29, R29, R30, 1.1641532182693481445e-10 ;  /* 0x2f0000001d1d7423 */ /* 0x000fe2000000001e */
[----:B-1----:R-:W-:Y:S01]  /*2f80*/  FADD R47, -R26, R47 ;  /* 0x0000002f1a2f7221 */ /* 0x002fe20000000100 */
[----:B------:R-:W-:Y:S01]  /*2f90*/  FMUL R26, R20, 1.2999999523162841797 ;  /* 0x3fa66666141a7820 */ /* 0x000fe20000400000 */
[----:B------:R-:W-:Y:S02]  /*2fa0*/  MOV R20, R37 ;  /* 0x0000002500147202 */ /* 0x000fe40000000f00 */
[----:B------:R-:W0:Y:S01]  /*2fb0*/  F2F.F64.F32 R24, R47 ;  /* 0x0000002f00187310 */ /* 0x000e220000201800 */
[----:B------:R-:W-:-:S07]  /*2fc0*/  FMUL R29, R26, R29 ;  /* 0x0000001d1a1d7220 */ /* 0x000fce0000400000 */
[----:B------:R-:W-:Y:S01]  /*2fd0*/  F2F.F64.F32 R26, R26 ;  /* 0x0000001a001a7310 */ /* 0x000fe20000201800 */
[----:B0-----:R-:W-:Y:S01]  /*2fe0*/  DMUL R24, R24, UR8 ;  /* 0x0000000818187c28 */ /* 0x001fe20008000000 */
[----:B------:R-:W-:Y:S01]  /*2ff0*/  UMOV UR8, 0xc924223 ;  /* 0x0c92422300087882 */ /* 0x000fe20000000000 */
[----:B------:R-:W-:-:S08]  /*3000*/  UMOV UR9, 0x3bc79ca1 ;  /* 0x3bc79ca100097882 */ /* 0x000fd00000000000 */
[----:B------:R0:W1:Y:S02]  /*3010*/  F2F.F32.F64 R24, R24 ;  /* 0x0000001800187310 */ /* 0x0000640000301000 */
[----:B0-----:R-:W-:-:S06]  /*3020*/  IMAD.MOV.U32 R25, RZ, RZ, R45 ;  /* 0x000000ffff197224 */ /* 0x001fcc00078e002d */
[----:B-1----:R-:W0:Y:S02]  /*3030*/  MUFU.EX2 R28, R24 ;  /* 0x00000018001c7308 */ /* 0x002e240000000800 */
[----:B0-----:R-:W-:-:S13]  /*3040*/  FSETP.GEU.AND P0, PT, R29, R28, PT ;  /* 0x0000001c1d00720b */ /* 0x001fda0003f0e000 */
[----:B------:R-:W-:-:S14]  /*3050*/  DSETP.LTU.OR P0, PT, R26, UR8, P0 ;  /* 0x000000081a007e2a */ /* 0x000fdc0008709400 */
[----:B------:R-:W-:Y:S05]  /*3060*/  @P0 BRA `(.L_x_67) ;  /* 0xfffffff000980947 */ /* 0x000fea000383ffff */
[----:B------:R-:W-:Y:S05]  /*3070*/  BSYNC.RECONVERGENT B1 ;  /* 0x0000000000017941 */ /* 0x000fea0003800200 */
.L_x_58:
[----:B------:R-:W0:Y:S01]  /*3080*/  F2I.U32.FLOOR.NTZ R36, R36 ;  /* 0x0000002400247305 */ /* 0x000e220000207000 */
[----:B------:R-:W-:Y:S01]  /*3090*/  MOV R27, R21 ;  /* 0x00000015001b7202 */ /* 0x000fe20000000f00 */
[----:B------:R-:W-:Y:S01]  /*30a0*/  IMAD.MOV.U32 R39, RZ, RZ, R43 ;  /* 0x000000ffff277224 */ /* 0x000fe200078e002b */
[----:B------:R-:W-:Y:S01]  /*30b0*/  MOV R20, R37 ;  /* 0x0000002500147202 */ /* 0x000fe20000000f00 */
[----:B------:R-:W-:-:S07]  /*30c0*/  IMAD.MOV.U32 R25, RZ, RZ, R45 ;  /* 0x000000ffff197224 */ /* 0x000fce00078e002d */
.L_x_47:
[----:B------:R-:W-:Y:S05]  /*30d0*/  BSYNC.RECONVERGENT B0 ;  /* 0x0000000000007941 */ /* 0x000fea0003800200 */
.L_x_43:
[----:B0-2---:R-:W-:Y:S01]  /*30e0*/  I2FP.F32.S32 R21, R36 ;  /* 0x0000002400157245 */ /* 0x005fe20000201400 */
[----:B------:R-:W-:Y:S04]  /*30f0*/  BSSY.RECONVERGENT B0, `(.L_x_68) ;  /* 0x000021b000007945 */ /* 0x000fe80003800200 */
[----:B------:R-:W-:-:S05]  /*3100*/  FADD R30, R21, R4 ;  /* 0x00000004151e7221 */ /* 0x000fca0000000000 */
[----:B------:R-:W-:-:S13]  /*3110*/  FSETP.GEU.AND P0, PT, R30, 1, PT ;  /* 0x3f8000001e00780b */ /* 0x000fda0003f0e000 */
[----:B------:R-:W-:Y:S05]  /*3120*/  @P0 BRA `(.L_x_69) ;  /* 0x00000014000c0947 */ /* 0x000fea0003800000 */
[----:B------:R-:W-:Y:S01]  /*3130*/  FADD R34, R30, 1 ;  /* 0x3f8000001e227421 */ /* 0x000fe20000000000 */
[----:B------:R-:W-:Y:S01]  /*3140*/  SHF.R.U32.HI R24, RZ, 0x2, R25 ;  /* 0x00000002ff187819 */ /* 0x000fe20000011619 */
[----:B------:R-:W-:Y:S01]  /*3150*/  IMAD.MOV.U32 R33, RZ, RZ, 0x2f800000 ;  /* 0x2f800000ff217424 */ /* 0x000fe200078e00ff */
[----:B------:R-:W-:Y:S01]  /*3160*/  SHF.L.U32 R26, R39, 0x4, RZ ;  /* 0x00000004271a7819 */ /* 0x000fe200000006ff */
[----:B------:R-:W-:Y:S01]  /*3170*/  FADD R34, R34, -0.3333333432674407959 ;  /* 0xbeaaaaab22227421 */ /* 0x000fe20000000000 */
[----:B------:R-:W-:Y:S01]  /*3180*/  LOP3.LUT R24, R24, R25, RZ, 0x3c, !PT ;  /* 0x0000001918187212 */ /* 0x000fe200078e3cff */
[----:B------:R-:W-:Y:S02]  /*3190*/  BSSY.RECONVERGENT B1, `(.L_x_70) ;  /* 0x0000016000017945 */ /* 0x000fe40003800200 */
[----:B------:R-:W-:Y:S02]  /*31a0*/  FMUL R25, R34, 9 ;  /* 0x4110000022197820 */ /* 0x000fe40000400000 */
[----:B------:R-:W-:-:S02]  /*31b0*/  IMAD.SHL.U32 R21, R24, 0x2, RZ ;  /* 0x0000000218157824 */ /* 0x000fc400078e00ff */
[----:B------:R-:W-:Y:S01]  /*31c0*/  VIADD R29, R25, 0xf3000000 ;  /* 0xf3000000191d7836 */ /* 0x000fe20000000000 */
[----:B------:R0:W2:Y:S02]  /*31d0*/  MUFU.RSQ R28, R25 ;  /* 0x00000019001c7308 */ /* 0x0000a40000001400 */
[----:B------:R-:W-:Y:S02]  /*31e0*/  LOP3.LUT R21, R39, R26, R21, 0x96, !PT ;  /* 0x0000001a27157212 */ /* 0x000fe400078e9615 */
[----:B------:R-:W-:Y:S02]  /*31f0*/  ISETP.GT.U32.AND P0, PT, R29, 0x727fffff, PT ;  /* 0x727fffff1d00780c */ /* 0x000fe40003f04070 */
[----:B------:R-:W-:Y:S02]  /*3200*/  IADD3 R26, PT, PT, R44, 0x587c5, RZ ;  /* 0x000587c52c1a7810 */ /* 0x000fe40007ffe0ff */
[----:B------:R-:W-:-:S04]  /*3210*/  LOP3.LUT R21, R21, R24, RZ, 0x3c, !PT ;  /* 0x0000001815157212 */ /* 0x000fc800078e3cff */
[----:B------:R-:W-:-:S04]  /*3220*/  IADD3 R24, PT, PT, R21, R26, RZ ;  /* 0x0000001a15187210 */ /* 0x000fc80007ffe0ff */
[----:B------:R-:W-:-:S05]  /*3230*/  I2FP.F32.U32 R24, R24 ;  /* 0x0000001800187245 */ /* 0x000fca0000201000 */
[----:B------:R-:W-:Y:S01]  /*3240*/  FFMA R33, R24, R33, 1.1641532182693481445e-10 ;  /* 0x2f00000018217423 */ /* 0x000fe20000000021 */
[----:B0-2---:R-:W-:Y:S06]  /*3250*/  @!P0 BRA `(.L_x_71) ;  /* 0x0000000000148947 */ /* 0x005fec0003800000 */
[----:B------:R-:W-:Y:S02]  /*3260*/  MOV R28, R25 ;  /* 0x00000019001c7202 */ /* 0x000fe40000000f00 */
[----:B------:R-:W-:-:S07]  /*3270*/  MOV R31, 0x3290 ;  /* 0x00003290001f7802 */ /* 0x000fce0000000f00 */
[----:B-1----:R-:W-:Y:S05]  /*3280*/  CALL.REL.NOINC `($__internal_4_$__cuda_sm20_sqrt_rn_f32_slowpath) ;  /* 0x0000002c00fc7944 */ /* 0x002fea0003c00000 */
[----:B------:R-:W-:Y:S01]  /*3290*/  IMAD.MOV.U32 R24, RZ, RZ, R35 ;  /* 0x000000ffff187224 */ /* 0x000fe200078e0023 */
[----:B------:R-:W-:Y:S06]  /*32a0*/  BRA `(.L_x_72) ;  /* 0x0000000000107947 */ /* 0x000fec0003800000 */
.L_x_71:
[----:B------:R-:W-:Y:S01]  /*32b0*/  FMUL.FTZ R24, R25, R28 ;  /* 0x0000001c19187220 */ /* 0x000fe20000410000 */
[----:B------:R-:W-:-:S03]  /*32c0*/  FMUL.FTZ R28, R28, 0.5 ;  /* 0x3f0000001c1c7820 */ /* 0x000fc60000410000 */
[----:B------:R-:W-:-:S04]  /*32d0*/  FFMA R25, -R24, R24, R25 ;  /* 0x0000001818197223 */ /* 0x000fc80000000119 */
[----:B------:R-:W-:-:S07]  /*32e0*/  FFMA R24, R25, R28, R24 ;  /* 0x0000001c19187223 */ /* 0x000fce0000000018 */
.L_x_72:
[----:B------:R-:W-:Y:S05]  /*32f0*/  BSYNC.RECONVERGENT B1 ;  /* 0x0000000000017941 */ /* 0x000fea0003800200 */
.L_x_70:
[----:B------:R-:W-:Y:S01]  /*3300*/  IADD3 R25, PT, PT, R24, 0x1800000, RZ ;  /* 0x0180000018197810 */ /* 0x000fe20007ffe0ff */
[----:B------:R-:W-:Y:S03]  /*3310*/  BSSY.RECONVERGENT B1, `(.L_x_73) ;  /* 0x000000c000017945 */ /* 0x000fe60003800200 */
[----:B------:R-:W-:-:S04]  /*3320*/  LOP3.LUT R25, R25, 0x7f800000, RZ, 0xc0, !PT ;  /* 0x7f80000019197812 */ /* 0x000fc800078ec0ff */
[----:B------:R-:W-:-:S13]  /*3330*/  ISETP.GT.U32.AND P0, PT, R25, 0x1ffffff, PT ;  /* 0x01ffffff1900780c */ /* 0x000fda0003f04070 */
[----:B------:R-:W-:Y:S05]  /*3340*/  @P0 BRA `(.L_x_74) ;  /* 0x0000000000100947 */ /* 0x000fea0003800000 */
[----:B------:R-:W-:-:S07]  /*3350*/  MOV R35, 0x3370 ;  /* 0x0000337000237802 */ /* 0x000fce0000000f00 */
[----:B-1----:R-:W-:Y:S05]  /*3360*/  CALL.REL.NOINC `($__internal_3_$__cuda_sm20_rcp_rn_f32_slowpath) ;  /* 0x0000002800ec7944 */ /* 0x002fea0003c00000 */
[----:B------:R-:W-:Y:S01]  /*3370*/  IMAD.MOV.U32 R36, RZ, RZ, R24 ;  /* 0x000000ffff247224 */ /* 0x000fe200078e0018 */
[----:B------:R-:W-:Y:S06]  /*3380*/  BRA `(.L_x_75) ;  /* 0x0000000000107947 */ /* 0x000fec0003800000 */
.L_x_74:
[----:B------:R-:W0:Y:S02]  /*3390*/  MUFU.RCP R25, R24 ;  /* 0x0000001800197308 */ /* 0x000e240000001000 */
[----:B0-----:R-:W-:-:S04]  /*33a0*/  FFMA R28, R25, R24, -1 ;  /* 0xbf800000191c7423 */ /* 0x001fc80000000018 */
[----:B------:R-:W-:-:S04]  /*33b0*/  FADD.FTZ R28, -R28, -RZ ;  /* 0x800000ff1c1c7221 */ /* 0x000fc80000010100 */
[----:B------:R-:W-:-:S07]  /*33c0*/  FFMA R36, R25, R28, R25 ;  /* 0x0000001c19247223 */ /* 0x000fce0000000019 */
.L_x_75:
[----:B------:R-:W-:Y:S05]  /*33d0*/  BSYNC.RECONVERGENT B1 ;  /* 0x0000000000017941 */ /* 0x000fea0003800200 */
.L_x_73:
[----:B------:R-:W0:Y:S01]  /*33e0*/  MUFU.RCP R25, R36 ;  /* 0x0000002400197308 */ /* 0x000e220000001000 */
[----:B------:R-:W-:Y:S01]  /*33f0*/  UMOV UR5, 0x3f800000 ;  /* 0x3f80000000057882 */ /* 0x000fe20000000000 */
[----:B------:R-:W-:Y:S01]  /*3400*/  BSSY.RECONVERGENT B1, `(.L_x_76) ;  /* 0x000000e000017945 */ /* 0x000fe20003800200 */
[----:B------:R-:W-:-:S05]  /*3410*/  MOV R29, UR5 ;  /* 0x00000005001d7c02 */ /* 0x000fca0008000f00 */
[----:B------:R-:W2:Y:S01]  /*3420*/  FCHK P0, -R29, R36 ;  /* 0x000000241d007302 */ /* 0x000ea20000000100 */
[----:B0-----:R-:W-:-:S04]  /*3430*/  FFMA R24, R25, -R36, 1 ;  /* 0x3f80000019187423 */ /* 0x001fc80000000824 */
[----:B------:R-:W-:-:S04]  /*3440*/  FFMA R24, R25, R24, R25 ;  /* 0x0000001819187223 */ /* 0x000fc80000000019 */
[----:B------:R-:W-:-:S04]  /*3450*/  FFMA R25, R24, -1, RZ ;  /* 0xbf80000018197823 */ /* 0x000fc800000000ff */
[----:B------:R-:W-:-:S04]  /*3460*/  FFMA R28, R25, -R36, -1 ;  /* 0xbf800000191c7423 */ /* 0x000fc80000000824 */
[----:B------:R-:W-:Y:S01]  /*3470*/  FFMA R24, R24, R28, R25 ;  /* 0x0000001c18187223 */ /* 0x000fe20000000019 */
[----:B--2---:R-:W-:Y:S06]  /*3480*/  @!P0 BRA `(.L_x_77) ;  /* 0x0000000000148947 */ /* 0x004fec0003800000 */
[----:B------:R-:W-:Y:S01]  /*3490*/  IMAD.MOV.U32 R28, RZ, RZ, -0x40800000 ;  /* 0xbf800000ff1c7424 */ /* 0x000fe200078e00ff */
[----:B------:R-:W-:Y:S02]  /*34a0*/  MOV R29, R36 ;  /* 0x00000024001d7202 */ /* 0x000fe40000000f00 */
[----:B------:R-:W-:-:S07]  /*34b0*/  MOV R35, 0x34d0 ;  /* 0x000034d000237802 */ /* 0x000fce0000000f00 */
[----:B-1----:R-:W-:Y:S05]  /*34c0*/  CALL.REL.NOINC `($__internal_5_$__cuda_sm3x_div_rn_noftz_f32_slowpath) ;  /* 0x0000002c00c47944 */ /* 0x002fea0003c00000 */
[----:B------:R-:W-:-:S07]  /*34d0*/  IMAD.MOV.U32 R24, RZ, RZ, R42 ;  /* 0x000000ffff187224 */ /* 0x000fce00078e002a */
.L_x_77:
[----:B------:R-:W-:Y:S05]  /*34e0*/  BSYNC.RECONVERGENT B1 ;  /* 0x0000000000017941 */ /* 0x000fea0003800200 */
.L_x_76:
[----:B------:R-:W-:Y:S01]  /*34f0*/  BSSY.RECONVERGENT B1, `(.L_x_78) ;  /* 0x00000a1000017945 */ /* 0x000fe20003800200 */
[----:B------:R-:W-:-:S07]  /*3500*/  MOV R28, R20 ;  /* 0x00000014001c7202 */ /* 0x000fce0000000f00 */
.L_x_86:
[----:B------:R-:W-:Y:S01]  /*3510*/  BSSY.RECONVERGENT B2, `(.L_x_79) ;  /* 0x000005e000027945 */ /* 0x000fe20003800200 */
.L_x_85:
[----:B------:R-:W-:Y:S01]  /*3520*/  ISETP.NE.AND P0, PT, R22, 0x1, PT ;  /* 0x000000011600780c */ /* 0x000fe20003f05270 */
[----:B------:R-:W-:Y:S01]  /*3530*/  BSSY.RECONVERGENT B3, `(.L_x_80) ;  /* 0x000004e000037945 */ /* 0x000fe20003800200 */
[----:B------:R-:W-:Y:S01]  /*3540*/  IMAD.MOV.U32 R31, RZ, RZ, R5 ;  /* 0x000000ffff1f7224 */ /* 0x000fe200078e0005 */
[----:B------:R-:W-:Y:S01]  /*3550*/  MOV R29, R12 ;  /* 0x0000000c001d7202 */ /* 0x000fe20000000f00 */
[----:B------:R-:W-:Y:S01]  /*3560*/  IMAD.MOV.U32 R20, RZ, RZ, R21 ;  /* 0x000000ffff147224 */ /* 0x000fe200078e0015 */
[----:B------:R-:W-:Y:S01]  /*3570*/  MOV R25, R39 ;  /* 0x0000002700197202 */ /* 0x000fe20000000f00 */
[----:B------:R-:W-:-:S07]  /*3580*/  IMAD.MOV.U32 R22, RZ, RZ, RZ ;  /* 0x000000ffff167224 */ /* 0x000fce00078e00ff */
[----:B------:R-:W-:Y:S05]  /*3590*/  @!P0 BRA `(.L_x_81) ;  /* 0x00000004001c8947 */ /* 0x000fea0003800000 */
[----:B------:R-:W-:Y:S01]  /*35a0*/  SHF.R.U32.HI R25, RZ, 0x2, R28 ;  /* 0x00000002ff197819 */ /* 0x000fe2000001161c */
[----:B------:R-:W-:Y:S01]  /*35b0*/  HFMA2 R29, -RZ, RZ, 0.1171875, 0 ;  /* 0x2f800000ff1d7431 */ /* 0x000fe200000001ff */
[----:B------:R-:W-:Y:S01]  /*35c0*/  SHF.L.U32 R12, R21, 0x4, RZ ;  /* 0x00000004150c7819 */ /* 0x000fe200000006ff */
[----:B------:R-:W-:Y:S01]  /*35d0*/  IMAD.MOV.U32 R31, RZ, RZ, 0x3e055027 ;  /* 0x3e055027ff1f7424 */ /* 0x000fe200078e00ff */
[----:B------:R-:W-:Y:S01]  /*35e0*/  LOP3.LUT R25, R25, R28, RZ, 0x3c, !PT ;  /* 0x0000001c19197212 */ /* 0x000fe200078e3cff */
[----:B-1----:R-:W-:Y:S01]  /*35f0*/  HFMA2 R41, -RZ, RZ, 0.1495361328125, 0.0004794597625732421875 ;  /* 0x30c90fdbff297431 */ /* 0x002fe200000001ff */
[----:B------:R-:W-:Y:S03]  /*3600*/  BSSY.RECONVERGENT B4, `(.L_x_82) ;  /* 0x0000037000047945 */ /* 0x000fe60003800200 */
[----:B------:R-:W-:-:S05]  /*3610*/  IMAD.SHL.U32 R20, R25, 0x2, RZ ;  /* 0x0000000219147824 */ /* 0x000fca00078e00ff */
[----:B------:R-:W-:-:S04]  /*3620*/  LOP3.LUT R12, R21, R12, R20, 0x96, !PT ;  /* 0x0000000c150c7212 */ /* 0x000fc800078e9614 */
[----:B------:R-:W-:-:S04]  /*3630*/  LOP3.LUT R25, R12, R25, RZ, 0x3c, !PT ;  /* 0x000000190c197212 */ /* 0x000fc800078e3cff */
[C---:B------:R-:W-:Y:S01]  /*3640*/  IADD3 R12, PT, PT, R26.reuse, 0x587c5, R25 ;  /* 0x000587c51a0c7810 */ /* 0x040fe20007ffe019 */
[----:B------:R-:W-:-:S03]  /*3650*/  VIADD R26, R26, 0xb0f8a ;  /* 0x000b0f8a1a1a7836 */ /* 0x000fc60000000000 */
[----:B------:R-:W-:-:S05]  /*3660*/  I2FP.F32.U32 R12, R12 ;  /* 0x0000000c000c7245 */ /* 0x000fca0000201000 */
[----:B------:R-:W-:-:S05]  /*3670*/  FFMA R12, R12, R29, 1.1641532182693481445e-10 ;  /* 0x2f0000000c0c7423 */ /* 0x000fca000000001d */
[----:B------:R-:W-:-:S13]  /*3680*/  FSETP.GEU.AND P0, PT, R12, 1.175494350822287508e-38, PT ;  /* 0x008000000c00780b */ /* 0x000fda0003f0e000 */
[----:B------:R-:W-:-:S04]  /*3690*/  @!P0 FMUL R12, R12, 8388608 ;  /* 0x4b0000000c0c8820 */ /* 0x000fc80000400000 */
[----:B------:R-:W-:-:S05]  /*36a0*/  VIADD R20, R12, 0xc0d55555 ;  /* 0xc0d555550c147836 */ /* 0x000fca0000000000 */
        /* <DEDUP_REMOVED lines=11> */
[----:B------:R-:W-:Y:S01]  /*3760*/  FFMA R31, R22, R31, 0.13980610668659210205 ;  /* 0x3e0f2955161f7423 */ /* 0x000fe2000000001f */
[----:B------:R-:W-:-:S03]  /*3770*/  SHF.L.U32 R27, R25, 0x4, RZ ;  /* 0x00000004191b7819 */ /* 0x000fc600000006ff */
[----:B------:R-:W-:-:S04]  /*3780*/  FFMA R31, R22, R31, -0.16684235632419586182 ;  /* 0xbe2ad8b9161f7423 */ /* 0x000fc8000000001f */
[----:B------:R-:W-:-:S04]  /*3790*/  FFMA R31, R22, R31, 0.20012299716472625732 ;  /* 0x3e4ced0b161f7423 */ /* 0x000fc8000000001f */
[----:B------:R-:W-:-:S04]  /*37a0*/  FFMA R31, R22, R31, -0.24999669194221496582 ;  /* 0xbe7fff22161f7423 */ /* 0x000fc8000000001f */
[----:B------:R-:W-:-:S04]  /*37b0*/  FFMA R31, R22, R31, 0.33333182334899902344 ;  /* 0x3eaaaa78161f7423 */ /* 0x000fc8000000001f */
[----:B------:R-:W-:-:S04]  /*37c0*/  FFMA R31, R22, R31, -0.5 ;  /* 0xbf000000161f7423 */ /* 0x000fc8000000001f */
[----:B------:R-:W-:-:S04]  /*37d0*/  FMUL R31, R22, R31 ;  /* 0x0000001f161f7220 */ /* 0x000fc80000400000 */
[----:B------:R-:W-:Y:S01]  /*37e0*/  FFMA R22, R22, R31, R22 ;  /* 0x0000001f16167223 */ /* 0x000fe20000000016 */
[----:B------:R-:W-:-:S03]  /*37f0*/  MOV R31, 0x7f800000 ;  /* 0x7f800000001f7802 */ /* 0x000fc60000000f00 */
[----:B------:R-:W-:Y:S01]  /*3800*/  FFMA R29, R29, 0.69314718246459960938, R22 ;  /* 0x3f3172181d1d7823 */ /* 0x000fe20000000016 */
[----:B------:R-:W-:Y:S02]  /*3810*/  IMAD.SHL.U32 R22, R20, 0x2, RZ ;  /* 0x0000000214167824 */ /* 0x000fe400078e00ff */
[C---:B------:R-:W-:Y:S01]  /*3820*/  @P0 FFMA R29, R12.reuse, R31, +INF ;  /* 0x7f8000000c1d0423 */ /* 0x040fe2000000001f */
[----:B------:R-:W-:-:S03]  /*3830*/  FSETP.NEU.AND P0, PT, R12, RZ, PT ;  /* 0x000000ff0c00720b */ /* 0x000fc60003f0d000 */
[----:B------:R-:W-:Y:S01]  /*3840*/  FMUL R29, R29, -2 ;  /* 0xc00000001d1d7820 */ /* 0x000fe20000400000 */
[----:B------:R-:W-:-:S04]  /*3850*/  LOP3.LUT R20, R20, R22, R27, 0x96, !PT ;  /* 0x0000001614147212 */ /* 0x000fc800078e961b */
[----:B------:R-:W-:Y:S02]  /*3860*/  FSEL R28, R29, +INF , P0 ;  /* 0x7f8000001d1c7808 */ /* 0x000fe40000000000 */
[----:B------:R-:W-:Y:S02]  /*3870*/  LOP3.LUT R20, R20, R25, RZ, 0x3c, !PT ;  /* 0x0000001914147212 */ /* 0x000fe400078e3cff */
[----:B------:R-:W-:Y:S01]  /*3880*/  IADD3 R22, PT, PT, R28, -0xd000000, RZ ;  /* 0xf30000001c167810 */ /* 0x000fe20007ffe0ff */
[----:B------:R0:W1:Y:S02]  /*3890*/  MUFU.RSQ R27, R28 ;  /* 0x0000001c001b7308 */ /* 0x0000640000001400 */
[----:B------:R-:W-:Y:S01]  /*38a0*/  IMAD.IADD R12, R20, 0x1, R26 ;  /* 0x00000001140c7824 */ /* 0x000fe200078e021a */
[----:B------:R-:W-:-:S04]  /*38b0*/  ISETP.GT.U32.AND P0, PT, R22, 0x727fffff, PT ;  /* 0x727fffff1600780c */ /* 0x000fc80003f04070 */
[----:B------:R-:W-:-:S05]  /*38c0*/  I2FP.F32.U32 R12, R12 ;  /* 0x0000000c000c7245 */ /* 0x000fca0000201000 */
[----:B------:R-:W-:-:S04]  /*38d0*/  FFMA R41, R12, R41, 7.314590599882819788e-10 ;  /* 0x30490fdb0c297423 */ /* 0x000fc80000000029 */
[----:B0-----:R-:W-:Y:S05]  /*38e0*/  @!P0 BRA `(.L_x_83) ;  /* 0x0000000000108947 */ /* 0x001fea0003800000 */
[----:B------:R-:W-:-:S07]  /*38f0*/  MOV R31, 0x3910 ;  /* 0x00003910001f7802 */ /* 0x000fce0000000f00 */
[----:B-1----:R-:W-:Y:S05]  /*3900*/  CALL.REL.NOINC `($__internal_4_$__cuda_sm20_sqrt_rn_f32_slowpath) ;  /* 0x00000028005c7944 */ /* 0x002fea0003c00000 */
[----:B------:R-:W-:Y:S01]  /*3910*/  IMAD.MOV.U32 R12, RZ, RZ, R35 ;  /* 0x000000ffff0c7224 */ /* 0x000fe200078e0023 */
[----:B------:R-:W-:Y:S06]  /*3920*/  BRA `(.L_x_84) ;  /* 0x0000000000107947 */ /* 0x000fec0003800000 */
.L_x_83:
[----:B-1----:R-:W-:Y:S01]  /*3930*/  FMUL.FTZ R12, R28, R27 ;  /* 0x0000001b1c0c7220 */ /* 0x002fe20000410000 */
[----:B------:R-:W-:-:S03]  /*3940*/  FMUL.FTZ R22, R27, 0.5 ;  /* 0x3f0000001b167820 */ /* 0x000fc60000410000 */
[----:B------:R-:W-:-:S04]  /*3950*/  FFMA R27, -R12, R12, R28 ;  /* 0x0000000c0c1b7223 */ /* 0x000fc8000000011c */
[----:B------:R-:W-:-:S07]  /*3960*/  FFMA R12, R27, R22, R12 ;  /* 0x000000161b0c7223 */ /* 0x000fce000000000c */
.L_x_84:
[----:B------:R-:W-:Y:S05]  /*3970*/  BSYNC.RECONVERGENT B4 ;  /* 0x0000000000047941 */ /* 0x000fea0003800200 */
.L_x_82:
[----:B------:R-:W-:Y:S01]  /*3980*/  FMUL.RZ R32, R41, 0.15915493667125701904 ;  /* 0x3e22f98329207820 */ /* 0x000fe2000040c000 */
[----:B------:R-:W-:Y:S01]  /*3990*/  MOV R31, R21 ;  /* 0x00000015001f7202 */ /* 0x000fe20000000f00 */
[----:B------:R-:W-:Y:S01]  /*39a0*/  IMAD.MOV.U32 R22, RZ, RZ, 0x1 ;  /* 0x00000001ff167424 */ /* 0x000fe200078e00ff */
[----:B------:R-:W-:Y:S01]  /*39b0*/  MOV R28, R5 ;  /* 0x00000005001c7202 */ /* 0x000fe20000000f00 */
[----:B------:R-:W0:Y:S08]  /*39c0*/  MUFU.SIN R29, R32 ;  /* 0x00000020001d7308 */ /* 0x000e300000000400 */
[----:B------:R-:W1:Y:S01]  /*39d0*/  MUFU.COS R27, R32 ;  /* 0x00000020001b7308 */ /* 0x000e620000000000 */
[-C--:B0-----:R-:W-:Y:S01]  /*39e0*/  FMUL R29, R29, R12.reuse ;  /* 0x0000000c1d1d7220 */ /* 0x081fe20000400000 */
[----:B-1----:R-:W-:Y:S01]  /*39f0*/  FMUL R12, R27, R12 ;  /* 0x0000000c1b0c7220 */ /* 0x002fe20000400000 */
[----:B------:R-:W-:-:S07]  /*3a00*/  IMAD.MOV.U32 R27, RZ, RZ, R39 ;  /* 0x000000ffff1b7224 */ /* 0x000fce00078e0027 */
.L_x_81:
[----:B------:R-:W-:Y:S05]  /*3a10*/  BSYNC.RECONVERGENT B3 ;  /* 0x0000000000037941 */ /* 0x000fea0003800200 */
.L_x_80:
[----:B------:R-:W-:Y:S01]  /*3a20*/  SHF.R.U32.HI R5, RZ, 0x2, R28 ;  /* 0x00000002ff057819 */ /* 0x000fe2000001161c */
[----:B------:R-:W-:Y:S01]  /*3a30*/  IMAD.MOV.U32 R39, RZ, RZ, R20 ;  /* 0x000000ffff277224 */ /* 0x000fe200078e0014 */
[----:B------:R-:W-:Y:S01]  /*3a40*/  FSETP.GT.AND P0, PT, R29, R24, PT ;  /* 0x000000181d00720b */ /* 0x000fe20003f04000 */
[----:B------:R-:W-:Y:S01]  /*3a50*/  VIADD R26, R26, 0x587c5 ;  /* 0x000587c51a1a7836 */ /* 0x000fe20000000000 */
[----:B------:R-:W-:Y:S02]  /*3a60*/  LOP3.LUT R5, R5, R28, RZ, 0x3c, !PT ;  /* 0x0000001c05057212 */ /* 0x000fe400078e3cff */
[----:B------:R-:W-:-:S03]  /*3a70*/  SHF.L.U32 R21, R20, 0x4, RZ ;  /* 0x0000000414157819 */ /* 0x000fc600000006ff */
[----:B------:R-:W-:-:S05]  /*3a80*/  IMAD.SHL.U32 R28, R5, 0x2, RZ ;  /* 0x00000002051c7824 */ /* 0x000fca00078e00ff */
[----:B------:R-:W-:Y:S02]  /*3a90*/  LOP3.LUT R32, R20, R21, R28, 0x96, !PT ;  /* 0x0000001514207212 */ /* 0x000fe400078e961c */
[----:B------:R-:W-:Y:S02]  /*3aa0*/  MOV R28, R27 ;  /* 0x0000001b001c7202 */ /* 0x000fe40000000f00 */
[----:B------:R-:W-:Y:S02]  /*3ab0*/  LOP3.LUT R21, R32, R5, RZ, 0x3c, !PT ;  /* 0x0000000520157212 */ /* 0x000fe400078e3cff */
[----:B------:R-:W-:Y:S02]  /*3ac0*/  MOV R5, R25 ;  /* 0x0000001900057202 */ /* 0x000fe40000000f00 */
[----:B------:R-:W-:Y:S01]  /*3ad0*/  MOV R27, R31 ;  /* 0x0000001f001b7202 */ /* 0x000fe20000000f00 */
[----:B------:R-:W-:Y:S06]  /*3ae0*/  @!P0 BRA `(.L_x_85) ;  /* 0xfffffff8008c8947 */ /* 0x000fec000383ffff */
[----:B------:R-:W-:Y:S05]  /*3af0*/  BSYNC.RECONVERGENT B2 ;  /* 0x0000000000027941 */ /* 0x000fea0003800200 */
.L_x_79:
[C---:B------:R-:W-:Y:S01]  /*3b00*/  FFMA R35, R29.reuse, R36, 1 ;  /* 0x3f8000001d237423 */ /* 0x040fe20000000024 */
[----:B------:R-:W-:Y:S01]  /*3b10*/  HFMA2 R37, -RZ, RZ, 0.1171875, 0 ;  /* 0x2f800000ff257431 */ /* 0x000fe200000001ff */
[----:B------:R-:W-:Y:S01]  /*3b20*/  MOV R43, 0x3e055027 ;  /* 0x3e055027002b7802 */ /* 0x000fe20000000f00 */
[----:B------:R-:W-:Y:S01]  /*3b30*/  FMUL R47, R29, 0.5 ;  /* 0x3f0000001d2f7820 */ /* 0x000fe20000400000 */
[----:B------:R-:W-:-:S03]  /*3b40*/  FMUL R32, R35, R35 ;  /* 0x0000002323207220 */ /* 0x000fc60000400000 */
[----:B------:R-:W-:Y:S01]  /*3b50*/  FFMA R47, R47, R29, R34 ;  /* 0x0000001d2f2f7223 */ /* 0x000fe20000000022 */
[----:B------:R-:W-:Y:S01]  /*3b60*/  FMUL R35, R35, R32 ;  /* 0x0000002023237220 */ /* 0x000fe20000400000 */
[----:B------:R-:W-:-:S04]  /*3b70*/  IMAD.IADD R32, R26, 0x1, R21 ;  /* 0x000000011a207824 */ /* 0x000fc800078e0215 */
[----:B------:R-:W-:Y:S02]  /*3b80*/  FSETP.GEU.AND P1, PT, R35, 1.175494350822287508e-38, PT ;  /* 0x008000002300780b */ /* 0x000fe40003f2e000 */
[----:B------:R-:W-:-:S05]  /*3b90*/  I2FP.F32.U32 R32, R32 ;  /* 0x0000002000207245 */ /* 0x000fca0000201000 */
[----:B------:R-:W-:Y:S01]  /*3ba0*/  FFMA R37, R32, R37, 1.1641532182693481445e-10 ;  /* 0x2f00000020257423 */ /* 0x000fe20000000025 */
[----:B------:R-:W-:-:S04]  /*3bb0*/  FMUL R32, R34, R35 ;  /* 0x0000002322207220 */ /* 0x000fc80000400000 */
[----:B------:R-:W-:Y:S01]  /*3bc0*/  FSETP.GEU.AND P0, PT, R37, 1.175494350822287508e-38, PT ;  /* 0x008000002500780b */ /* 0x000fe20003f0e000 */
[----:B------:R-:W-:Y:S01]  /*3bd0*/  @!P1 FMUL R35, R35, 8388608 ;  /* 0x4b00000023239820 */ /* 0x000fe20000400000 */
[----:B------:R-:W-:-:S04]  /*3be0*/  FADD R47, R47, -R32 ;  /* 0x800000202f2f7221 */ /* 0x000fc80000000000 */
[----:B------:R-:W-:-:S04]  /*3bf0*/  IADD3 R42, PT, PT, R35, -0x3f2aaaab, RZ ;  /* 0xc0d55555232a7810 */ /* 0x000fc80007ffe0ff */
[----:B------:R-:W-:-:S03]  /*3c00*/  LOP3.LUT R42, R42, 0xff800000, RZ, 0xc0, !PT ;  /* 0xff8000002a2a7812 */ /* 0x000fc600078ec0ff */
[----:B------:R-:W-:Y:S01]  /*3c10*/  @!P0 FMUL R37, R37, 8388608 ;  /* 0x4b00000025258820 */ /* 0x000fe20000400000 */
[----:B------:R-:W-:Y:S01]  /*3c20*/  I2FP.F32.S32 R45, R42 ;  /* 0x0000002a002d7245 */ /* 0x000fe20000201400 */
[----:B-1----:R-:W-:Y:S01]  /*3c30*/  IMAD.IADD R41, R35, 0x1, -R42 ;  /* 0x0000000123297824 */ /* 0x002fe200078e0a2a */
[----:B------:R-:W-:Y:S02]  /*3c40*/  MOV R42, 0x7f800000 ;  /* 0x7f800000002a7802 */ /* 0x000fe40000000f00 */
[----:B------:R-:W-:Y:S01]  /*3c50*/  IADD3 R40, PT, PT, R37, -0x3f2aaaab, RZ ;  /* 0xc0d5555525287810 */ /* 0x000fe20007ffe0ff */
[----:B------:R-:W-:-:S03]  /*3c60*/  FADD R41, R41, -1 ;  /* 0xbf80000029297421 */ /* 0x000fc60000000000 */
[----:B------:R-:W-:Y:S01]  /*3c70*/  LOP3.LUT R40, R40, 0xff800000, RZ, 0xc0, !PT ;  /* 0xff80000028287812 */ /* 0x000fe200078ec0ff */
[----:B------:R-:W-:-:S04]  /*3c80*/  FFMA R38, R41, -R43, 0.14084610342979431152 ;  /* 0x3e1039f629267423 */ /* 0x000fc8000000082b */
[----:B------:R-:W-:Y:S01]  /*3c90*/  FFMA R44, R41, R38, -0.12148627638816833496 ;  /* 0xbdf8cdcc292c7423 */ /* 0x000fe20000000026 */
[----:B------:R-:W-:Y:S01]  /*3ca0*/  IMAD.IADD R38, R37, 0x1, -R40 ;  /* 0x0000000125267824 */ /* 0x000fe200078e0a28 */
[----:B------:R-:W-:Y:S02]  /*3cb0*/  I2FP.F32.S32 R40, R40 ;  /* 0x0000002800287245 */ /* 0x000fe40000201400 */
[----:B------:R-:W-:Y:S01]  /*3cc0*/  FFMA R44, R41, R44, 0.13980610668659210205 ;  /* 0x3e0f2955292c7423 */ /* 0x000fe2000000002c */
[----:B------:R-:W-:-:S03]  /*3cd0*/  FADD R38, R38, -1 ;  /* 0xbf80000026267421 */ /* 0x000fc60000000000 */
[----:B------:R-:W-:Y:S01]  /*3ce0*/  FFMA R44, R41, R44, -0.16684235632419586182 ;  /* 0xbe2ad8b9292c7423 */ /* 0x000fe2000000002c */
[----:B------:R-:W-:-:S03]  /*3cf0*/  FFMA R43, R38, -R43, 0.14084610342979431152 ;  /* 0x3e1039f6262b7423 */ /* 0x000fc6000000082b */
[----:B------:R-:W-:Y:S01]  /*3d00*/  FFMA R44, R41, R44, 0.20012299716472625732 ;  /* 0x3e4ced0b292c7423 */ /* 0x000fe2000000002c */
[----:B------:R-:W-:-:S03]  /*3d10*/  FFMA R43, R38, R43, -0.12148627638816833496 ;  /* 0xbdf8cdcc262b7423 */ /* 0x000fc6000000002b */
[----:B------:R-:W-:Y:S01]  /*3d20*/  FFMA R44, R41, R44, -0.24999669194221496582 ;  /* 0xbe7fff22292c7423 */ /* 0x000fe2000000002c */
[----:B------:R-:W-:-:S03]  /*3d30*/  FFMA R43, R38, R43, 0.13980610668659210205 ;  /* 0x3e0f2955262b7423 */ /* 0x000fc6000000002b */
[C---:B------:R-:W-:Y:S01]  /*3d40*/  FFMA R46, R41.reuse, R44, 0.33333182334899902344 ;  /* 0x3eaaaa78292e7423 */ /* 0x040fe2000000002c */
[C---:B------:R-:W-:Y:S01]  /*3d50*/  FFMA R43, R38.reuse, R43, -0.16684235632419586182 ;  /* 0xbe2ad8b9262b7423 */ /* 0x040fe2000000002b */
[----:B------:R-:W-:Y:S02]  /*3d60*/  FSEL R44, RZ, -23, P1 ;  /* 0xc1b80000ff2c7808 */ /* 0x000fe40000800000 */
[----:B------:R-:W-:Y:S01]  /*3d70*/  FFMA R46, R41, R46, -0.5 ;  /* 0xbf000000292e7423 */ /* 0x000fe2000000002e */
[C---:B------:R-:W-:Y:S01]  /*3d80*/  FFMA R43, R38.reuse, R43, 0.20012299716472625732 ;  /* 0x3e4ced0b262b7423 */ /* 0x040fe2000000002b */
[----:B------:R-:W-:Y:S01]  /*3d90*/  ISETP.GT.U32.AND P1, PT, R35, 0x7f7fffff, PT ;  /* 0x7f7fffff2300780c */ /* 0x000fe20003f24070 */
[----:B------:R-:W-:Y:S01]  /*3da0*/  FFMA R44, R45, 1.1920928955078125e-07, R44 ;  /* 0x340000002d2c7823 */ /* 0x000fe2000000002c */
[----:B------:R-:W-:Y:S01]  /*3db0*/  FMUL R46, R41, R46 ;  /* 0x0000002e292e7220 */ /* 0x000fe20000400000 */
[----:B------:R-:W-:-:S03]  /*3dc0*/  FFMA R43, R38, R43, -0.24999669194221496582 ;  /* 0xbe7fff22262b7423 */ /* 0x000fc6000000002b */
[----:B------:R-:W-:Y:S01]  /*3dd0*/  FFMA R41, R41, R46, R41 ;  /* 0x0000002e29297223 */ /* 0x000fe20000000029 */
[----:B------:R-:W-:-:S03]  /*3de0*/  FFMA R43, R38, R43, 0.33333182334899902344 ;  /* 0x3eaaaa78262b7423 */ /* 0x000fc6000000002b */
[----:B------:R-:W-:Y:S01]  /*3df0*/  FFMA R41, R44, 0.69314718246459960938, R41 ;  /* 0x3f3172182c297823 */ /* 0x000fe20000000029 */
[C---:B------:R-:W-:Y:S01]  /*3e00*/  FFMA R45, R38.reuse, R43, -0.5 ;  /* 0xbf000000262d7423 */ /* 0x040fe2000000002b */
[----:B------:R-:W-:Y:S01]  /*3e10*/  FSEL R43, RZ, -23, P0 ;  /* 0xc1b80000ff2b7808 */ /* 0x000fe20000000000 */
[----:B------:R-:W-:Y:S01]  /*3e20*/  @P1 FFMA R41, R35, R42, +INF ;  /* 0x7f80000023291423 */ /* 0x000fe2000000002a */
[----:B------:R-:W-:Y:S01]  /*3e30*/  ISETP.GT.U32.AND P0, PT, R37, 0x7f7fffff, PT ;  /* 0x7f7fffff2500780c */ /* 0x000fe20003f04070 */
[----:B------:R-:W-:Y:S01]  /*3e40*/  FMUL R45, R38, R45 ;  /* 0x0000002d262d7220 */ /* 0x000fe20000400000 */
[----:B------:R-:W-:Y:S01]  /*3e50*/  FSETP.NEU.AND P1, PT, R35, RZ, PT ;  /* 0x000000ff2300720b */ /* 0x000fe20003f2d000 */
[----:B------:R-:W-:Y:S02]  /*3e60*/  FFMA R40, R40, 1.1920928955078125e-07, R43 ;  /* 0x3400000028287823 */ /* 0x000fe4000000002b */
[----:B------:R-:W-:Y:S01]  /*3e70*/  FFMA R45, R38, R45, R38 ;  /* 0x0000002d262d7223 */ /* 0x000fe20000000026 */
[----:B------:R-:W-:-:S03]  /*3e80*/  FSEL R41, R41, -INF , P1 ;  /* 0xff80000029297808 */ /* 0x000fc60000800000 */
[----:B------:R-:W-:Y:S02]  /*3e90*/  FFMA R40, R40, 0.69314718246459960938, R45 ;  /* 0x3f31721828287823 */ /* 0x000fe4000000002d */
[----:B------:R-:W-:Y:S02]  /*3ea0*/  FFMA R41, R34, R41, R47 ;  /* 0x0000002922297223 */ /* 0x000fe4000000002f */
[C---:B------:R-:W-:Y:S01]  /*3eb0*/  @P0 FFMA R40, R37.reuse, R42, +INF ;  /* 0x7f80000025280423 */ /* 0x040fe2000000002a */
[----:B------:R-:W-:-:S04]  /*3ec0*/  FSETP.NEU.AND P0, PT, R37, RZ, PT ;  /* 0x000000ff2500720b */ /* 0x000fc80003f0d000 */
[----:B------:R-:W-:-:S04]  /*3ed0*/  FSEL R40, R40, -INF , P0 ;  /* 0xff80000028287808 */ /* 0x000fc80000000000 */
[----:B------:R-:W-:-:S13]  /*3ee0*/  FSETP.GEU.AND P0, PT, R40, R41, PT ;  /* 0x000000292800720b */ /* 0x000fda0003f0e000 */
[----:B------:R-:W-:Y:S05]  /*3ef0*/  @P0 BRA `(.L_x_86) ;  /* 0xfffffff400840947 */ /* 0x000fea000383ffff */
[----:B------:R-:W-:Y:S05]  /*3f00*/  BSYNC.RECONVERGENT B1 ;  /* 0x0000000000017941 */ /* 0x000fea0003800200 */
.L_x_78:
[----:B------:R-:W-:Y:S01]  /*3f10*/  IADD3 R5, PT, PT, R30, 0x1800000, RZ ;  /* 0x018000001e057810 */ /* 0x000fe20007ffe0ff */
[----:B------:R-:W-:Y:S01]  /*3f20*/  BSSY.RECONVERGENT B1, `(.L_x_87) ;  /* 0x000000d000017945 */ /* 0x000fe20003800200 */
[----:B------:R-:W-:Y:S02]  /*3f30*/  IMAD.MOV.U32 R27, RZ, RZ, R28 ;  /* 0x000000ffff1b7224 */ /* 0x000fe400078e001c */
[----:B------:R-:W-:-:S04]  /*3f40*/  LOP3.LUT R5, R5, 0x7f800000, RZ, 0xc0, !PT ;  /* 0x7f80000005057812 */ /* 0x000fc800078ec0ff */
[----:B------:R-:W-:-:S13]  /*3f50*/  ISETP.GT.U32.AND P0, PT, R5, 0x1ffffff, PT ;  /* 0x01ffffff0500780c */ /* 0x000fda0003f04070 */
[----:B------:R-:W-:Y:S05]  /*3f60*/  @P0 BRA `(.L_x_88) ;  /* 0x0000000000100947 */ /* 0x000fea0003800000 */
[----:B------:R-:W-:Y:S02]  /*3f70*/  MOV R24, R30 ;  /* 0x0000001e00187202 */ /* 0x000fe40000000f00 */
[----:B------:R-:W-:-:S07]  /*3f80*/  MOV R35, 0x3fa0 ;  /* 0x00003fa000237802 */ /* 0x000fce0000000f00 */
[----:B------:R-:W-:Y:S05]  /*3f90*/  CALL.REL.NOINC `($__internal_3_$__cuda_sm20_rcp_rn_f32_slowpath) ;  /* 0x0000001c00e07944 */ /* 0x000fea0003c00000 */
[----:B------:R-:W-:Y:S05]  /*3fa0*/  BRA `(.L_x_89) ;  /* 0x0000000000107947 */ /* 0x000fea0003800000 */
.L_x_88:
[----:B------:R-:W0:Y:S02]  /*3fb0*/  MUFU.RCP R5, R30 ;  /* 0x0000001e00057308 */ /* 0x000e240000001000 */
[----:B0-----:R-:W-:-:S04]  /*3fc0*/  FFMA R24, R30, R5, -1 ;  /* 0xbf8000001e187423 */ /* 0x001fc80000000005 */
[----:B------:R-:W-:-:S04]  /*3fd0*/  FADD.FTZ R24, -R24, -RZ ;  /* 0x800000ff18187221 */ /* 0x000fc80000010100 */
[----:B------:R-:W-:-:S07]  /*3fe0*/  FFMA R24, R5, R24, R5 ;  /* 0x0000001805187223 */ /* 0x000fce0000000005 */
.L_x_89:
[----:B------:R-:W-:Y:S05]  /*3ff0*/  BSYNC.RECONVERGENT B1 ;  /* 0x0000000000017941 */ /* 0x000fea0003800200 */
.L_x_87:
[----:B------:R-:W-:Y:S01]  /*4000*/  FSETP.NEU.AND P0, PT, R33, 1, PT ;  /* 0x3f8000002100780b */ /* 0x000fe20003f0d000 */
[----:B------:R-:W-:Y:S01]  /*4010*/  BSSY.RECONVERGENT B1, `(.L_x_90) ;  /* 0x0000052000017945 */ /* 0x000fe20003800200 */
[----:B------:R-:W-:Y:S02]  /*4020*/  HFMA2 R5, -RZ, RZ, 1.875, 0 ;  /* 0x3f800000ff057431 */ /* 0x000fe400000001ff */
[----:B------:R-:W-:-:S13]  /*4030*/  FSETP.EQ.OR P0, PT, R24, RZ, !P0 ;  /* 0x000000ff1800720b */ /* 0x000fda0004702400 */
[----:B------:R-:W-:Y:S05]  /*4040*/  @P0 BRA `(.L_x_91) ;  /* 0x0000000400380947 */ /* 0x000fea0003800000 */
[----:B------:R-:W-:-:S04]  /*4050*/  FSETP.NAN.AND P0, PT, |R24|, |R24|, PT ;  /* 0x400000181800720b */ /* 0x000fc80003f08200 */
[----:B------:R-:W-:-:S13]  /*4060*/  FSETP.NUM.AND P0, PT, |R33|, |R33|, !P0 ;  /* 0x400000212100720b */ /* 0x000fda0004707200 */
[----:B------:R-:W-:Y:S01]  /*4070*/  @!P0 FADD R5, R33, R24 ;  /* 0x0000001821058221 */ /* 0x000fe20000000000 */
[----:B------:R-:W-:Y:S06]  /*4080*/  @!P0 BRA `(.L_x_91) ;  /* 0x0000000400288947 */ /* 0x000fec0003800000 */
[C---:B------:R-:W-:Y:S02]  /*4090*/  FSETP.NEU.AND P0, PT, |R33|.reuse, +INF , PT ;  /* 0x7f8000002100780b */ /* 0x040fe40003f0d200 */
[----:B------:R-:W-:-:S13]  /*40a0*/  FSETP.NEU.AND P1, PT, R33, RZ, PT ;  /* 0x000000ff2100720b */ /* 0x000fda0003f2d000 */
[----:B------:R-:W-:Y:S05]  /*40b0*/  @P0 BRA P1, `(.L_x_92) ;  /* 0x0000000000280947 */ /* 0x000fea0000800000 */
[C---:B------:R-:W-:Y:S01]  /*40c0*/  FMUL R28, R24.reuse, 0.5 ;  /* 0x3f000000181c7820 */ /* 0x040fe20000400000 */
[----:B------:R-:W-:-:S05]  /*40d0*/  FSETP.GEU.AND P1, PT, R24, RZ, PT ;  /* 0x000000ff1800720b */ /* 0x000fca0003f2e000 */
[----:B------:R-:W0:Y:S02]  /*40e0*/  FRND.TRUNC R28, R28 ;  /* 0x0000001c001c7307 */ /* 0x000e24000020d000 */
[----:B0-----:R-:W-:-:S04]  /*40f0*/  FADD R5, R28, R28 ;  /* 0x0000001c1c057221 */ /* 0x001fc80000000000 */
[----:B------:R-:W-:-:S05]  /*4100*/  FADD R5, -R5, R24 ;  /* 0x0000001805057221 */ /* 0x000fca0000000100 */
[----:B------:R-:W-:Y:S01]  /*4110*/  FSETP.NEU.AND P0, PT, |R5|, 1, PT ;  /* 0x3f8000000500780b */ /* 0x000fe20003f0d200 */
[----:B------:R-:W-:-:S05]  /*4120*/  FADD R5, R33, R33 ;  /* 0x0000002121057221 */ /* 0x000fca0000000000 */
[----:B------:R-:W-:-:S07]  /*4130*/  @!P1 LOP3.LUT R5, R5, 0x7f800000, RZ, 0x3c, !PT ;  /* 0x7f80000005059812 */ /* 0x000fce00078e3cff */
[----:B------:R-:W-:Y:S01]  /*4140*/  @P0 LOP3.LUT R5, R5, 0x7fffffff, RZ, 0xc0, !PT ;  /* 0x7fffffff05050812 */ /* 0x000fe200078ec0ff */
[----:B------:R-:W-:Y:S06]  /*4150*/  BRA `(.L_x_91) ;  /* 0x0000000000f47947 */ /* 0x000fec0003800000 */
.L_x_92:
[C---:B------:R-:W-:Y:S01]  /*4160*/  FMUL R28, |R33|.reuse, 16777216 ;  /* 0x4b800000211c7820 */ /* 0x040fe20000400200 */
[----:B------:R-:W-:Y:S02]  /*4170*/  FSETP.GEU.AND P0, PT, |R33|, 1.175494350822287508e-38, PT ;  /* 0x008000002100780b */ /* 0x000fe40003f0e200 */
[----:B------:R-:W-:Y:S02]  /*4180*/  MOV R37, 0x3a2c32e4 ;  /* 0x3a2c32e400257802 */ /* 0x000fe40000000f00 */
[----:B------:R-:W-:-:S05]  /*4190*/  FSEL R28, R28, |R33|, !P0 ;  /* 0x400000211c1c7208 */ /* 0x000fca0004000000 */
[----:B------:R-:W-:-:S05]  /*41a0*/  VIADD R5, R28, 0xc0cafb0d ;  /* 0xc0cafb0d1c057836 */ /* 0x000fca0000000000 */
[----:B------:R-:W-:-:S04]  /*41b0*/  LOP3.LUT R5, R5, 0xff800000, RZ, 0xc0, !PT ;  /* 0xff80000005057812 */ /* 0x000fc800078ec0ff */
[-C--:B------:R-:W-:Y:S02]  /*41c0*/  IADD3 R28, PT, PT, R28, -R5.reuse, RZ ;  /* 0x800000051c1c7210 */ /* 0x080fe40007ffe0ff */
[----:B------:R-:W-:-:S03]  /*41d0*/  I2FP.F32.S32 R5, R5 ;  /* 0x0000000500057245 */ /* 0x000fc60000201400 */
[C---:B------:R-:W-:Y:S01]  /*41e0*/  FADD R30, R28.reuse, 1 ;  /* 0x3f8000001c1e7421 */ /* 0x040fe20000000000 */
[----:B------:R-:W-:Y:S01]  /*41f0*/  FADD R29, R28, -1 ;  /* 0xbf8000001c1d7421 */ /* 0x000fe20000000000 */
[----:B------:R-:W-:-:S03]  /*4200*/  FSEL R28, RZ, -24, P0 ;  /* 0xc1c00000ff1c7808 */ /* 0x000fc60000000000 */
[----:B------:R-:W-:Y:S01]  /*4210*/  FADD R35, R29, R29 ;  /* 0x0000001d1d237221 */ /* 0x000fe20000000000 */
[----:B------:R-:W0:Y:S01]  /*4220*/  MUFU.RCP R30, R30 ;  /* 0x0000001e001e7308 */ /* 0x000e220000001000 */
[----:B------:R-:W-:Y:S02]  /*4230*/  FFMA R28, R5, 1.1920928955078125e-07, R28 ;  /* 0x34000000051c7823 */ /* 0x000fe4000000001c */
[----:B0-----:R-:W-:-:S04]  /*4240*/  FMUL R35, R30, R35 ;  /* 0x000000231e237220 */ /* 0x001fc80000400000 */
[----:B------:R-:W-:Y:S01]  /*4250*/  FADD R36, R29, -R35 ;  /* 0x800000231d247221 */ /* 0x000fe20000000000 */
[C---:B------:R-:W-:Y:S01]  /*4260*/  FMUL R34, R35.reuse, R35 ;  /* 0x0000002323227220 */ /* 0x040fe20000400000 */
[----:B------:R-:W-:Y:S02]  /*4270*/  FFMA R5, R35, 1.4426950216293334961, R28 ;  /* 0x3fb8aa3b23057823 */ /* 0x000fe4000000001c */
[----:B------:R-:W-:Y:S01]  /*4280*/  FADD R36, R36, R36 ;  /* 0x0000002424247221 */ /* 0x000fe20000000000 */
[----:B------:R-:W-:Y:S01]  /*4290*/  FFMA R37, R34, R37, 0.0032181653659790754318 ;  /* 0x3b52e7db22257423 */ /* 0x000fe20000000025 */
[----:B------:R-:W-:Y:S02]  /*42a0*/  FADD R28, R28, -R5 ;  /* 0x800000051c1c7221 */ /* 0x000fe40000000000 */
[----:B------:R-:W-:Y:S01]  /*42b0*/  FFMA R29, R29, -R35, R36 ;  /* 0x800000231d1d7223 */ /* 0x000fe20000000024 */
[----:B------:R-:W-:Y:S01]  /*42c0*/  FFMA R37, R34, R37, 0.018033718690276145935 ;  /* 0x3c93bb7322257423 */ /* 0x000fe20000000025 */
[----:B------:R-:W-:-:S02]  /*42d0*/  FFMA R28, R35, 1.4426950216293334961, R28 ;  /* 0x3fb8aa3b231c7823 */ /* 0x000fc4000000001c */
[----:B------:R-:W-:Y:S01]  /*42e0*/  FMUL R29, R30, R29 ;  /* 0x0000001d1e1d7220 */ /* 0x000fe20000400000 */
[----:B------:R-:W-:-:S03]  /*42f0*/  FFMA R37, R34, R37, 0.12022458761930465698 ;  /* 0x3df6384f22257423 */ /* 0x000fc60000000025 */
[----:B------:R-:W-:Y:S01]  /*4300*/  FFMA R28, R29, 1.4426950216293334961, R28 ;  /* 0x3fb8aa3b1d1c7823 */ /* 0x000fe2000000001c */
[----:B------:R-:W-:-:S03]  /*4310*/  FMUL R34, R34, R37 ;  /* 0x0000002522227220 */ /* 0x000fc60000400000 */
[----:B------:R-:W-:Y:S01]  /*4320*/  FFMA R30, R35, 1.9251366722983220825e-08, R28 ;  /* 0x32a55e34231e7823 */ /* 0x000fe2000000001c */
[----:B------:R-:W-:-:S04]  /*4330*/  FMUL R28, R34, 3 ;  /* 0x40400000221c7820 */ /* 0x000fc80000400000 */
[----:B------:R-:W-:Y:S01]  /*4340*/  FFMA R29, R29, R28, R30 ;  /* 0x0000001c1d1d7223 */ /* 0x000fe2000000001e */
[----:B------:R-:W-:-:S03]  /*4350*/  IMAD.MOV.U32 R30, RZ, RZ, 0x391fcb8e ;  /* 0x391fcb8eff1e7424 */ /* 0x000fc600078e00ff */
[----:B------:R-:W-:-:S04]  /*4360*/  FFMA R34, R35, R34, R29 ;  /* 0x0000002223227223 */ /* 0x000fc8000000001d */
[----:B------:R-:W-:-:S04]  /*4370*/  FADD R29, R5, R34 ;  /* 0x00000022051d7221 */ /* 0x000fc80000000000 */
[----:B------:R-:W-:Y:S01]  /*4380*/  FMUL R28, R29, R24 ;  /* 0x000000181d1c7220 */ /* 0x000fe20000400000 */
[----:B------:R-:W-:-:S03]  /*4390*/  FADD R5, -R5, R29 ;  /* 0x0000001d05057221 */ /* 0x000fc60000000100 */
[----:B------:R-:W0:Y:S01]  /*43a0*/  FRND R35, R28 ;  /* 0x0000001c00237307 */ /* 0x000e220000201000 */
[----:B------:R-:W-:Y:S01]  /*43b0*/  FADD R34, R34, -R5 ;  /* 0x8000000522227221 */ /* 0x000fe20000000000 */
[-C--:B------:R-:W-:Y:S01]  /*43c0*/  FFMA R29, R29, R24.reuse, -R28 ;  /* 0x000000181d1d7223 */ /* 0x080fe2000000081c */
[C---:B------:R-:W-:Y:S02]  /*43d0*/  FSETP.GT.AND P1, PT, |R28|.reuse, 152, PT ;  /* 0x431800001c00780b */ /* 0x040fe40003f24200 */
[----:B------:R-:W-:Y:S01]  /*43e0*/  FSETP.GEU.AND P2, PT, R28, RZ, PT ;  /* 0x000000ff1c00720b */ /* 0x000fe20003f4e000 */
[----:B------:R-:W-:Y:S01]  /*43f0*/  FFMA R34, R34, R24, R29 ;  /* 0x0000001822227223 */ /* 0x000fe2000000001d */
[----:B0-----:R-:W-:Y:S01]  /*4400*/  FADD R5, R28, -R35 ;  /* 0x800000231c057221 */ /* 0x001fe20000000000 */
[----:B------:R-:W-:-:S03]  /*4410*/  FSETP.GT.AND P0, PT, R35, RZ, PT ;  /* 0x000000ff2300720b */ /* 0x000fc60003f04000 */
[----:B------:R-:W-:Y:S01]  /*4420*/  FADD R5, R5, R34 ;  /* 0x0000002205057221 */ /* 0x000fe20000000000 */
[----:B------:R-:W-:Y:S02]  /*4430*/  SEL R29, RZ, 0x83000000, P0 ;  /* 0x83000000ff1d7807 */ /* 0x000fe40000000000 */
[----:B------:R-:W-:Y:S01]  /*4440*/  FSETP.NEU.AND P0, PT, R33, -1, PT ;  /* 0xbf8000002100780b */ /* 0x000fe20003f0d000 */
[----:B------:R-:W-:Y:S01]  /*4450*/  FFMA R30, R5, R30, 0.0013391353422775864601 ;  /* 0x3aaf85ed051e7423 */ /* 0x000fe2000000001e */
[----:B------:R-:W-:-:S03]  /*4460*/  IADD3 R33, PT, PT, R29, 0x7f000000, RZ ;  /* 0x7f0000001d217810 */ /* 0x000fc60007ffe0ff */
[C---:B------:R-:W-:Y:S02]  /*4470*/  FFMA R34, R5.reuse, R30, 0.0096188392490148544312 ;  /* 0x3c1d985605227423 */ /* 0x040fe4000000001e */
[----:B------:R-:W0:Y:S02]  /*4480*/  F2I.NTZ R30, R28 ;  /* 0x0000001c001e7305 */ /* 0x000e240000203100 */
[----:B------:R-:W-:-:S04]  /*4490*/  FFMA R34, R5, R34, 0.055503588169813156128 ;  /* 0x3d6357bb05227423 */ /* 0x000fc80000000022 */
[----:B------:R-:W-:-:S04]  /*44a0*/  FFMA R34, R5, R34, 0.24022644758224487305 ;  /* 0x3e75fdec05227423 */ /* 0x000fc80000000022 */
[----:B------:R-:W-:-:S04]  /*44b0*/  FFMA R34, R5, R34, 0.69314718246459960938 ;  /* 0x3f31721805227423 */ /* 0x000fc80000000022 */
[----:B------:R-:W-:Y:S01]  /*44c0*/  FFMA R34, R5, R34, 1 ;  /* 0x3f80000005227423 */ /* 0x000fe20000000022 */
[----:B0-----:R-:W-:Y:S02]  /*44d0*/  LEA R30, R30, -R29, 0x17 ;  /* 0x8000001d1e1e7211 */ /* 0x001fe400078eb8ff */
[----:B------:R-:W-:Y:S01]  /*44e0*/  FSEL R5, RZ, +INF , !P2 ;  /* 0x7f800000ff057808 */ /* 0x000fe20005000000 */
[----:B------:R-:W-:-:S04]  /*44f0*/  FMUL R33, R33, R34 ;  /* 0x0000002221217220 */ /* 0x000fc80000400000 */
[----:B------:R-:W-:Y:S01]  /*4500*/  @!P1 FMUL R5, R30, R33 ;  /* 0x000000211e059220 */ /* 0x000fe20000400000 */
[----:B------:R-:W-:-:S04]  /*4510*/  FSETP.NEU.AND P1, PT, |R24|, +INF , PT ;  /* 0x7f8000001800780b */ /* 0x000fc80003f2d200 */
[----:B------:R-:W-:-:S09]  /*4520*/  @!P0 FSEL R5, R5, 1, P1 ;  /* 0x3f80000005058808 */ /* 0x000fd20000800000 */
.L_x_91:
[----:B------:R-:W-:Y:S05]  /*4530*/  BSYNC.RECONVERGENT B1 ;  /* 0x0000000000017941 */ /* 0x000fea0003800200 */
.L_x_90:
[----:B------:R-:W-:Y:S01]  /*4540*/  FMUL R34, R32, R5 ;  /* 0x0000000520227220 */ /* 0x000fe20000400000 */
[----:B------:R-:W-:Y:S06]  /*4550*/  BRA `(.L_x_93) ;  /* 0x0000000c00507947 */ /* 0x000fec0003800000 */
.L_x_69:
[----:B------:R-:W-:Y:S01]  /*4560*/  FADD R30, R30, -0.3333333432674407959 ;  /* 0xbeaaaaab1e1e7421 */ /* 0x000fe20000000000 */
[----:B------:R-:W-:Y:S03]  /*4570*/  BSSY.RECONVERGENT B1, `(.L_x_94) ;  /* 0x000000e000017945 */ /* 0x000fe60003800200 */
[----:B------:R-:W-:-:S04]  /*4580*/  FMUL R28, R30, 9 ;  /* 0x411000001e1c7820 */ /* 0x000fc80000400000 */
[----:B------:R-:W-:Y:S01]  /*4590*/  VIADD R24, R28, 0xf3000000 ;  /* 0xf30000001c187836 */ /* 0x000fe20000000000 */
[----:B------:R0:W2:Y:S04]  /*45a0*/  MUFU.RSQ R21, R28 ;  /* 0x0000001c00157308 */ /* 0x0000a80000001400 */
[----:B------:R-:W-:-:S13]  /*45b0*/  ISETP.GT.U32.AND P0, PT, R24, 0x727fffff, PT ;  /* 0x727fffff1800780c */ /* 0x000fda0003f04070 */
[----:B0-2---:R-:W-:Y:S05]  /*45c0*/  @!P0 BRA `(.L_x_95) ;  /* 0x0000000000108947 */ /* 0x005fea0003800000 */
[----:B------:R-:W-:-:S07]  /*45d0*/  MOV R31, 0x45f0 ;  /* 0x000045f0001f7802 */ /* 0x000fce0000000f00 */
[----:B-1----:R-:W-:Y:S05]  /*45e0*/  CALL.REL.NOINC `($__internal_4_$__cuda_sm20_sqrt_rn_f32_slowpath) ;  /* 0x0000001c00247944 */ /* 0x002fea0003c00000 */
[----:B------:R-:W-:Y:S01]  /*45f0*/  MOV R24, R35 ;  /* 0x0000002300187202 */ /* 0x000fe20000000f00 */
[----:B------:R-:W-:Y:S06]  /*4600*/  BRA `(.L_x_96) ;  /* 0x0000000000107947 */ /* 0x000fec0003800000 */
.L_x_95:
[----:B------:R-:W-:Y:S01]  /*4610*/  FMUL.FTZ R24, R28, R21 ;  /* 0x000000151c187220 */ /* 0x000fe20000410000 */
[----:B------:R-:W-:-:S03]  /*4620*/  FMUL.FTZ R26, R21, 0.5 ;  /* 0x3f000000151a7820 */ /* 0x000fc60000410000 */
[----:B------:R-:W-:-:S04]  /*4630*/  FFMA R21, -R24, R24, R28 ;  /* 0x0000001818157223 */ /* 0x000fc8000000011c */
[----:B------:R-:W-:-:S07]  /*4640*/  FFMA R24, R21, R26, R24 ;  /* 0x0000001a15187223 */ /* 0x000fce0000000018 */
.L_x_96:
[----:B------:R-:W-:Y:S05]  /*4650*/  BSYNC.RECONVERGENT B1 ;  /* 0x0000000000017941 */ /* 0x000fea0003800200 */
.L_x_94:
[----:B------:R-:W-:Y:S01]  /*4660*/  IADD3 R21, PT, PT, R24, 0x1800000, RZ ;  /* 0x0180000018157810 */ /* 0x000fe20007ffe0ff */
[----:B------:R-:W-:Y:S03]  /*4670*/  BSSY.RECONVERGENT B1, `(.L_x_97) ;  /* 0x000000b000017945 */ /* 0x000fe60003800200 */
[----:B------:R-:W-:-:S04]  /*4680*/  LOP3.LUT R21, R21, 0x7f800000, RZ, 0xc0, !PT ;  /* 0x7f80000015157812 */ /* 0x000fc800078ec0ff */
[----:B------:R-:W-:-:S13]  /*4690*/  ISETP.GT.U32.AND P0, PT, R21, 0x1ffffff, PT ;  /* 0x01ffffff1500780c */ /* 0x000fda0003f04070 */
[----:B------:R-:W-:Y:S05]  /*46a0*/  @P0 BRA `(.L_x_98) ;  /* 0x00000000000c0947 */ /* 0x000fea0003800000 */
[----:B------:R-:W-:-:S07]  /*46b0*/  MOV R35, 0x46d0 ;  /* 0x000046d000237802 */ /* 0x000fce0000000f00 */
[----:B-1----:R-:W-:Y:S05]  /*46c0*/  CALL.REL.NOINC `($__internal_3_$__cuda_sm20_rcp_rn_f32_slowpath) ;  /* 0x0000001800147944 */ /* 0x002fea0003c00000 */
[----:B------:R-:W-:Y:S05]  /*46d0*/  BRA `(.L_x_99) ;  /* 0x0000000000107947 */ /* 0x000fea0003800000 */
.L_x_98:
[----:B------:R-:W0:Y:S02]  /*46e0*/  MUFU.RCP R21, R24 ;  /* 0x0000001800157308 */ /* 0x000e240000001000 */
[----:B0-----:R-:W-:-:S04]  /*46f0*/  FFMA R26, R21, R24, -1 ;  /* 0xbf800000151a7423 */ /* 0x001fc80000000018 */
[----:B------:R-:W-:-:S04]  /*4700*/  FADD.FTZ R26, -R26, -RZ ;  /* 0x800000ff1a1a7221 */ /* 0x000fc80000010100 */
[----:B------:R-:W-:-:S07]  /*4710*/  FFMA R24, R21, R26, R21 ;  /* 0x0000001a15187223 */ /* 0x000fce0000000015 */
.L_x_99:
[----:B------:R-:W-:Y:S05]  /*4720*/  BSYNC.RECONVERGENT B1 ;  /* 0x0000000000017941 */ /* 0x000fea0003800200 */
.L_x_97:
[----:B------:R-:W0:Y:S01]  /*4730*/  MUFU.RCP R21, R24 ;  /* 0x0000001800157308 */ /* 0x000e220000001000 */
[----:B------:R-:W-:Y:S01]  /*4740*/  UMOV UR5, 0x3f800000 ;  /* 0x3f80000000057882 */ /* 0x000fe20000000000 */
[----:B------:R-:W-:Y:S01]  /*4750*/  BSSY.RECONVERGENT B1, `(.L_x_100) ;  /* 0x000000e000017945 */ /* 0x000fe20003800200 */
[----:B------:R-:W-:-:S05]  /*4760*/  IMAD.U32 R29, RZ, RZ, UR5 ;  /* 0x00000005ff1d7e24 */ /* 0x000fca000f8e00ff */
[----:B------:R-:W2:Y:S01]  /*4770*/  FCHK P0, -R29, R24 ;  /* 0x000000181d007302 */ /* 0x000ea20000000100 */
[----:B0-----:R-:W-:-:S04]  /*4780*/  FFMA R26, R21, -R24, 1 ;  /* 0x3f800000151a7423 */ /* 0x001fc80000000818 */
[----:B------:R-:W-:-:S04]  /*4790*/  FFMA R21, R21, R26, R21 ;  /* 0x0000001a15157223 */ /* 0x000fc80000000015 */
[----:B------:R-:W-:-:S04]  /*47a0*/  FFMA R33, R21, -1, RZ ;  /* 0xbf80000015217823 */ /* 0x000fc800000000ff */
[----:B------:R-:W-:-:S04]  /*47b0*/  FFMA R26, R33, -R24, -1 ;  /* 0xbf800000211a7423 */ /* 0x000fc80000000818 */
[----:B------:R-:W-:Y:S01]  /*47c0*/  FFMA R33, R21, R26, R33 ;  /* 0x0000001a15217223 */ /* 0x000fe20000000021 */
[----:B--2---:R-:W-:Y:S06]  /*47d0*/  @!P0 BRA `(.L_x_101) ;  /* 0x0000000000148947 */ /* 0x004fec0003800000 */
[----:B------:R-:W-:Y:S01]  /*47e0*/  HFMA2 R28, -RZ, RZ, -1.875, 0 ;  /* 0xbf800000ff1c7431 */ /* 0x000fe200000001ff */
[----:B------:R-:W-:Y:S02]  /*47f0*/  MOV R29, R24 ;  /* 0x00000018001d7202 */ /* 0x000fe40000000f00 */
[----:B------:R-:W-:-:S07]  /*4800*/  MOV R35, 0x4820 ;  /* 0x0000482000237802 */ /* 0x000fce0000000f00 */
[----:B-1----:R-:W-:Y:S05]  /*4810*/  CALL.REL.NOINC `($__internal_5_$__cuda_sm3x_div_rn_noftz_f32_slowpath) ;  /* 0x0000001800f07944 */ /* 0x002fea0003c00000 */
[----:B------:R-:W-:-:S07]  /*4820*/  IMAD.MOV.U32 R33, RZ, RZ, R42 ;  /* 0x000000ffff217224 */ /* 0x000fce00078e002a */
.L_x_101:
[----:B------:R-:W-:Y:S05]  /*4830*/  BSYNC.RECONVERGENT B1 ;  /* 0x0000000000017941 */ /* 0x000fea0003800200 */
.L_x_100:
[----:B------:R-:W-:Y:S01]  /*4840*/  BSSY.RECONVERGENT B1, `(.L_x_102) ;  /* 0x00000a4000017945 */ /* 0x000fe20003800200 */
[----:B------:R-:W-:Y:S01]  /*4850*/  MOV R28, R20 ;  /* 0x00000014001c7202 */ /* 0x000fe20000000f00 */
[----:B------:R-:W-:Y:S01]  /*4860*/  IMAD.MOV.U32 R21, RZ, RZ, R39 ;  /* 0x000000ffff157224 */ /* 0x000fe200078e0027 */
[----:B------:R-:W-:Y:S02]  /*4870*/  MOV R32, R25 ;  /* 0x0000001900207202 */ /* 0x000fe40000000f00 */
[----:B------:R-:W-:-:S07]  /*4880*/  MOV R26, R44 ;  /* 0x0000002c001a7202 */ /* 0x000fce0000000f00 */
.L_x_110:
[----:B------:R-:W-:Y:S01]  /*4890*/  BSSY.RECONVERGENT B2, `(.L_x_103) ;  /* 0x000005e000027945 */ /* 0x000fe20003800200 */
.L_x_109:
[----:B------:R-:W-:Y:S01]  /*48a0*/  ISETP.NE.AND P0, PT, R22, 0x1, PT ;  /* 0x000000011600780c */ /* 0x000fe20003f05270 */
[----:B------:R-:W-:Y:S01]  /*48b0*/  BSSY.RECONVERGENT B3, `(.L_x_104) ;  /* 0x000004e000037945 */ /* 0x000fe20003800200 */
[----:B------:R-:W-:Y:S01]  /*48c0*/  MOV R31, R27 ;  /* 0x0000001b001f7202 */ /* 0x000fe20000000f00 */
[----:B------:R-:W-:Y:S01]  /*48d0*/  IMAD.MOV.U32 R29, RZ, RZ, R12 ;  /* 0x000000ffff1d7224 */ /* 0x000fe200078e000c */
[----:B------:R-:W-:Y:S01]  /*48e0*/  MOV R20, R21 ;  /* 0x0000001500147202 */ /* 0x000fe20000000f00 */
[----:B------:R-:W-:Y:S01]  /*48f0*/  IMAD.MOV.U32 R22, RZ, RZ, RZ ;  /* 0x000000ffff167224 */ /* 0x000fe200078e00ff */
[----:B------:R-:W-:-:S07]  /*4900*/  MOV R25, R5 ;  /* 0x0000000500197202 */ /* 0x000fce0000000f00 */
[----:B------:R-:W-:Y:S05]  /*4910*/  @!P0 BRA `(.L_x_105) ;  /* 0x00000004001c8947 */ /* 0x000fea0003800000 */
[----:B------:R-:W-:Y:S01]  /*4920*/  SHF.R.U32.HI R25, RZ, 0x2, R32 ;  /* 0x00000002ff197819 */ /* 0x000fe20000011620 */
[----:B------:R-:W-:Y:S01]  /*4930*/  IMAD.MOV.U32 R29, RZ, RZ, 0x2f800000 ;  /* 0x2f800000ff1d7424 */ /* 0x000fe200078e00ff */
[----:B------:R-:W-:Y:S01]  /*4940*/  SHF.L.U32 R12, R21, 0x4, RZ ;  /* 0x00000004150c7819 */ /* 0x000fe200000006ff */
[----:B------:R-:W-:Y:S01]  /*4950*/  IMAD.MOV.U32 R31, RZ, RZ, 0x3e055027 ;  /* 0x3e055027ff1f7424 */ /* 0x000fe200078e00ff */
[----:B------:R-:W-:Y:S01]  /*4960*/  LOP3.LUT R25, R25, R32, RZ, 0x3c, !PT ;  /* 0x0000002019197212 */ /* 0x000fe200078e3cff */
[----:B------:R-:W-:Y:S01]  /*4970*/  BSSY.RECONVERGENT B4, `(.L_x_106) ;  /* 0x0000038000047945 */ /* 0x000fe20003800200 */
[----:B------:R-:W-:Y:S02]  /*4980*/  MOV R35, 0x7f800000 ;  /* 0x7f80000000237802 */ /* 0x000fe40000000f00 */
[----:B------:R-:W-:-:S04]  /*4990*/  SHF.L.U32 R20, R25, 0x1, RZ ;  /* 0x0000000119147819 */ /* 0x000fc800000006ff */
[----:B------:R-:W-:-:S04]  /*49a0*/  LOP3.LUT R12, R21, R12, R20, 0x96, !PT ;  /* 0x0000000c150c7212 */ /* 0x000fc800078e9614 */
[----:B------:R-:W-:-:S04]  /*49b0*/  LOP3.LUT R25, R12, R25, RZ, 0x3c, !PT ;  /* 0x000000190c197212 */ /* 0x000fc800078e3cff */
[C---:B------:R-:W-:Y:S02]  /*49c0*/  IADD3 R12, PT, PT, R26.reuse, 0x587c5, R25 ;  /* 0x000587c51a0c7810 */ /* 0x040fe40007ffe019 */
[----:B------:R-:W-:Y:S02]  /*49d0*/  IADD3 R26, PT, PT, R26, 0xb0f8a, RZ ;  /* 0x000b0f8a1a1a7810 */ /* 0x000fe40007ffe0ff */
        /* <DEDUP_REMOVED lines=27> */
[----:B------:R-:W-:Y:S01]  /*4b90*/  FSETP.NEU.AND P0, PT, R22, RZ, PT ;  /* 0x000000ff1600720b */ /* 0x000fe20003f0d000 */
[----:B------:R-:W-:Y:S02]  /*4ba0*/  IMAD.SHL.U32 R12, R25, 0x10, RZ ;  /* 0x00000010190c7824 */ /* 0x000fe400078e00ff */
[----:B------:R-:W-:-:S03]  /*4bb0*/  FMUL R31, R31, -2 ;  /* 0xc00000001f1f7820 */ /* 0x000fc60000400000 */
[----:B------:R-:W-:Y:S02]  /*4bc0*/  LOP3.LUT R20, R29, R20, R12, 0x96, !PT ;  /* 0x000000141d147212 */ /* 0x000fe400078e960c */
[----:B------:R-:W-:Y:S01]  /*4bd0*/  FSEL R28, R31, +INF , P0 ;  /* 0x7f8000001f1c7808 */ /* 0x000fe20000000000 */
[----:B------:R-:W-:Y:S01]  /*4be0*/  HFMA2 R31, -RZ, RZ, 0.1495361328125, 0.0004794597625732421875 ;  /* 0x30c90fdbff1f7431 */ /* 0x000fe200000001ff */
[----:B------:R-:W-:Y:S02]  /*4bf0*/  LOP3.LUT R20, R20, R25, RZ, 0x3c, !PT ;  /* 0x0000001914147212 */ /* 0x000fe400078e3cff */
[----:B------:R-:W-:Y:S01]  /*4c00*/  IADD3 R22, PT, PT, R28, -0xd000000, RZ ;  /* 0xf30000001c167810 */ /* 0x000fe20007ffe0ff */
[----:B------:R0:W2:Y:S02]  /*4c10*/  MUFU.RSQ R29, R28 ;  /* 0x0000001c001d7308 */ /* 0x0000a40000001400 */
[----:B------:R-:W-:Y:S01]  /*4c20*/  IMAD.IADD R12, R26, 0x1, R20 ;  /* 0x000000011a0c7824 */ /* 0x000fe200078e0214 */
[----:B------:R-:W-:-:S04]  /*4c30*/  ISETP.GT.U32.AND P0, PT, R22, 0x727fffff, PT ;  /* 0x727fffff1600780c */ /* 0x000fc80003f04070 */
[----:B------:R-:W-:-:S05]  /*4c40*/  I2FP.F32.U32 R12, R12 ;  /* 0x0000000c000c7245 */ /* 0x000fca0000201000 */
[----:B------:R-:W-:-:S04]  /*4c50*/  FFMA R34, R12, R31, 7.314590599882819788e-10 ;  /* 0x30490fdb0c227423 */ /* 0x000fc8000000001f */
[----:B0-----:R-:W-:Y:S05]  /*4c60*/  @!P0 BRA `(.L_x_107) ;  /* 0x0000000000108947 */ /* 0x001fea0003800000 */
[----:B------:R-:W-:-:S07]  /*4c70*/  MOV R31, 0x4c90 ;  /* 0x00004c90001f7802 */ /* 0x000fce0000000f00 */
[----:B-12---:R-:W-:Y:S05]  /*4c80*/  CALL.REL.NOINC `($__internal_4_$__cuda_sm20_sqrt_rn_f32_slowpath) ;  /* 0x00000014007c7944 */ /* 0x006fea0003c00000 */
[----:B------:R-:W-:Y:S01]  /*4c90*/  MOV R12, R35 ;  /* 0x00000023000c7202 */ /* 0x000fe20000000f00 */
[----:B------:R-:W-:Y:S06]  /*4ca0*/  BRA `(.L_x_108) ;  /* 0x0000000000107947 */ /* 0x000fec0003800000 */
.L_x_107:
[----:B--2---:R-:W-:Y:S01]  /*4cb0*/  FMUL.FTZ R12, R28, R29 ;  /* 0x0000001d1c0c7220 */ /* 0x004fe20000410000 */
[----:B------:R-:W-:-:S03]  /*4cc0*/  FMUL.FTZ R22, R29, 0.5 ;  /* 0x3f0000001d167820 */ /* 0x000fc60000410000 */
[----:B------:R-:W-:-:S04]  /*4cd0*/  FFMA R29, -R12, R12, R28 ;  /* 0x0000000c0c1d7223 */ /* 0x000fc8000000011c */
[----:B------:R-:W-:-:S07]  /*4ce0*/  FFMA R12, R29, R22, R12 ;  /* 0x000000161d0c7223 */ /* 0x000fce000000000c */
.L_x_108:
[----:B------:R-:W-:Y:S05]  /*4cf0*/  BSYNC.RECONVERGENT B4 ;  /* 0x0000000000047941 */ /* 0x000fea0003800200 */
.L_x_106:
[----:B------:R-:W-:Y:S01]  /*4d00*/  FMUL.RZ R34, R34, 0.15915493667125701904 ;  /* 0x3e22f98322227820 */ /* 0x000fe2000040c000 */
[----:B------:R-:W-:Y:S01]  /*4d10*/  IMAD.MOV.U32 R31, RZ, RZ, R21 ;  /* 0x000000ffff1f7224 */ /* 0x000fe200078e0015 */
[----:B------:R-:W-:Y:S01]  /*4d20*/  MOV R28, R5 ;  /* 0x00000005001c7202 */ /* 0x000fe20000000f00 */
[----:B------:R-:W-:Y:S01]  /*4d30*/  IMAD.MOV.U32 R22, RZ, RZ, 0x1 ;  /* 0x00000001ff167424 */ /* 0x000fe200078e00ff */
[----:B------:R-:W0:Y:S01]  /*4d40*/  MUFU.SIN R29, R34 ;  /* 0x00000022001d7308 */ /* 0x000e220000000400 */
[----:B------:R-:W-:-:S07]  /*4d50*/  MOV R32, R27 ;  /* 0x0000001b00207202 */ /* 0x000fce0000000f00 */
[----:B------:R-:W2:Y:S01]  /*4d60*/  MUFU.COS R35, R34 ;  /* 0x0000002200237308 */ /* 0x000ea20000000000 */
[-C--:B0-----:R-:W-:Y:S01]  /*4d70*/  FMUL R29, R29, R12.reuse ;  /* 0x0000000c1d1d7220 */ /* 0x081fe20000400000 */
[----:B--2---:R-:W-:-:S07]  /*4d80*/  FMUL R12, R35, R12 ;  /* 0x0000000c230c7220 */ /* 0x004fce0000400000 */
.L_x_105:
[----:B------:R-:W-:Y:S05]  /*4d90*/  BSYNC.RECONVERGENT B3 ;  /* 0x0000000000037941 */ /* 0x000fea0003800200 */
.L_x_104:
[----:B------:R-:W-:Y:S01]  /*4da0*/  SHF.R.U32.HI R5, RZ, 0x2, R32 ;  /* 0x00000002ff057819 */ /* 0x000fe20000011620 */
[----:B------:R-:W-:Y:S01]  /*4db0*/  VIADD R26, R26, 0x587c5 ;  /* 0x000587c51a1a7836 */ /* 0x000fe20000000000 */
[----:B------:R-:W-:Y:S02]  /*4dc0*/  FSETP.GT.AND P0, PT, R29, R33, PT ;  /* 0x000000211d00720b */ /* 0x000fe40003f04000 */
[----:B------:R-:W-:Y:S01]  /*4dd0*/  LOP3.LUT R5, R5, R32, RZ, 0x3c, !PT ;  /* 0x0000002005057212 */ /* 0x000fe200078e3cff */
[----:B------:R-:W-:Y:S01]  /*4de0*/  IMAD.MOV.U32 R32, RZ, RZ, R28 ;  /* 0x000000ffff207224 */ /* 0x000fe200078e001c */
[----:B------:R-:W-:Y:S02]  /*4df0*/  SHF.L.U32 R34, R20, 0x4, RZ ;  /* 0x0000000414227819 */ /* 0x000fe400000006ff */
[----:B------:R-:W-:Y:S02]  /*4e00*/  SHF.L.U32 R21, R5, 0x1, RZ ;  /* 0x0000000105157819 */ /* 0x000fe400000006ff */
[----:B------:R-:W-:-:S02]  /*4e10*/  MOV R27, R25 ;  /* 0x00000019001b7202 */ /* 0x000fc40000000f00 */
[----:B------:R-:W-:Y:S02]  /*4e20*/  LOP3.LUT R34, R20, R34, R21, 0x96, !PT ;  /* 0x0000002214227212 */ /* 0x000fe400078e9615 */
[----:B------:R-:W-:Y:S02]  /*4e30*/  MOV R28, R31 ;  /* 0x0000001f001c7202 */ /* 0x000fe40000000f00 */
[----:B------:R-:W-:Y:S02]  /*4e40*/  LOP3.LUT R21, R34, R5, RZ, 0x3c, !PT ;  /* 0x0000000522157212 */ /* 0x000fe400078e3cff */
[----:B------:R-:W-:Y:S01]  /*4e50*/  MOV R5, R20 ;  /* 0x0000001400057202 */ /* 0x000fe20000000f00 */
[----:B------:R-:W-:Y:S06]  /*4e60*/  @!P0 BRA `(.L_x_109) ;  /* 0xfffffff8008c8947 */ /* 0x000fec000383ffff */
[----:B------:R-:W-:Y:S05]  /*4e70*/  BSYNC.RECONVERGENT B2 ;  /* 0x0000000000027941 */ /* 0x000fea0003800200 */
.L_x_103:
[----:B------:R-:W-:Y:S01]  /*4e80*/  FFMA R37, R29, R24, 1 ;  /* 0x3f8000001d257423 */ /* 0x000fe20000000018 */
[----:B------:R-:W-:Y:S01]  /*4e90*/  IADD3 R35, PT, PT, R26, R21, RZ ;  /* 0x000000151a237210 */ /* 0x000fe20007ffe0ff */
[----:B------:R-:W-:Y:S02]  /*4ea0*/  HFMA2 R43, -RZ, RZ, 1.5048828125, 33.21875 ;  /* 0x3e055027ff2b7431 */ /* 0x000fe400000001ff */
[----:B------:R-:W-:Y:S01]  /*4eb0*/  FMUL R34, R37, R37 ;  /* 0x0000002525227220 */ /* 0x000fe20000400000 */
[----:B------:R-:W-:-:S03]  /*4ec0*/  I2FP.F32.U32 R35, R35 ;  /* 0x0000002300237245 */ /* 0x000fc60000201000 */
[----:B------:R-:W-:Y:S01]  /*4ed0*/  FMUL R37, R37, R34 ;  /* 0x0000002225257220 */ /* 0x000fe20000400000 */
[----:B------:R-:W-:-:S04]  /*4ee0*/  IMAD.MOV.U32 R34, RZ, RZ, 0x2f800000 ;  /* 0x2f800000ff227424 */ /* 0x000fc800078e00ff */
[----:B------:R-:W-:Y:S01]  /*4ef0*/  FSETP.GEU.AND P0, PT, R37, 1.175494350822287508e-38, PT ;  /* 0x008000002500780b */ /* 0x000fe20003f0e000 */
[----:B------:R-:W-:Y:S01]  /*4f00*/  FFMA R35, R35, R34, 1.1641532182693481445e-10 ;  /* 0x2f00000023237423 */ /* 0x000fe20000000022 */
[----:B------:R-:W-:-:S04]  /*4f10*/  FMUL R34, R30, R37 ;  /* 0x000000251e227220 */ /* 0x000fc80000400000 */
[----:B------:R-:W-:-:S07]  /*4f20*/  FSETP.GEU.AND P1, PT, R35, 1.175494350822287508e-38, PT ;  /* 0x008000002300780b */ /* 0x000fce0003f2e000 */
[----:B------:R-:W-:-:S05]  /*4f30*/  @!P0 FMUL R37, R37, 8388608 ;  /* 0x4b00000025258820 */ /* 0x000fca0000400000 */
[----:B-1----:R-:W-:Y:S01]  /*4f40*/  IADD3 R40, PT, PT, R37, -0x3f2aaaab, RZ ;  /* 0xc0d5555525287810 */ /* 0x002fe20007ffe0ff */
[----:B------:R-:W-:-:S03]  /*4f50*/  @!P1 FMUL R35, R35, 8388608 ;  /* 0x4b00000023239820 */ /* 0x000fc60000400000 */
[----:B------:R-:W-:Y:S01]  /*4f60*/  LOP3.LUT R40, R40, 0xff800000, RZ, 0xc0, !PT ;  /* 0xff80000028287812 */ /* 0x000fe200078ec0ff */
[----:B------:R-:W-:-:S03]  /*4f70*/  VIADD R36, R35, 0xc0d55555 ;  /* 0xc0d5555523247836 */ /* 0x000fc60000000000 */
[-C--:B------:R-:W-:Y:S02]  /*4f80*/  IADD3 R39, PT, PT, R37, -R40.reuse, RZ ;  /* 0x8000002825277210 */ /* 0x080fe40007ffe0ff */
[----:B------:R-:W-:Y:S02]  /*4f90*/  LOP3.LUT R36, R36, 0xff800000, RZ, 0xc0, !PT ;  /* 0xff80000024247812 */ /* 0x000fe400078ec0ff */
[----:B------:R-:W-:Y:S01]  /*4fa0*/  I2FP.F32.S32 R40, R40 ;  /* 0x0000002800287245 */ /* 0x000fe20000201400 */
[----:B------:R-:W-:Y:S01]  /*4fb0*/  FADD R39, R39, -1 ;  /* 0xbf80000027277421 */ /* 0x000fe20000000000 */
[-C--:B------:R-:W-:Y:S02]  /*4fc0*/  IADD3 R41, PT, PT, R35, -R36.reuse, RZ ;  /* 0x8000002423297210 */ /* 0x080fe40007ffe0ff */
[----:B------:R-:W-:Y:S01]  /*4fd0*/  I2FP.F32.S32 R36, R36 ;  /* 0x0000002400247245 */ /* 0x000fe20000201400 */
[----:B------:R-:W-:-:S04]  /*4fe0*/  FFMA R38, R39, -R43, 0.14084610342979431152 ;  /* 0x3e1039f627267423 */ /* 0x000fc8000000082b */
[----:B------:R-:W-:Y:S01]  /*4ff0*/  FFMA R42, R39, R38, -0.12148627638816833496 ;  /* 0xbdf8cdcc272a7423 */ /* 0x000fe20000000026 */
[----:B------:R-:W-:Y:S01]  /*5000*/  FADD R38, R41, -1 ;  /* 0xbf80000029267421 */ /* 0x000fe20000000000 */
[----:B------:R-:W-:Y:S02]  /*5010*/  FSEL R41, RZ, -23, P0 ;  /* 0xc1b80000ff297808 */ /* 0x000fe40000000000 */
[----:B------:R-:W-:Y:S01]  /*5020*/  FFMA R42, R39, R42, 0.13980610668659210205 ;  /* 0x3e0f2955272a7423 */ /* 0x000fe2000000002a */
[----:B------:R-:W-:Y:S01]  /*5030*/  FFMA R43, R38, -R43, 0.14084610342979431152 ;  /* 0x3e1039f6262b7423 */ /* 0x000fe2000000082b */
[----:B------:R-:W-:Y:S01]  /*5040*/  ISETP.GT.U32.AND P0, PT, R37, 0x7f7fffff, PT ;  /* 0x7f7fffff2500780c */ /* 0x000fe20003f04070 */
[----:B------:R-:W-:Y:S01]  /*5050*/  FFMA R41, R40, 1.1920928955078125e-07, R41 ;  /* 0x3400000028297823 */ /* 0x000fe20000000029 */
[----:B------:R-:W-:Y:S01]  /*5060*/  FFMA R42, R39, R42, -0.16684235632419586182 ;  /* 0xbe2ad8b9272a7423 */ /* 0x000fe2000000002a */
[----:B------:R-:W-:Y:S01]  /*5070*/  FFMA R43, R38, R43, -0.12148627638816833496 ;  /* 0xbdf8cdcc262b7423 */ /* 0x000fe2000000002b */
[----:B------:R-:W-:-:S02]  /*5080*/  IMAD.MOV.U32 R40, RZ, RZ, 0x7f800000 ;  /* 0x7f800000ff287424 */ /* 0x000fc400078e00ff */
[----:B------:R-:W-:Y:S01]  /*5090*/  FFMA R42, R39, R42, 0.20012299716472625732 ;  /* 0x3e4ced0b272a7423 */ /* 0x000fe2000000002a */
[----:B------:R-:W-:-:S03]  /*50a0*/  FFMA R43, R38, R43, 0.13980610668659210205 ;  /* 0x3e0f2955262b7423 */ /* 0x000fc6000000002b */
[----:B------:R-:W-:Y:S01]  /*50b0*/  FFMA R42, R39, R42, -0.24999669194221496582 ;  /* 0xbe7fff22272a7423 */ /* 0x000fe2000000002a */
[----:B------:R-:W-:-:S03]  /*50c0*/  FFMA R43, R38, R43, -0.16684235632419586182 ;  /* 0xbe2ad8b9262b7423 */ /* 0x000fc6000000002b */
[----:B------:R-:W-:Y:S01]  /*50d0*/  FFMA R42, R39, R42, 0.33333182334899902344 ;  /* 0x3eaaaa78272a7423 */ /* 0x000fe2000000002a */
[----:B------:R-:W-:-:S03]  /*50e0*/  FFMA R43, R38, R43, 0.20012299716472625732 ;  /* 0x3e4ced0b262b7423 */ /* 0x000fc6000000002b */
[----:B------:R-:W-:Y:S01]  /*50f0*/  FFMA R42, R39, R42, -0.5 ;  /* 0xbf000000272a7423 */ /* 0x000fe2000000002a */
[----:B------:R-:W-:-:S03]  /*5100*/  FFMA R43, R38, R43, -0.24999669194221496582 ;  /* 0xbe7fff22262b7423 */ /* 0x000fc6000000002b */
[----:B------:R-:W-:Y:S01]  /*5110*/  FMUL R42, R39, R42 ;  /* 0x0000002a272a7220 */ /* 0x000fe20000400000 */
[----:B------:R-:W-:-:S03]  /*5120*/  FFMA R43, R38, R43, 0.33333182334899902344 ;  /* 0x3eaaaa78262b7423 */ /* 0x000fc6000000002b */
[----:B------:R-:W-:Y:S01]  /*5130*/  FFMA R42, R39, R42, R39 ;  /* 0x0000002a272a7223 */ /* 0x000fe20000000027 */
[C---:B------:R-:W-:Y:S01]  /*5140*/  FFMA R39, R38.reuse, R43, -0.5 ;  /* 0xbf00000026277423 */ /* 0x040fe2000000002b */
[----:B------:R-:W-:Y:S02]  /*5150*/  FSEL R43, RZ, -23, P1 ;  /* 0xc1b80000ff2b7808 */ /* 0x000fe40000800000 */
[----:B------:R-:W-:Y:S01]  /*5160*/  ISETP.GT.U32.AND P1, PT, R35, 0x7f7fffff, PT ;  /* 0x7f7fffff2300780c */ /* 0x000fe20003f24070 */
[----:B------:R-:W-:Y:S01]  /*5170*/  FMUL R45, R38, R39 ;  /* 0x00000027262d7220 */ /* 0x000fe20000400000 */
[----:B------:R-:W-:Y:S01]  /*5180*/  FMUL R39, R29, 0.5 ;  /* 0x3f0000001d277820 */ /* 0x000fe20000400000 */
[----:B------:R-:W-:Y:S01]  /*5190*/  FFMA R41, R41, 0.69314718246459960938, R42 ;  /* 0x3f31721829297823 */ /* 0x000fe2000000002a */
[C---:B------:R-:W-:Y:S01]  /*51a0*/  @P0 FFMA R41, R37.reuse, R40, +INF ;  /* 0x7f80000025290423 */ /* 0x040fe20000000028 */
[----:B------:R-:W-:Y:S01]  /*51b0*/  FFMA R36, R36, 1.1920928955078125e-07, R43 ;  /* 0x3400000024247823 */ /* 0x000fe2000000002b */
[----:B------:R-:W-:Y:S01]  /*51c0*/  FFMA R45, R38, R45, R38 ;  /* 0x0000002d262d7223 */ /* 0x000fe20000000026 */
[----:B------:R-:W-:Y:S01]  /*51d0*/  FSETP.NEU.AND P0, PT, R37, RZ, PT ;  /* 0x000000ff2500720b */ /* 0x000fe20003f0d000 */
[----:B------:R-:W-:-:S02]  /*51e0*/  FFMA R39, R39, R29, R30 ;  /* 0x0000001d27277223 */ /* 0x000fc4000000001e */
[----:B------:R-:W-:Y:S01]  /*51f0*/  FFMA R36, R36, 0.69314718246459960938, R45 ;  /* 0x3f31721824247823 */ /* 0x000fe2000000002d */
[----:B------:R-:W-:Y:S01]  /*5200*/  FSEL R41, R41, -INF , P0 ;  /* 0xff80000029297808 */ /* 0x000fe20000000000 */
[----:B------:R-:W-:Y:S01]  /*5210*/  FADD R39, R39, -R34 ;  /* 0x8000002227277221 */ /* 0x000fe20000000000 */
[C---:B------:R-:W-:Y:S01]  /*5220*/  @P1 FFMA R36, R35.reuse, R40, +INF ;  /* 0x7f80000023241423 */ /* 0x040fe20000000028 */
[----:B------:R-:W-:Y:S02]  /*5230*/  FSETP.NEU.AND P0, PT, R35, RZ, PT ;  /* 0x000000ff2300720b */ /* 0x000fe40003f0d000 */
[----:B------:R-:W-:Y:S02]  /*5240*/  FFMA R39, R30, R41, R39 ;  /* 0x000000291e277223 */ /* 0x000fe40000000027 */
[----:B------:R-:W-:-:S04]  /*5250*/  FSEL R36, R36, -INF , P0 ;  /* 0xff80000024247808 */ /* 0x000fc80000000000 */
[----:B------:R-:W-:-:S13]  /*5260*/  FSETP.GEU.AND P0, PT, R36, R39, PT ;  /* 0x000000272400720b */ /* 0x000fda0003f0e000 */
[----:B------:R-:W-:Y:S05]  /*5270*/  @P0 BRA `(.L_x_110) ;  /* 0xfffffff400840947 */ /* 0x000fea000383ffff */
[----:B------:R-:W-:Y:S05]  /*5280*/  BSYNC.RECONVERGENT B1 ;  /* 0x0000000000017941 */ /* 0x000fea0003800200 */
.L_x_102:
[----:B------:R-:W-:-:S07]  /*5290*/  MOV R27, R32 ;  /* 0x00000020001b7202 */ /* 0x000fce0000000f00 */
.L_x_93:
[----:B------:R-:W-:Y:S05]  /*52a0*/  BSYNC.RECONVERGENT B0 ;  /* 0x0000000000007941 */ /* 0x000fea0003800200 */
.L_x_68:
[----:B------:R-:W-:Y:S01]  /*52b0*/  FMUL R29, R9, R14 ;  /* 0x0000000e091d7220 */ /* 0x000fe20000400000 */
[----:B------:R-:W-:Y:S01]  /*52c0*/  FMUL R30, R34, R11 ;  /* 0x0000000b221e7220 */ /* 0x000fe20000400000 */
[----:B------:R-:W-:Y:S01]  /*52d0*/  BSSY.RECONVERGENT B0, `(.L_x_111) ;  /* 0x0000013000007945 */ /* 0x000fe20003800200 */
[----:B------:R-:W-:Y:S01]  /*52e0*/  IMAD.MOV.U32 R24, RZ, RZ, R31 ;  /* 0x000000ffff187224 */ /* 0x000fe200078e001f */
[----:B------:R0:W1:Y:S01]  /*52f0*/  MUFU.RSQ R28, R29 ;  /* 0x0000001d001c7308 */ /* 0x0000620000001400 */
[----:B------:R-:W-:-:S04]  /*5300*/  IADD3 R5, PT, PT, R29, -0xd000000, RZ ;  /* 0xf30000001d057810 */ /* 0x000fc80007ffe0ff */
[----:B------:R-:W-:Y:S01]  /*5310*/  ISETP.GT.U32.AND P0, PT, R5, 0x727fffff, PT ;  /* 0x727fffff0500780c */ /* 0x000fe20003f04070 */
[----:B------:R-:W-:-:S04]  /*5320*/  FFMA R5, R7, R14, R6 ;  /* 0x0000000e07057223 */ /* 0x000fc80000000006 */
[----:B------:R-:W-:-:S08]  /*5330*/  FFMA R5, R30, R15, R5 ;  /* 0x0000000f1e057223 */ /* 0x000fd00000000005 */
[----:B01----:R-:W-:Y:S05]  /*5340*/  @!P0 BRA `(.L_x_112) ;  /* 0x00000000001c8947 */ /* 0x003fea0003800000 */
[----:B------:R-:W-:Y:S01]  /*5350*/  BSSY.RECONVERGENT B1, `(.L_x_113) ;  /* 0x0000004000017945 */ /* 0x000fe20003800200 */
[----:B------:R-:W-:Y:S02]  /*5360*/  MOV R28, R29 ;  /* 0x0000001d001c7202 */ /* 0x000fe40000000f00 */
[----:B------:R-:W-:-:S07]  /*5370*/  MOV R31, 0x5390 ;  /* 0x00005390001f7802 */ /* 0x000fce0000000f00 */
[----:B------:R-:W-:Y:S05]  /*5380*/  CALL.REL.NOINC `($__internal_4_$__cuda_sm20_sqrt_rn_f32_slowpath) ;  /* 0x0000000c00bc7944 */ /* 0x000fea0003c00000 */
[----:B------:R-:W-:Y:S05]  /*5390*/  BSYNC.RECONVERGENT B1 ;  /* 0x0000000000017941 */ /* 0x000fea0003800200 */
.L_x_113:
[----:B------:R-:W-:Y:S01]  /*53a0*/  MOV R14, R35 ;  /* 0x00000023000e7202 */ /* 0x000fe20000000f00 */
[----:B------:R-:W-:Y:S06]  /*53b0*/  BRA `(.L_x_114) ;  /* 0x0000000000107947 */ /* 0x000fec0003800000 */
.L_x_112:
[----:B------:R-:W-:Y:S01]  /*53c0*/  FMUL.FTZ R14, R29, R28 ;  /* 0x0000001c1d0e7220 */ /* 0x000fe20000410000 */
[----:B------:R-:W-:-:S03]  /*53d0*/  FMUL.FTZ R28, R28, 0.5 ;  /* 0x3f0000001c1c7820 */ /* 0x000fc60000410000 */
[----:B------:R-:W-:-:S04]  /*53e0*/  FFMA R29, -R14, R14, R29 ;  /* 0x0000000e0e1d7223 */ /* 0x000fc8000000011d */
[----:B------:R-:W-:-:S07]  /*53f0*/  FFMA R14, R29, R28, R14 ;  /* 0x0000001c1d0e7223 */ /* 0x000fce000000000e */
.L_x_114:
[----:B------:R-:W-:Y:S05]  /*5400*/  BSYNC.RECONVERGENT B0 ;  /* 0x0000000000007941 */ /* 0x000fea0003800200 */
.L_x_111:
[----:B------:R-:W-:Y:S01]  /*5410*/  FMUL.RZ R28, R3, 0.15915493667125701904 ;  /* 0x3e22f983031c7820 */ /* 0x000fe2000040c000 */
[----:B------:R-:W0:Y:S01]  /*5420*/  LDC R31, c[0x0][0x390] ;  /* 0x0000e400ff1f7b82 */ /* 0x000e220000000800 */
[----:B------:R-:W1:Y:S02]  /*5430*/  LDCU UR5, c[0x0][0x398] ;  /* 0x00007300ff0577ac */ /* 0x000e640008000800 */
[----:B------:R-:W2:Y:S01]  /*5440*/  MUFU.COS R29, R28 ;  /* 0x0000001c001d7308 */ /* 0x000ea20000000000 */
[----:B------:R-:W3:Y:S01]  /*5450*/  LDCU UR8, c[0x0][0x38c] ;  /* 0x00007180ff0877ac */ /* 0x000ee20008000800 */
[----:B------:R-:W-:-:S06]  /*5460*/  UIADD3 UR4, UPT, UPT, UR4, 0x1, URZ ;  /* 0x0000000104047890 */ /* 0x000fcc000fffe0ff */
[----:B------:R-:W4:Y:S01]  /*5470*/  MUFU.SIN R3, R28 ;  /* 0x0000001c00037308 */ /* 0x000f220000000400 */
[----:B-1----:R-:W-:Y:S01]  /*5480*/  UISETP.NE.AND UP0, UPT, UR4, UR5, UPT ;  /* 0x000000050400728c */ /* 0x002fe2000bf05270 */
[-C--:B--2---:R-:W-:Y:S01]  /*5490*/  FMUL R29, R29, R2.reuse ;  /* 0x000000021d1d7220 */ /* 0x084fe20000400000 */
[----:B0-----:R-:W-:Y:S01]  /*54a0*/  FMUL R14, R14, R31 ;  /* 0x0000001f0e0e7220 */ /* 0x001fe20000400000 */
[----:B----4-:R-:W-:Y:S02]  /*54b0*/  FMUL R3, R3, R2 ;  /* 0x0000000203037220 */ /* 0x010fe40000400000 */
[----:B------:R-:W-:-:S04]  /*54c0*/  FMUL R2, R29, R8 ;  /* 0x000000081d027220 */ /* 0x000fc80000400000 */
[----:B---3--:R-:W-:-:S04]  /*54d0*/  FFMA R2, R3, UR8, R2 ;  /* 0x0000000803027c23 */ /* 0x008fc80008000002 */
[----:B------:R-:W-:Y:S01]  /*54e0*/  FFMA R2, R14, R2, R5 ;  /* 0x000000020e027223 */ /* 0x000fe20000000005 */
[----:B------:R-:W-:-:S03]  /*54f0*/  IMAD.MOV.U32 R14, RZ, RZ, R30 ;  /* 0x000000ffff0e7224 */ /* 0x000fc600078e001e */
[----:B------:R-:W-:Y:S01]  /*5500*/  FADD R13, R2, R13 ;  /* 0x0000000d020d7221 */ /* 0x000fe20000000000 */
[----:B------:R-:W-:Y:S06]  /*5510*/  BRA.U UP0, `(.L_x_115) ;  /* 0xffffffb500247547 */ /* 0x000fec000b83ffff */
.L_x_32:
[----:B------:R-:W0:Y:S01]  /*5520*/  LDCU UR4, c[0x0][0x388] ;  /* 0x00007100ff0477ac */ /* 0x000e220008000800 */
[----:B------:R-:W-:Y:S02]  /*5530*/  HFMA2 R5, -RZ, RZ, 0.96630859375, -0.0022525787353515625 ;  /* 0x3bbb989dff057431 */ /* 0x000fe400000001ff */
[----:B------:R-:W-:Y:S01]  /*5540*/  FMUL R2, R31, R31 ;  /* 0x0000001f1f027220 */ /* 0x000fe20000400000 */
[----:B------:R-:W-:Y:S01]  /*5550*/  I2FP.F32.S32 R3, UR5 ;  /* 0x0000000500037c45 */ /* 0x000fe20008201400 */
[----:B------:R-:W1:Y:S01]  /*5560*/  S2UR UR5, SR_CgaCtaId ;  /* 0x00000000000579c3 */ /* 0x000e620000008800 */
[----:B------:R-:W-:Y:S01]  /*5570*/  MOV R6, 0x437c0000 ;  /* 0x437c000000067802 */ /* 0x000fe20000000f00 */
[----:B------:R-:W2:Y:S01]  /*5580*/  LDCU UR9, c[0x0][0x360] ;  /* 0x00006c00ff0977ac */ /* 0x000ea20008000800 */
[----:B------:R-:W-:-:S04]  /*5590*/  FFMA.SAT R0, R5, R13, 0.5 ;  /* 0x3f00000005007423 */ /* 0x000fc8000000200d */
[----:B------:R-:W-:Y:S01]  /*55a0*/  FFMA.RM R0, R0, R6, 12582913 ;  /* 0x4b40000100007423 */ /* 0x000fe20000004006 */
[----:B0-----:R-:W-:Y:S01]  /*55b0*/  FMUL R2, R2, -UR4 ;  /* 0x8000000402027c20 */ /* 0x001fe20008400000 */
[----:B------:R-:W0:Y:S03]  /*55c0*/  LDCU UR4, c[0x0][0x394] ;  /* 0x00007280ff0477ac */ /* 0x000e260008000800 */
[----:B------:R-:W-:Y:S01]  /*55d0*/  FMUL R4, R2, R3 ;  /* 0x0000000302047220 */ /* 0x000fe20000400000 */
[C---:B------:R-:W-:Y:S01]  /*55e0*/  FADD R2, R0.reuse, -12583039 ;  /* 0xcb40007f00027421 */ /* 0x040fe20000000000 */
[----:B------:R-:W-:Y:S01]  /*55f0*/  IMAD.SHL.U32 R0, R0, 0x800000, RZ ;  /* 0x0080000000007824 */ /* 0x000fe200078e00ff */
[----:B--2---:R-:W-:Y:S01]  /*5600*/  UISETP.GE.U32.AND UP0, UPT, UR9, 0x2, UPT ;  /* 0x000000020900788c */ /* 0x004fe2000bf06070 */
[----:B------:R-:W-:Y:S01]  /*5610*/  FFMA.SAT R3, R4, R5, 0.5 ;  /* 0x3f00000004037423 */ /* 0x000fe20000002005 */
[----:B------:R-:W-:-:S03]  /*5620*/  FFMA R2, R13, 1.4426950216293334961, -R2 ;  /* 0x3fb8aa3b0d027823 */ /* 0x000fc60000000802 */
[----:B------:R-:W-:Y:S01]  /*5630*/  FFMA.RM R5, R3, R6, 12582913 ;  /* 0x4b40000103057423 */ /* 0x000fe20000004006 */
[----:B------:R-:W-:-:S03]  /*5640*/  FFMA R2, R13, 1.925963033500011079e-08, R2 ;  /* 0x32a570600d027823 */ /* 0x000fc60000000002 */
[C---:B------:R-:W-:Y:S01]  /*5650*/  FADD R3, R5.reuse, -12583039 ;  /* 0xcb40007f05037421 */ /* 0x040fe20000000000 */
[----:B------:R-:W-:-:S03]  /*5660*/  SHF.L.U32 R5, R5, 0x17, RZ ;  /* 0x0000001705057819 */ /* 0x000fc600000006ff */
[C---:B------:R-:W-:Y:S02]  /*5670*/  FFMA R7, R4.reuse, 1.4426950216293334961, -R3 ;  /* 0x3fb8aa3b04077823 */ /* 0x040fe40000000803 */
[----:B------:R-:W0:Y:S02]  /*5680*/  MUFU.EX2 R3, R2 ;  /* 0x0000000200037308 */ /* 0x000e240000000800 */
[----:B------:R-:W-:-:S06]  /*5690*/  FFMA R7, R4, 1.925963033500011079e-08, R7 ;  /* 0x32a5706004077823 */ /* 0x000fcc0000000007 */
[----:B------:R-:W2:Y:S01]  /*56a0*/  MUFU.EX2 R4, R7 ;  /* 0x0000000700047308 */ /* 0x000ea20000000800 */
[----:B0-----:R-:W-:Y:S01]  /*56b0*/  FFMA R0, R0, R3, -UR4 ;  /* 0x8000000400007e23 */ /* 0x001fe20008000003 */
[----:B------:R-:W-:Y:S02]  /*56c0*/  UMOV UR4, 0x400 ;  /* 0x0000040000047882 */ /* 0x000fe40000000000 */
[----:B------:R-:W-:Y:S02]  /*56d0*/  UIADD3 UR4, UPT, UPT, UR4, 0x10, URZ ;  /* 0x0000001004047890 */ /* 0x000fe4000fffe0ff */
[----:B------:R-:W-:Y:S02]  /*56e0*/  FMNMX R3, RZ, R0, !PT ;  /* 0x00000000ff037209 */ /* 0x000fe40007800000 */
[----:B-1----:R-:W-:Y:S01]  /*56f0*/  ULEA UR4, UR5, UR4, 0x18 ;  /* 0x0000000405047291 */ /* 0x002fe2000f8ec0ff */
[----:B--2---:R-:W-:-:S03]  /*5700*/  FMUL R4, R5, R4 ;  /* 0x0000000405047220 */ /* 0x004fc60000400000 */
[----:B------:R-:W-:Y:S01]  /*5710*/  ULEA UR8, UR9, UR4, 0x2 ;  /* 0x0000000409087291 */ /* 0x000fe2000f8e10ff */
[----:B------:R-:W-:Y:S01]  /*5720*/  FMUL R3, R4, R3 ;  /* 0x0000000304037220 */ /* 0x000fe20000400000 */
[----:B------:R-:W-:-:S03]  /*5730*/  LEA R0, R17, UR4, 0x2 ;  /* 0x0000000411007c11 */ /* 0x000fc6000f8e10ff */
[----:B------:R-:W-:Y:S01]  /*5740*/  FMUL R3, R3, 3.814697265625e-06 ;  /* 0x3680000003037820 */ /* 0x000fe20000400000 */
[----:B------:R-:W-:-:S03]  /*5750*/  LEA R5, R17, UR8, 0x2 ;  /* 0x0000000811057c11 */ /* 0x000fc6000f8e10ff */
[----:B------:R-:W-:Y:S01]  /*5760*/  FMUL R2, R3, R3 ;  /* 0x0000000303027220 */ /* 0x000fe20000400000 */
[----:B------:R0:W-:Y:S03]  /*5770*/  STS [R0], R3 ;  /* 0x0000000300007388 */ /* 0x0001e60000000800 */
[----:B------:R-:W-:-:S05]  /*5780*/  FMUL R2, R2, 262144 ;  /* 0x4880000002027820 */ /* 0x000fca0000400000 */
[----:B------:R0:W-:Y:S01]  /*5790*/  STS [R5], R2 ;  /* 0x0000000205007388 */ /* 0x0001e20000000800 */
[----:B------:R-:W-:Y:S06]  /*57a0*/  BAR.SYNC.DEFER_BLOCKING 0x0 ;  /* 0x0000000000007b1d */ /* 0x000fec0000010000 */
[----:B------:R-:W-:Y:S05]  /*57b0*/  BRA.U !UP0, `(.L_x_116) ;  /* 0x0000000108507547 */ /* 0x000fea000b800000 */
[----:B0-----:R-:W-:-:S07]  /*57c0*/  MOV R2, UR9 ;  /* 0x0000000900027c02 */ /* 0x001fce0008000f00 */
.L_x_119:
[----:B------:R-:W-:Y:S01]  /*57d0*/  SHF.R.U32.HI R8, RZ, 0x1, R2 ;  /* 0x00000001ff087819 */ /* 0x000fe20000011602 */
[----:B------:R-:W-:Y:S03]  /*57e0*/  BSSY.RECONVERGENT B0, `(.L_x_117) ;  /* 0x000000d000007945 */ /* 0x000fe60003800200 */
[----:B------:R-:W-:-:S13]  /*57f0*/  ISETP.GE.U32.AND P0, PT, R17, R8, PT ;  /* 0x000000081100720c */ /* 0x000fda0003f06070 */
[----:B0-----:R-:W-:Y:S05]  /*5800*/  @P0 BRA `(.L_x_118) ;  /* 0x0000000000280947 */ /* 0x001fea0003800000 */
[C---:B------:R-:W-:Y:S01]  /*5810*/  IMAD R3, R8.reuse, 0x4, R0 ;  /* 0x0000000408037824 */ /* 0x040fe200078e0200 */
[----:B------:R-:W-:Y:S05]  /*5820*/  LDS R4, [R0] ;  /* 0x0000000000047984 */ /* 0x000fea0000000800 */
[----:B------:R-:W0:Y:S02]  /*5830*/  LDS R3, [R3] ;  /* 0x0000000003037984 */ /* 0x000e240000000800 */
[----:B0-----:R-:W-:Y:S01]  /*5840*/  FADD R7, R3, R4 ;  /* 0x0000000403077221 */ /* 0x001fe20000000000 */
[----:B------:R-:W-:-:S04]  /*5850*/  LEA R4, R8, R5, 0x2 ;  /* 0x0000000508047211 */ /* 0x000fc800078e10ff */
[----:B------:R-:W-:Y:S04]  /*5860*/  STS [R0], R7 ;  /* 0x0000000700007388 */ /* 0x000fe80000000800 */
[----:B------:R-:W-:Y:S04]  /*5870*/  LDS R4, [R4] ;  /* 0x0000000004047984 */ /* 0x000fe80000000800 */
[----:B------:R-:W0:Y:S02]  /*5880*/  LDS R9, [R5] ;  /* 0x0000000005097984 */ /* 0x000e240000000800 */
[----:B0-----:R-:W-:-:S05]  /*5890*/  FADD R6, R4, R9 ;  /* 0x0000000904067221 */ /* 0x001fca0000000000 */
[----:B------:R0:W-:Y:S02]  /*58a0*/  STS [R5], R6 ;  /* 0x0000000605007388 */ /* 0x0001e40000000800 */
.L_x_118:
[----:B------:R-:W-:Y:S05]  /*58b0*/  BSYNC.RECONVERGENT B0 ;  /* 0x0000000000007941 */ /* 0x000fea0003800200 */
.L_x_117:
[----:B------:R-:W-:Y:S01]  /*58c0*/  BAR.SYNC.DEFER_BLOCKING 0x0 ;  /* 0x0000000000007b1d */ /* 0x000fe20000010000 */
[----:B------:R-:W-:Y:S02]  /*58d0*/  ISETP.GT.U32.AND P0, PT, R2, 0x3, PT ;  /* 0x000000030200780c */ /* 0x000fe40003f04070 */
[----:B------:R-:W-:-:S11]  /*58e0*/  MOV R2, R8 ;  /* 0x0000000800027202 */ /* 0x000fd60000000f00 */
[----:B------:R-:W-:Y:S05]  /*58f0*/  @P0 BRA `(.L_x_119) ;  /* 0xfffffffc00b40947 */ /* 0x000fea000383ffff */
.L_x_116:
[----:B------:R-:W-:-:S13]  /*5900*/  ISETP.NE.AND P0, PT, R17, RZ, PT ;  /* 0x000000ff1100720c */ /* 0x000fda0003f05270 */
[----:B------:R-:W-:Y:S05]  /*5910*/  @P0 EXIT ;  /* 0x000000000000094d */ /* 0x000fea0003800000 */
[----:B------:R-:W1:Y:S01]  /*5920*/  S2UR UR5, SR_CgaCtaId ;  /* 0x00000000000579c3 */ /* 0x000e620000008800 */
[----:B------:R-:W-:Y:S01]  /*5930*/  UMOV UR4, 0x400 ;  /* 0x0000040000047882 */ /* 0x000fe20000000000 */
[----:B------:R-:W-:Y:S06]  /*5940*/  LDS R9, [UR8] ;  /* 0x00000008ff097984 */ /* 0x000fec0008000800 */
[----:B0-----:R-:W0:Y:S08]  /*5950*/  LDC.64 R2, c[0x0][0x3a8] ;  /* 0x0000ea00ff027b82 */ /* 0x001e300000000a00 */
[----:B------:R-:W2:Y:S01]  /*5960*/  LDC.64 R4, c[0x0][0x3b0] ;  /* 0x0000ec00ff047b82 */ /* 0x000ea20000000a00 */
[----:B-1----:R-:W-:Y:S01]  /*5970*/  ULEA UR4, UR5, UR4, 0x18 ;  /* 0x0000000405047291 */ /* 0x002fe2000f8ec0ff */
[----:B0-----:R-:W-:-:S08]  /*5980*/  IMAD.WIDE R2, R16, 0x4, R2 ;  /* 0x0000000410027825 */ /* 0x001fd000078e0202 */
[----:B------:R-:W0:Y:S01]  /*5990*/  LDS R7, [UR4+0x10] ;  /* 0x00001004ff077984 */ /* 0x000e220008000800 */
[----:B--2---:R-:W-:-:S03]  /*59a0*/  IMAD.WIDE R16, R16, 0x4, R4 ;  /* 0x0000000410107825 */ /* 0x004fc600078e0204 */
[----:B0-----:R-:W-:Y:S04]  /*59b0*/  REDG.E.ADD.F32.FTZ.RN.STRONG.GPU desc[UR6][R2.64], R7 ;  /* 0x00000007020079a6 */ /* 0x001fe8000c12f306 */
[----:B------:R-:W-:Y:S01]  /*59c0*/  REDG.E.ADD.F32.FTZ.RN.STRONG.GPU desc[UR6][R16.64], R9 ;  /* 0x00000009100079a6 */ /* 0x000fe2000c12f306 */
[----:B------:R-:W-:Y:S05]  /*59d0*/  EXIT ;  /* 0x000000000000794d */ /* 0x000fea0003800000 */
        .weak           $__internal_1_$__cuda_sm20_dblrcp_rn_slowpath_v3
        .type           $__internal_1_$__cuda_sm20_dblrcp_rn_slowpath_v3,@function
        .size           $__internal_1_$__cuda_sm20_dblrcp_rn_slowpath_v3,($__internal_2_$__cuda_sm20_dsqrt_rn_f64_mediumpath_v1 - $__internal_1_$__cuda_sm20_dblrcp_rn_slowpath_v3)
$__internal_1_$__cuda_sm20_dblrcp_rn_slowpath_v3:
[----:B------:R-:W-:Y:S01]  /*59e0*/  IMAD.MOV.U32 R24, RZ, RZ, R26 ;  /* 0x000000ffff187224 */ /* 0x000fe200078e001a */
[----:B------:R-:W-:Y:S01]  /*59f0*/  MOV R25, R27 ;  /* 0x0000001b00197202 */ /* 0x000fe20000000f00 */
[----:B------:R-:W-:Y:S05]  /*5a00*/  BSSY.RECONVERGENT B4, `(.L_x_120) ;  /* 0x0000025000047945 */ /* 0x000fea0003800200 */
[----:B------:R-:W-:-:S14]  /*5a10*/  DSETP.GTU.AND P0, PT, |R24|, +INF , PT ;  /* 0x7ff000001800742a */ /* 0x000fdc0003f0c200 */
[----:B------:R-:W-:Y:S05]  /*5a20*/  @P0 BRA `(.L_x_121) ;  /* 0x0000000000800947 */ /* 0x000fea0003800000 */
[----:B------:R-:W-:-:S04]  /*5a30*/  LOP3.LUT R30, R27, 0x7fffffff, RZ, 0xc0, !PT ;  /* 0x7fffffff1b1e7812 */ /* 0x000fc800078ec0ff */
[----:B------:R-:W-:-:S04]  /*5a40*/  IADD3 R28, PT, PT, R30, -0x1, RZ ;  /* 0xffffffff1e1c7810 */ /* 0x000fc80007ffe0ff */
[----:B------:R-:W-:-:S13]  /*5a50*/  ISETP.GE.U32.AND P0, PT, R28, 0x7fefffff, PT ;  /* 0x7fefffff1c00780c */ /* 0x000fda0003f06070 */
[----:B------:R-:W-:Y:S01]  /*5a60*/  @P0 LOP3.LUT R29, R25, 0x7ff00000, RZ, 0x3c, !PT ;  /* 0x7ff00000191d0812 */ /* 0x000fe200078e3cff */
[----:B------:R-:W-:Y:S01]  /*5a70*/  @P0 IMAD.MOV.U32 R28, RZ, RZ, RZ ;  /* 0x000000ffff1c0224 */ /* 0x000fe200078e00ff */
[----:B------:R-:W-:Y:S06]  /*5a80*/  @P0 BRA `(.L_x_122) ;  /* 0x0000000000700947 */ /* 0x000fec0003800000 */
[----:B------:R-:W-:-:S13]  /*5a90*/  ISETP.GE.U32.AND P0, PT, R30, 0x1000001, PT ;  /* 0x010000011e00780c */ /* 0x000fda0003f06070 */
[----:B------:R-:W-:Y:S05]  /*5aa0*/  @!P0 BRA `(.L_x_123) ;  /* 0x0000000000388947 */ /* 0x000fea0003800000 */
[----:B------:R-:W-:Y:S01]  /*5ab0*/  IADD3 R33, PT, PT, R25, -0x3fe00000, RZ ;  /* 0xc020000019217810 */ /* 0x000fe20007ffe0ff */
[----:B------:R-:W-:Y:S01]  /*5ac0*/  IMAD.MOV.U32 R30, RZ, RZ, R49 ;  /* 0x000000ffff1e7224 */ /* 0x000fe200078e0031 */
[----:B------:R-:W-:Y:S02]  /*5ad0*/  MOV R32, R24 ;  /* 0x0000001800207202 */ /* 0x000fe40000000f00 */
[----:B------:R-:W0:Y:S04]  /*5ae0*/  MUFU.RCP64H R31, R33 ;  /* 0x00000021001f7308 */ /* 0x000e280000001800 */
[----:B0-----:R-:W-:-:S08]  /*5af0*/  DFMA R28, -R32, R30, 1 ;  /* 0x3ff00000201c742b */ /* 0x001fd0000000011e */
[----:B------:R-:W-:-:S08]  /*5b00*/  DFMA R28, R28, R28, R28 ;  /* 0x0000001c1c1c722b */ /* 0x000fd0000000001c */
[----:B------:R-:W-:-:S08]  /*5b10*/  DFMA R28, R30, R28, R30 ;  /* 0x0000001c1e1c722b */ /* 0x000fd0000000001e */
[----:B------:R-:W-:-:S08]  /*5b20*/  DFMA R30, -R32, R28, 1 ;  /* 0x3ff00000201e742b */ /* 0x000fd0000000011c */
[----:B------:R-:W-:-:S08]  /*5b30*/  DFMA R28, R28, R30, R28 ;  /* 0x0000001e1c1c722b */ /* 0x000fd0000000001c */
[----:B------:R-:W-:-:S08]  /*5b40*/  DMUL R28, R28, 2.2250738585072013831e-308 ;  /* 0x001000001c1c7828 */ /* 0x000fd00000000000 */
[----:B------:R-:W-:-:S08]  /*5b50*/  DFMA R24, -R24, R28, 1 ;  /* 0x3ff000001818742b */ /* 0x000fd0000000011c */
[----:B------:R-:W-:-:S08]  /*5b60*/  DFMA R24, R24, R24, R24 ;  /* 0x000000181818722b */ /* 0x000fd00000000018 */
[----:B------:R-:W-:Y:S01]  /*5b70*/  DFMA R28, R28, R24, R28 ;  /* 0x000000181c1c722b */ /* 0x000fe2000000001c */
[----:B------:R-:W-:Y:S10]  /*5b80*/  BRA `(.L_x_122) ;  /* 0x0000000000307947 */ /* 0x000ff40003800000 */
.L_x_123:
[----:B------:R-:W-:Y:S01]  /*5b90*/  DMUL R30, R24, 8.11296384146066816958e+31 ;  /* 0x46900000181e7828 */ /* 0x000fe20000000000 */
[----:B------:R-:W-:-:S05]  /*5ba0*/  MOV R28, R49 ;  /* 0x00000031001c7202 */ /* 0x000fca0000000f00 */
[----:B------:R-:W0:Y:S02]  /*5bb0*/  MUFU.RCP64H R29, R31 ;  /* 0x0000001f001d7308 */ /* 0x000e240000001800 */
[----:B0-----:R-:W-:-:S08]  /*5bc0*/  DFMA R24, -R30, R28, 1 ;  /* 0x3ff000001e18742b */ /* 0x001fd0000000011c */
[----:B------:R-:W-:-:S08]  /*5bd0*/  DFMA R24, R24, R24, R24 ;  /* 0x000000181818722b */ /* 0x000fd00000000018 */
[----:B------:R-:W-:-:S08]  /*5be0*/  DFMA R24, R28, R24, R28 ;  /* 0x000000181c18722b */ /* 0x000fd0000000001c */
[----:B------:R-:W-:-:S08]  /*5bf0*/  DFMA R28, -R30, R24, 1 ;  /* 0x3ff000001e1c742b */ /* 0x000fd00000000118 */
[----:B------:R-:W-:-:S08]  /*5c00*/  DFMA R28, R24, R28, R24 ;  /* 0x0000001c181c722b */ /* 0x000fd00000000018 */
[----:B------:R-:W-:Y:S01]  /*5c10*/  DMUL R28, R28, 8.11296384146066816958e+31 ;  /* 0x469000001c1c7828 */ /* 0x000fe20000000000 */
[----:B------:R-:W-:Y:S10]  /*5c20*/  BRA `(.L_x_122) ;  /* 0x0000000000087947 */ /* 0x000ff40003800000 */
.L_x_121:
[----:B------:R-:W-:Y:S02]  /*5c30*/  LOP3.LUT R29, R25, 0x80000, RZ, 0xfc, !PT ;  /* 0x00080000191d7812 */ /* 0x000fe400078efcff */
[----:B------:R-:W-:-:S07]  /*5c40*/  MOV R28, R24 ;  /* 0x00000018001c7202 */ /* 0x000fce0000000f00 */
.L_x_122:
[----:B------:R-:W-:Y:S05]  /*5c50*/  BSYNC.RECONVERGENT B4 ;  /* 0x0000000000047941 */ /* 0x000fea0003800200 */
.L_x_120:
[----:B------:R-:W-:Y:S01]  /*5c60*/  IMAD.MOV.U32 R24, RZ, RZ, R34 ;  /* 0x000000ffff187224 */ /* 0x000fe200078e0022 */
[----:B------:R-:W-:-:S04]  /*5c70*/  MOV R25, 0x0 ;  /* 0x0000000000197802 */ /* 0x000fc80000000f00 */
[----:B------:R-:W-:Y:S05]  /*5c80*/  RET.REL.NODEC R24 `(_Z29MC_Heston_Almost_Exact_kernelffffffiP17curandStateXORWOWPfS1_iP11HestonParam) ;  /* 0xffffffa018dc7950 */ /* 0x000fea0003c3ffff */
        .weak           $__internal_2_$__cuda_sm20_dsqrt_rn_f64_mediumpath_v1
        .type           $__internal_2_$__cuda_sm20_dsqrt_rn_f64_mediumpath_v1,@function
        .size           $__internal_2_$__cuda_sm20_dsqrt_rn_f64_mediumpath_v1,($__internal_3_$__cuda_sm20_rcp_rn_f32_slowpath - $__internal_2_$__cuda_sm20_dsqrt_rn_f64_mediumpath_v1)
$__internal_2_$__cuda_sm20_dsqrt_rn_f64_mediumpath_v1:
[----:B------:R-:W-:Y:S01]  /*5c90*/  ISETP.GE.U32.AND P0, PT, R38, -0x3400000, PT ;  /* 0xfcc000002600780c */ /* 0x000fe20003f06070 */
[----:B------:R-:W-:-:S12]  /*5ca0*/  BSSY.RECONVERGENT B3, `(.L_x_124) ;  /* 0x0000023000037945 */ /* 0x000fd80003800200 */
[----:B------:R-:W-:Y:S05]  /*5cb0*/  @!P0 BRA `(.L_x_125) ;  /* 0x0000000000208947 */ /* 0x000fea0003800000 */
[----:B------:R-:W-:-:S10]  /*5cc0*/  DFMA.RM R28, R30, R26, R28 ;  /* 0x0000001a1e1c722b */ /* 0x000fd4000000401c */
[----:B------:R-:W-:-:S04]  /*5cd0*/  IADD3 R26, P0, PT, R28, 0x1, RZ ;  /* 0x000000011c1a7810 */ /* 0x000fc80007f1e0ff */
[----:B------:R-:W-:-:S06]  /*5ce0*/  IADD3.X R27, PT, PT, RZ, R29, RZ, P0, !PT ;  /* 0x0000001dff1b7210 */ /* 0x000fcc00007fe4ff */
[----:B------:R-:W-:-:S08]  /*5cf0*/  DFMA.RP R32, -R28, R26, R32 ;  /* 0x0000001a1c20722b */ /* 0x000fd00000008120 */
[----:B------:R-:W-:-:S06]  /*5d00*/  DSETP.GT.AND P0, PT, R32, RZ, PT ;  /* 0x000000ff2000722a */ /* 0x000fcc0003f04000 */
[----:B------:R-:W-:Y:S02]  /*5d10*/  FSEL R26, R26, R28, P0 ;  /* 0x0000001c1a1a7208 */ /* 0x000fe40000000000 */
[----:B------:R-:W-:Y:S01]  /*5d20*/  FSEL R27, R27, R29, P0 ;  /* 0x0000001d1b1b7208 */ /* 0x000fe20000000000 */
[----:B------:R-:W-:Y:S06]  /*5d30*/  BRA `(.L_x_126) ;  /* 0x0000000000647947 */ /* 0x000fec0003800000 */
.L_x_125:
[----:B------:R-:W-:-:S14]  /*5d40*/  DSETP.NE.AND P0, PT, R32, RZ, PT ;  /* 0x000000ff2000722a */ /* 0x000fdc0003f05000 */
[----:B------:R-:W-:Y:S05]  /*5d50*/  @!P0 BRA `(.L_x_127) ;  /* 0x0000000000588947 */ /* 0x000fea0003800000 */
[----:B------:R-:W-:-:S13]  /*5d60*/  ISETP.GE.AND P0, PT, R33, RZ, PT ;  /* 0x000000ff2100720c */ /* 0x000fda0003f06270 */
[----:B------:R-:W-:Y:S01]  /*5d70*/  @!P0 IMAD.MOV.U32 R26, RZ, RZ, 0x0 ;  /* 0x00000000ff1a8424 */ /* 0x000fe200078e00ff */
[----:B------:R-:W-:Y:S01]  /*5d80*/  @!P0 MOV R27, 0xfff80000 ;  /* 0xfff80000001b8802 */ /* 0x000fe20000000f00 */
[----:B------:R-:W-:Y:S06]  /*5d90*/  @!P0 BRA `(.L_x_126) ;  /* 0x00000000004c8947 */ /* 0x000fec0003800000 */
[----:B------:R-:W-:-:S13]  /*5da0*/  ISETP.GT.AND P0, PT, R33, 0x7fefffff, PT ;  /* 0x7fefffff2100780c */ /* 0x000fda0003f04270 */
[----:B------:R-:W-:Y:S05]  /*5db0*/  @P0 BRA `(.L_x_127) ;  /* 0x0000000000400947 */ /* 0x000fea0003800000 */
[----:B------:R-:W-:Y:S01]  /*5dc0*/  DMUL R32, R32, 8.11296384146066816958e+31 ;  /* 0x4690000020207828 */ /* 0x000fe20000000000 */
[----:B------:R-:W-:Y:S01]  /*5dd0*/  MOV R30, RZ ;  /* 0x000000ff001e7202 */ /* 0x000fe20000000f00 */
[----:B------:R-:W-:Y:S01]  /*5de0*/  IMAD.MOV.U32 R26, RZ, RZ, 0x0 ;  /* 0x00000000ff1a7424 */ /* 0x000fe200078e00ff */
[----:B------:R-:W-:-:S03]  /*5df0*/  MOV R27, 0x3fd80000 ;  /* 0x3fd80000001b7802 */ /* 0x000fc60000000f00 */
[----:B------:R-:W0:Y:S02]  /*5e00*/  MUFU.RSQ64H R31, R33 ;  /* 0x00000021001f7308 */ /* 0x000e240000001c00 */
[----:B0-----:R-:W-:-:S08]  /*5e10*/  DMUL R28, R30, R30 ;  /* 0x0000001e1e1c7228 */ /* 0x001fd00000000000 */
[----:B------:R-:W-:-:S08]  /*5e20*/  DFMA R28, R32, -R28, 1 ;  /* 0x3ff00000201c742b */ /* 0x000fd0000000081c */
[----:B------:R-:W-:Y:S02]  /*5e30*/  DFMA R26, R28, R26, 0.5 ;  /* 0x3fe000001c1a742b */ /* 0x000fe4000000001a */
[----:B------:R-:W-:-:S08]  /*5e40*/  DMUL R28, R30, R28 ;  /* 0x0000001c1e1c7228 */ /* 0x000fd00000000000 */
[----:B------:R-:W-:-:S08]  /*5e50*/  DFMA R28, R26, R28, R30 ;  /* 0x0000001c1a1c722b */ /* 0x000fd0000000001e */
[----:B------:R-:W-:Y:S02]  /*5e60*/  DMUL R26, R32, R28 ;  /* 0x0000001c201a7228 */ /* 0x000fe40000000000 */
[----:B------:R-:W-:-:S06]  /*5e70*/  IADD3 R29, PT, PT, R29, -0x100000, RZ ;  /* 0xfff000001d1d7810 */ /* 0x000fcc0007ffe0ff */
[----:B------:R-:W-:-:S08]  /*5e80*/  DFMA R30, R26, -R26, R32 ;  /* 0x8000001a1a1e722b */ /* 0x000fd00000000020 */
[----:B------:R-:W-:-:S10]  /*5e90*/  DFMA R26, R28, R30, R26 ;  /* 0x0000001e1c1a722b */ /* 0x000fd4000000001a */
[----:B------:R-:W-:Y:S01]  /*5ea0*/  VIADD R27, R27, 0xfcb00000 ;  /* 0xfcb000001b1b7836 */ /* 0x000fe20000000000 */
[----:B------:R-:W-:Y:S06]  /*5eb0*/  BRA `(.L_x_126) ;  /* 0x0000000000047947 */ /* 0x000fec0003800000 */
.L_x_127:
[----:B------:R-:W-:-:S11]  /*5ec0*/  DADD R26, R32, R32 ;  /* 0x00000000201a7229 */ /* 0x000fd60000000020 */
.L_x_126:
[----:B------:R-:W-:Y:S05]  /*5ed0*/  BSYNC.RECONVERGENT B3 ;  /* 0x0000000000037941 */ /* 0x000fea0003800200 */
.L_x_124:
[----:B------:R-:W-:Y:S01]  /*5ee0*/  IMAD.MOV.U32 R37, RZ, RZ, 0x0 ;  /* 0x00000000ff257424 */ /* 0x000fe200078e00ff */
[----:B------:R-:W-:Y:S02]  /*5ef0*/  MOV R40, R26 ;  /* 0x0000001a00287202 */ /* 0x000fe40000000f00 */
[----:B------:R-:W-:Y:S01]  /*5f00*/  MOV R41, R27 ;  /* 0x0000001b00297202 */ /* 0x000fe20000000f00 */
[----:B------:R-:W-:Y:S06]  /*5f10*/  RET.REL.NODEC R36 `(_Z29MC_Heston_Almost_Exact_kernelffffffiP17curandStateXORWOWPfS1_iP11HestonParam) ;  /* 0xffffffa024387950 */ /* 0x000fec0003c3ffff */
        .weak           $__internal_3_$__cuda_sm20_rcp_rn_f32_slowpath
        .type           $__internal_3_$__cuda_sm20_rcp_rn_f32_slowpath,@function
        .size           $__internal_3_$__cuda_sm20_rcp_rn_f32_slowpath,($__internal_4_$__cuda_sm20_sqrt_rn_f32_slowpath - $__internal_3_$__cuda_sm20_rcp_rn_f32_slowpath)
$__internal_3_$__cuda_sm20_rcp_rn_f32_slowpath:
[----:B------:R-:W-:Y:S01]  /*5f20*/  SHF.L.U32 R28, R24, 0x1, RZ ;  /* 0x00000001181c7819 */ /* 0x000fe200000006ff */
[----:B------:R-:W-:Y:S03]  /*5f30*/  BSSY.RECONVERGENT B2, `(.L_x_128) ;  /* 0x0000030000027945 */ /* 0x000fe60003800200 */
[----:B------:R-:W-:-:S04]  /*5f40*/  SHF.R.U32.HI R28, RZ, 0x18, R28 ;  /* 0x00000018ff1c7819 */ /* 0x000fc8000001161c */
[----:B------:R-:W-:-:S13]  /*5f50*/  ISETP.NE.U32.AND P0, PT, R28, RZ, PT ;  /* 0x000000ff1c00720c */ /* 0x000fda0003f05070 */
[----:B------:R-:W-:Y:S05]  /*5f60*/  @P0 BRA `(.L_x_129) ;  /* 0x0000000000280947 */ /* 0x000fea0003800000 */
[----:B------:R-:W-:-:S04]  /*5f70*/  SHF.L.U32 R28, R24, 0x1, RZ ;  /* 0x00000001181c7819 */ /* 0x000fc800000006ff */
[----:B------:R-:W-:-:S13]  /*5f80*/  ISETP.NE.AND P0, PT, R28, RZ, PT ;  /* 0x000000ff1c00720c */ /* 0x000fda0003f05270 */
[----:B------:R-:W-:Y:S01]  /*5f90*/  @P0 FFMA R36, R24, 1.84467440737095516160e+19, RZ ;  /* 0x5f80000018240823 */ /* 0x000fe200000000ff */
[----:B------:R-:W-:Y:S08]  /*5fa0*/  @!P0 MUFU.RCP R29, R24 ;  /* 0x00000018001d8308 */ /* 0x000ff00000001000 */
[----:B------:R-:W0:Y:S02]  /*5fb0*/  @P0 MUFU.RCP R37, R36 ;  /* 0x0000002400250308 */ /* 0x000e240000001000 */
[----:B0-----:R-:W-:-:S04]  /*5fc0*/  @P0 FFMA R28, R36, R37, -1 ;  /* 0xbf800000241c0423 */ /* 0x001fc80000000025 */
[----:B------:R-:W-:-:S04]  /*5fd0*/  @P0 FADD.FTZ R28, -R28, -RZ ;  /* 0x800000ff1c1c0221 */ /* 0x000fc80000010100 */
[----:B------:R-:W-:-:S04]  /*5fe0*/  @P0 FFMA R28, R37, R28, R37 ;  /* 0x0000001c251c0223 */ /* 0x000fc80000000025 */
[----:B------:R-:W-:Y:S01]  /*5ff0*/  @P0 FFMA R29, R28, 1.84467440737095516160e+19, RZ ;  /* 0x5f8000001c1d0823 */ /* 0x000fe200000000ff */
[----:B------:R-:W-:Y:S06]  /*6000*/  BRA `(.L_x_130) ;  /* 0x0000000000887947 */ /* 0x000fec0003800000 */
.L_x_129:
[----:B------:R-:W-:-:S05]  /*6010*/  VIADD R29, R28, 0xffffff03 ;  /* 0xffffff031c1d7836 */ /* 0x000fca0000000000 */
[----:B------:R-:W-:-:S13]  /*6020*/  ISETP.GT.U32.AND P0, PT, R29, 0x1, PT ;  /* 0x000000011d00780c */ /* 0x000fda0003f04070 */
[----:B------:R-:W-:Y:S05]  /*6030*/  @P0 BRA `(.L_x_131) ;  /* 0x0000000000780947 */ /* 0x000fea0003800000 */
[----:B------:R-:W-:Y:S01]  /*6040*/  LOP3.LUT R36, R24, 0x7fffff, RZ, 0xc0, !PT ;  /* 0x007fffff18247812 */ /* 0x000fe200078ec0ff */
[----:B------:R-:W-:-:S03]  /*6050*/  HFMA2 R42, -RZ, RZ, 0, 1.78813934326171875e-07 ;  /* 0x00000003ff2a7431 */ /* 0x000fc600000001ff */
[----:B------:R-:W-:-:S04]  /*6060*/  LOP3.LUT R36, R36, 0x3f800000, RZ, 0xfc, !PT ;  /* 0x3f80000024247812 */ /* 0x000fc800078efcff */
[----:B------:R-:W0:Y:S01]  /*6070*/  MUFU.RCP R37, R36 ;  /* 0x0000002400257308 */ /* 0x000e220000001000 */
[----:B------:R-:W-:Y:S01]  /*6080*/  SHF.L.U32 R43, R42, R29, RZ ;  /* 0x0000001d2a2b7219 */ /* 0x000fe200000006ff */
[----:B0-----:R-:W-:-:S04]  /*6090*/  FFMA R38, R36, R37, -1 ;  /* 0xbf80000024267423 */ /* 0x001fc80000000025 */
[----:B------:R-:W-:-:S04]  /*60a0*/  FADD.FTZ R38, -R38, -RZ ;  /* 0x800000ff26267221 */ /* 0x000fc80000010100 */
[CCC-:B------:R-:W-:Y:S01]  /*60b0*/  FFMA.RM R40, R37.reuse, R38.reuse, R37.reuse ;  /* 0x0000002625287223 */ /* 0x1c0fe20000004025 */
[----:B------:R-:W-:-:S04]  /*60c0*/  FFMA.RP R41, R37, R38, R37 ;  /* 0x0000002625297223 */ /* 0x000fc80000008025 */
[C---:B------:R-:W-:Y:S02]  /*60d0*/  LOP3.LUT R37, R40.reuse, 0x7fffff, RZ, 0xc0, !PT ;  /* 0x007fffff28257812 */ /* 0x040fe400078ec0ff */
[----:B------:R-:W-:Y:S02]  /*60e0*/  FSETP.NEU.FTZ.AND P0, PT, R40, R41, PT ;  /* 0x000000292800720b */ /* 0x000fe40003f1d000 */
[----:B------:R-:W-:Y:S02]  /*60f0*/  LOP3.LUT R38, R37, 0x800000, RZ, 0xfc, !PT ;  /* 0x0080000025267812 */ /* 0x000fe400078efcff */
[----:B------:R-:W-:Y:S02]  /*6100*/  SEL R37, RZ, 0xffffffff, !P0 ;  /* 0xffffffffff257807 */ /* 0x000fe40004000000 */
[----:B------:R-:W-:Y:S02]  /*6110*/  LOP3.LUT R36, R43, R38, RZ, 0xc0, !PT ;  /* 0x000000262b247212 */ /* 0x000fe400078ec0ff */
[----:B------:R-:W-:-:S02]  /*6120*/  IADD3 R37, PT, PT, -R37, RZ, RZ ;  /* 0x000000ff25257210 */ /* 0x000fc40007ffe1ff */
[-C--:B------:R-:W-:Y:S02]  /*6130*/  SHF.R.U32.HI R36, RZ, R29.reuse, R36 ;  /* 0x0000001dff247219 */ /* 0x080fe40000011624 */
[----:B------:R-:W-:Y:S02]  /*6140*/  LOP3.LUT P1, RZ, R37, R29, R38, 0xf8, !PT ;  /* 0x0000001d25ff7212 */ /* 0x000fe4000782f826 */
[C---:B------:R-:W-:Y:S02]  /*6150*/  LOP3.LUT P0, RZ, R36.reuse, 0x1, RZ, 0xc0, !PT ;  /* 0x0000000124ff7812 */ /* 0x040fe4000780c0ff */
[----:B------:R-:W-:-:S04]  /*6160*/  LOP3.LUT P2, RZ, R36, 0x2, RZ, 0xc0, !PT ;  /* 0x0000000224ff7812 */ /* 0x000fc8000784c0ff */
[----:B------:R-:W-:Y:S02]  /*6170*/  PLOP3.LUT P0, PT, P0, P1, P2, 0xe0, 0x0 ;  /* 0x000000000000781c */ /* 0x000fe40000703c20 */
[----:B------:R-:W-:Y:S02]  /*6180*/  LOP3.LUT P1, RZ, R24, 0x7fffff, RZ, 0xc0, !PT ;  /* 0x007fffff18ff7812 */ /* 0x000fe4000782c0ff */
[----:B------:R-:W-:-:S05]  /*6190*/  SEL R29, RZ, 0x1, !P0 ;  /* 0x00000001ff1d7807 */ /* 0x000fca0004000000 */
[----:B------:R-:W-:-:S05]  /*61a0*/  IMAD.MOV R29, RZ, RZ, -R29 ;  /* 0x000000ffff1d7224 */ /* 0x000fca00078e0a1d */
[----:B------:R-:W-:Y:S02]  /*61b0*/  ISETP.GE.AND P0, PT, R29, RZ, PT ;  /* 0x000000ff1d00720c */ /* 0x000fe40003f06270 */
[----:B------:R-:W-:-:S04]  /*61c0*/  IADD3 R29, PT, PT, R28, -0xfc, RZ ;  /* 0xffffff041c1d7810 */ /* 0x000fc80007ffe0ff */
[----:B------:R-:W-:-:S07]  /*61d0*/  SHF.R.U32.HI R29, RZ, R29, R38 ;  /* 0x0000001dff1d7219 */ /* 0x000fce0000011626 */
[----:B------:R-:W-:-:S05]  /*61e0*/  @!P0 IADD3 R29, PT, PT, R29, 0x1, RZ ;  /* 0x000000011d1d8810 */ /* 0x000fca0007ffe0ff */
[----:B------:R-:W-:-:S05]  /*61f0*/  @!P1 IMAD.SHL.U32 R29, R29, 0x2, RZ ;  /* 0x000000021d1d9824 */ /* 0x000fca00078e00ff */
[----:B------:R-:W-:Y:S01]  /*6200*/  LOP3.LUT R29, R29, 0x80000000, R24, 0xf8, !PT ;  /* 0x800000001d1d7812 */ /* 0x000fe200078ef818 */
[----:B------:R-:W-:Y:S06]  /*6210*/  BRA `(.L_x_130) ;  /* 0x0000000000047947 */ /* 0x000fec0003800000 */
.L_x_131:
[----:B------:R0:W1:Y:S02]  /*6220*/  MUFU.RCP R29, R24 ;  /* 0x00000018001d7308 */ /* 0x0000640000001000 */
.L_x_130:
[----:B------:R-:W-:Y:S05]  /*6230*/  BSYNC.RECONVERGENT B2 ;  /* 0x0000000000027941 */ /* 0x000fea0003800200 */
.L_x_128:
[----:B01----:R-:W-:Y:S01]  /*6240*/  MOV R24, R29 ;  /* 0x0000001d00187202 */ /* 0x003fe20000000f00 */
[----:B------:R-:W-:Y:S01]  /*6250*/  IMAD.MOV.U32 R29, RZ, RZ, 0x0 ;  /* 0x00000000ff1d7424 */ /* 0x000fe200078e00ff */
[----:B------:R-:W-:-:S04]  /*6260*/  MOV R28, R35 ;  /* 0x00000023001c7202 */ /* 0x000fc80000000f00 */
[----:B------:R-:W-:Y:S05]  /*6270*/  RET.REL.NODEC R28 `(_Z29MC_Heston_Almost_Exact_kernelffffffiP17curandStateXORWOWPfS1_iP11HestonParam) ;  /* 0xffffff9c1c607950 */ /* 0x000fea0003c3ffff */
        .weak           $__internal_4_$__cuda_sm20_sqrt_rn_f32_slowpath
        .type           $__internal_4_$__cuda_sm20_sqrt_rn_f32_slowpath,@function
        .size           $__internal_4_$__cuda_sm20_sqrt_rn_f32_slowpath,($__internal_5_$__cuda_sm3x_div_rn_noftz_f32_slowpath - $__internal_4_$__cuda_sm20_sqrt_rn_f32_slowpath)
$__internal_4_$__cuda_sm20_sqrt_rn_f32_slowpath:
        /* <DEDUP_REMOVED lines=16> */
[----:B------:R-:W-:-:S03]  /*6380*/  @!P0 IMAD.MOV.U32 R35, RZ, RZ, R28 ;  /* 0x000000ffff238224 */ /* 0x000fc600078e001c */
[----:B------:R-:W-:-:S04]  /*6390*/  @P0 FFMA R32, R40, R32, R29 ;  /* 0x0000002028200223 */ /* 0x000fc8000000001d */
[----:B------:R-:W-:-:S07]  /*63a0*/  @P0 FMUL.FTZ R35, R32, 2.3283064365386962891e-10 ;  /* 0x2f80000020230820 */ /* 0x000fce0000410000 */
.L_x_132:
[----:B------:R-:W-:Y:S01]  /*63b0*/  HFMA2 R29, -RZ, RZ, 0, 0 ;  /* 0x00000000ff1d7431 */ /* 0x000fe200000001ff */
[----:B------:R-:W-:-:S04]  /*63c0*/  MOV R28, R31 ;  /* 0x0000001f001c7202 */ /* 0x000fc80000000f00 */
[----:B------:R-:W-:Y:S05]  /*63d0*/  RET.REL.NODEC R28 `(_Z29MC_Heston_Almost_Exact_kernelffffffiP17curandStateXORWOWPfS1_iP11HestonParam) ;  /* 0xffffff9c1c087950 */ /* 0x000fea0003c3ffff */
        .weak           $__internal_5_$__cuda_sm3x_div_rn_noftz_f32_slowpath
        .type           $__internal_5_$__cuda_sm3x_div_rn_noftz_f32_slowpath,@function
        .size           $__internal_5_$__cuda_sm3x_div_rn_noftz_f32_slowpath,(.L_x_268 - $__internal_5_$__cuda_sm3x_div_rn_noftz_f32_slowpath)
$__internal_5_$__cuda_sm3x_div_rn_noftz_f32_slowpath:
[----:B------:R-:W-:Y:S01]  /*63e0*/  SHF.R.U32.HI R32, RZ, 0x17, R29 ;  /* 0x00000017ff207819 */ /* 0x000fe2000001161d */
[----:B------:R-:W-:Y:S01]  /*63f0*/  BSSY.RECONVERGENT B2, `(.L_x_133) ;  /* 0x0000062000027945 */ /* 0x000fe20003800200 */
[----:B------:R-:W-:Y:S02]  /*6400*/  SHF.R.U32.HI R38, RZ, 0x17, R28 ;  /* 0x00000017ff267819 */ /* 0x000fe4000001161c */
[----:B------:R-:W-:Y:S02]  /*6410*/  LOP3.LUT R32, R32, 0xff, RZ, 0xc0, !PT ;  /* 0x000000ff20207812 */ /* 0x000fe400078ec0ff */
[----:B------:R-:W-:-:S03]  /*6420*/  LOP3.LUT R38, R38, 0xff, RZ, 0xc0, !PT ;  /* 0x000000ff26267812 */ /* 0x000fc600078ec0ff */
[----:B------:R-:W-:Y:S01]  /*6430*/  VIADD R37, R32, 0xffffffff ;  /* 0xffffffff20257836 */ /* 0x000fe20000000000 */
[----:B------:R-:W-:-:S04]  /*6440*/  IADD3 R40, PT, PT, R38, -0x1, RZ ;  /* 0xffffffff26287810 */ /* 0x000fc80007ffe0ff */
[----:B------:R-:W-:-:S04]  /*6450*/  ISETP.GT.U32.AND P0, PT, R37, 0xfd, PT ;  /* 0x000000fd2500780c */ /* 0x000fc80003f04070 */
[----:B------:R-:W-:-:S13]  /*6460*/  ISETP.GT.U32.OR P0, PT, R40, 0xfd, P0 ;  /* 0x000000fd2800780c */ /* 0x000fda0000704470 */
[----:B------:R-:W-:Y:S01]  /*6470*/  @!P0 MOV R31, RZ ;  /* 0x000000ff001f8202 */ /* 0x000fe20000000f00 */
[----:B------:R-:W-:Y:S06]  /*6480*/  @!P0 BRA `(.L_x_134) ;  /* 0x00000000005c8947 */ /* 0x000fec0003800000 */
[----:B------:R-:W-:Y:S02]  /*6490*/  FSETP.GTU.FTZ.AND P0, PT, |R28|, +INF , PT ;  /* 0x7f8000001c00780b */ /* 0x000fe40003f1c200 */
[----:B------:R-:W-:-:S04]  /*64a0*/  FSETP.GTU.FTZ.AND P1, PT, |R29|, +INF , PT ;  /* 0x7f8000001d00780b */ /* 0x000fc80003f3c200 */
[----:B------:R-:W-:-:S13]  /*64b0*/  PLOP3.LUT P0, PT, P0, P1, PT, 0xf8, 0x8f ;  /* 0x00000000008f781c */ /* 0x000fda0000703f70 */
[----:B------:R-:W-:Y:S05]  /*64c0*/  @P0 BRA `(.L_x_135) ;  /* 0x00000004004c0947 */ /* 0x000fea0003800000 */
[----:B------:R-:W-:-:S13]  /*64d0*/  LOP3.LUT P0, RZ, R29, 0x7fffffff, R28, 0xc8, !PT ;  /* 0x7fffffff1dff7812 */ /* 0x000fda000780c81c */
[----:B------:R-:W-:Y:S05]  /*64e0*/  @!P0 BRA `(.L_x_136) ;  /* 0x00000004003c8947 */ /* 0x000fea0003800000 */
[C---:B------:R-:W-:Y:S02]  /*64f0*/  FSETP.NEU.FTZ.AND P2, PT, |R28|.reuse, +INF , PT ;  /* 0x7f8000001c00780b */ /* 0x040fe40003f5d200 */
[----:B------:R-:W-:Y:S02]  /*6500*/  FSETP.NEU.FTZ.AND P1, PT, |R29|, +INF , PT ;  /* 0x7f8000001d00780b */ /* 0x000fe40003f3d200 */
[----:B------:R-:W-:-:S11]  /*6510*/  FSETP.NEU.FTZ.AND P0, PT, |R28|, +INF , PT ;  /* 0x7f8000001c00780b */ /* 0x000fd60003f1d200 */
[----:B------:R-:W-:Y:S05]  /*6520*/  @!P1 BRA !P2, `(.L_x_136) ;  /* 0x00000004002c9947 */ /* 0x000fea0005000000 */
[----:B------:R-:W-:-:S04]  /*6530*/  LOP3.LUT P2, RZ, R28, 0x7fffffff, RZ, 0xc0, !PT ;  /* 0x7fffffff1cff7812 */ /* 0x000fc8000784c0ff */
[----:B------:R-:W-:-:S13]  /*6540*/  PLOP3.LUT P1, PT, P1, P2, PT, 0x2f, 0xf2 ;  /* 0x0000000000f2781c */ /* 0x000fda0000f24577 */
[----:B------:R-:W-:Y:S05]  /*6550*/  @P1 BRA `(.L_x_137) ;  /* 0x0000000400181947 */ /* 0x000fea0003800000 */
[----:B------:R-:W-:-:S04]  /*6560*/  LOP3.LUT P1, RZ, R29, 0x7fffffff, RZ, 0xc0, !PT ;  /* 0x7fffffff1dff7812 */ /* 0x000fc8000782c0ff */
[----:B------:R-:W-:-:S13]  /*6570*/  PLOP3.LUT P0, PT, P0, P1, PT, 0x2f, 0xf2 ;  /* 0x0000000000f2781c */ /* 0x000fda0000702577 */
[----:B------:R-:W-:Y:S05]  /*6580*/  @P0 BRA `(.L_x_138) ;  /* 0x0000000400000947 */ /* 0x000fea0003800000 */
[----:B------:R-:W-:Y:S02]  /*6590*/  ISETP.GE.AND P0, PT, R40, RZ, PT ;  /* 0x000000ff2800720c */ /* 0x000fe40003f06270 */
[----:B------:R-:W-:-:S11]  /*65a0*/  ISETP.GE.AND P1, PT, R37, RZ, PT ;  /* 0x000000ff2500720c */ /* 0x000fd60003f26270 */
[----:B------:R-:W-:Y:S01]  /*65b0*/  @P0 IMAD.MOV.U32 R31, RZ, RZ, RZ ;  /* 0x000000ffff1f0224 */ /* 0x000fe200078e00ff */
[----:B------:R-:W-:Y:S01]  /*65c0*/  @!P0 MOV R31, 0xffffffc0 ;  /* 0xffffffc0001f8802 */ /* 0x000fe20000000f00 */
[----:B------:R-:W-:Y:S01]  /*65d0*/  @!P0 FFMA R28, R28, 1.84467440737095516160e+19, RZ ;  /* 0x5f8000001c1c8823 */ /* 0x000fe200000000ff */
[----:B------:R-:W-:Y:S02]  /*65e0*/  @!P1 FFMA R29, R29, 1.84467440737095516160e+19, RZ ;  /* 0x5f8000001d1d9823 */ /* 0x000fe400000000ff */
[----:B------:R-:W-:-:S07]  /*65f0*/  @!P1 IADD3 R31, PT, PT, R31, 0x40, RZ ;  /* 0x000000401f1f9810 */ /* 0x000fce0007ffe0ff */
.L_x_134:
[----:B------:R-:W-:Y:S01]  /*6600*/  LEA R40, R32, 0xc0800000, 0x17 ;  /* 0xc080000020287811 */ /* 0x000fe200078eb8ff */
[----:B------:R-:W-:Y:S04]  /*6610*/  BSSY.RECONVERGENT B3, `(.L_x_139) ;  /* 0x0000036000037945 */ /* 0x000fe80003800200 */
[----:B------:R-:W-:Y:S01]  /*6620*/  IMAD.IADD R42, R29, 0x1, -R40 ;  /* 0x000000011d2a7824 */ /* 0x000fe200078e0a28 */
[----:B------:R-:W-:-:S03]  /*6630*/  IADD3 R29, PT, PT, R38, -0x7f, RZ ;  /* 0xffffff81261d7810 */ /* 0x000fc60007ffe0ff */
[----:B------:R-:W0:Y:S01]  /*6640*/  MUFU.RCP R40, R42 ;  /* 0x0000002a00287308 */ /* 0x000e220000001000 */
[----:B------:R-:W-:Y:S01]  /*6650*/  FADD.FTZ R37, -R42, -RZ ;  /* 0x800000ff2a257221 */ /* 0x000fe20000010100 */
[C---:B------:R-:W-:Y:S01]  /*6660*/  IMAD R28, R29.reuse, -0x800000, R28 ;  /* 0xff8000001d1c7824 */ /* 0x040fe200078e021c */
[----:B------:R-:W-:-:S04]  /*6670*/  IADD3 R32, PT, PT, R29, 0x7f, -R32 ;  /* 0x0000007f1d207810 */ /* 0x000fc80007ffe820 */
[----:B------:R-:W-:Y:S01]  /*6680*/  IADD3 R31, PT, PT, R32, R31, RZ ;  /* 0x0000001f201f7210 */ /* 0x000fe20007ffe0ff */
[----:B0-----:R-:W-:-:S04]  /*6690*/  FFMA R41, R40, R37, 1 ;  /* 0x3f80000028297423 */ /* 0x001fc80000000025 */
[----:B------:R-:W-:-:S04]  /*66a0*/  FFMA R41, R40, R41, R40 ;  /* 0x0000002928297223 */ /* 0x000fc80000000028 */
[----:B------:R-:W-:-:S04]  /*66b0*/  FFMA R38, R28, R41, RZ ;  /* 0x000000291c267223 */ /* 0x000fc800000000ff */
[----:B------:R-:W-:-:S04]  /*66c0*/  FFMA R40, R37, R38, R28 ;  /* 0x0000002625287223 */ /* 0x000fc8000000001c */
[----:B------:R-:W-:-:S04]  /*66d0*/  FFMA R38, R41, R40, R38 ;  /* 0x0000002829267223 */ /* 0x000fc80000000026 */
[----:B------:R-:W-:-:S04]  /*66e0*/  FFMA R37, R37, R38, R28 ;  /* 0x0000002625257223 */ /* 0x000fc8000000001c */
[----:B------:R-:W-:-:S05]  /*66f0*/  FFMA R28, R41, R37, R38 ;  /* 0x00000025291c7223 */ /* 0x000fca0000000026 */
[----:B------:R-:W-:-:S04]  /*6700*/  SHF.R.U32.HI R29, RZ, 0x17, R28 ;  /* 0x00000017ff1d7819 */ /* 0x000fc8000001161c */
[----:B------:R-:W-:-:S05]  /*6710*/  LOP3.LUT R32, R29, 0xff, RZ, 0xc0, !PT ;  /* 0x000000ff1d207812 */ /* 0x000fca00078ec0ff */
[----:B------:R-:W-:-:S05]  /*6720*/  IMAD.IADD R29, R32, 0x1, R31 ;  /* 0x00000001201d7824 */ /* 0x000fca00078e021f */
[----:B------:R-:W-:-:S04]  /*6730*/  IADD3 R32, PT, PT, R29, -0x1, RZ ;  /* 0xffffffff1d207810 */ /* 0x000fc80007ffe0ff */
[----:B------:R-:W-:-:S13]  /*6740*/  ISETP.GE.U32.AND P0, PT, R32, 0xfe, PT ;  /* 0x000000fe2000780c */ /* 0x000fda0003f06070 */
[----:B------:R-:W-:Y:S05]  /*6750*/  @!P0 BRA `(.L_x_140) ;  /* 0x0000000000808947 */ /* 0x000fea0003800000 */
[----:B------:R-:W-:-:S13]  /*6760*/  ISETP.GT.AND P0, PT, R29, 0xfe, PT ;  /* 0x000000fe1d00780c */ /* 0x000fda0003f04270 */
[----:B------:R-:W-:Y:S05]  /*6770*/  @P0 BRA `(.L_x_141) ;  /* 0x00000000006c0947 */ /* 0x000fea0003800000 */
[----:B------:R-:W-:-:S13]  /*6780*/  ISETP.GE.AND P0, PT, R29, 0x1, PT ;  /* 0x000000011d00780c */ /* 0x000fda0003f06270 */
[----:B------:R-:W-:Y:S05]  /*6790*/  @P0 BRA `(.L_x_142) ;  /* 0x0000000000740947 */ /* 0x000fea0003800000 */
[----:B------:R-:W-:Y:S02]  /*67a0*/  ISETP.GE.AND P0, PT, R29, -0x18, PT ;  /* 0xffffffe81d00780c */ /* 0x000fe40003f06270 */
[----:B------:R-:W-:-:S11]  /*67b0*/  LOP3.LUT R28, R28, 0x80000000, RZ, 0xc0, !PT ;  /* 0x800000001c1c7812 */ /* 0x000fd600078ec0ff */
[----:B------:R-:W-:Y:S05]  /*67c0*/  @!P0 BRA `(.L_x_142) ;  /* 0x0000000000688947 */ /* 0x000fea0003800000 */
[CCC-:B------:R-:W-:Y:S01]  /*67d0*/  FFMA.RZ R31, R41.reuse, R37.reuse, R38.reuse ;  /* 0x00000025291f7223 */ /* 0x1c0fe2000000c026 */
[CCC-:B------:R-:W-:Y:S01]  /*67e0*/  FFMA.RP R32, R41.reuse, R37.reuse, R38.reuse ;  /* 0x0000002529207223 */ /* 0x1c0fe20000008026 */
[----:B------:R-:W-:Y:S01]  /*67f0*/  FFMA.RM R37, R41, R37, R38 ;  /* 0x0000002529257223 */ /* 0x000fe20000004026 */
[----:B------:R-:W-:Y:S02]  /*6800*/  IADD3 R38, PT, PT, R29, 0x20, RZ ;  /* 0x000000201d267810 */ /* 0x000fe40007ffe0ff */
[----:B------:R-:W-:Y:S02]  /*6810*/  LOP3.LUT R31, R31, 0x7fffff, RZ, 0xc0, !PT ;  /* 0x007fffff1f1f7812 */ /* 0x000fe400078ec0ff */
[----:B------:R-:W-:Y:S02]  /*6820*/  ISETP.NE.AND P2, PT, R29, RZ, PT ;  /* 0x000000ff1d00720c */ /* 0x000fe40003f45270 */
[----:B------:R-:W-:Y:S02]  /*6830*/  LOP3.LUT R31, R31, 0x800000, RZ, 0xfc, !PT ;  /* 0x008000001f1f7812 */ /* 0x000fe400078efcff */
[----:B------:R-:W-:Y:S01]  /*6840*/  ISETP.NE.AND P1, PT, R29, RZ, PT ;  /* 0x000000ff1d00720c */ /* 0x000fe20003f25270 */
[----:B------:R-:W-:Y:S01]  /*6850*/  IMAD.MOV R29, RZ, RZ, -R29 ;  /* 0x000000ffff1d7224 */ /* 0x000fe200078e0a1d */
[----:B------:R-:W-:-:S02]  /*6860*/  SHF.L.U32 R38, R31, R38, RZ ;  /* 0x000000261f267219 */ /* 0x000fc400000006ff */
[----:B------:R-:W-:Y:S02]  /*6870*/  FSETP.NEU.FTZ.AND P0, PT, R32, R37, PT ;  /* 0x000000252000720b */ /* 0x000fe40003f1d000 */
[----:B------:R-:W-:Y:S02]  /*6880*/  SEL R32, R29, RZ, P2 ;  /* 0x000000ff1d207207 */ /* 0x000fe40001000000 */
[----:B------:R-:W-:Y:S02]  /*6890*/  ISETP.NE.AND P1, PT, R38, RZ, P1 ;  /* 0x000000ff2600720c */ /* 0x000fe40000f25270 */
[----:B------:R-:W-:Y:S02]  /*68a0*/  SHF.R.U32.HI R32, RZ, R32, R31 ;  /* 0x00000020ff207219 */ /* 0x000fe4000001161f */
[----:B------:R-:W-:Y:S02]  /*68b0*/  PLOP3.LUT P0, PT, P0, P1, PT, 0xf8, 0x8f ;  /* 0x00000000008f781c */ /* 0x000fe40000703f70 */
[----:B------:R-:W-:-:S02]  /*68c0*/  SHF.R.U32.HI R38, RZ, 0x1, R32 ;  /* 0x00000001ff267819 */ /* 0x000fc40000011620 */
[----:B------:R-:W-:-:S04]  /*68d0*/  SEL R29, RZ, 0x1, !P0 ;  /* 0x00000001ff1d7807 */ /* 0x000fc80004000000 */
[----:B------:R-:W-:-:S04]  /*68e0*/  LOP3.LUT R29, R29, 0x1, R38, 0xf8, !PT ;  /* 0x000000011d1d7812 */ /* 0x000fc800078ef826 */
[----:B------:R-:W-:-:S04]  /*68f0*/  LOP3.LUT R29, R29, R32, RZ, 0xc0, !PT ;  /* 0x000000201d1d7212 */ /* 0x000fc800078ec0ff */
[----:B------:R-:W-:-:S04]  /*6900*/  IADD3 R29, PT, PT, R38, R29, RZ ;  /* 0x0000001d261d7210 */ /* 0x000fc80007ffe0ff */
[----:B------:R-:W-:Y:S01]  /*6910*/  LOP3.LUT R28, R29, R28, RZ, 0xfc, !PT ;  /* 0x0000001c1d1c7212 */ /* 0x000fe200078efcff */
[----:B------:R-:W-:Y:S06]  /*6920*/  BRA `(.L_x_142) ;  /* 0x0000000000107947 */ /* 0x000fec0003800000 */
.L_x_141:
[----:B------:R-:W-:-:S04]  /*6930*/  LOP3.LUT R28, R28, 0x80000000, RZ, 0xc0, !PT ;  /* 0x800000001c1c7812 */ /* 0x000fc800078ec0ff */
[----:B------:R-:W-:Y:S01]  /*6940*/  LOP3.LUT R28, R28, 0x7f800000, RZ, 0xfc, !PT ;  /* 0x7f8000001c1c7812 */ /* 0x000fe200078efcff */
[----:B------:R-:W-:Y:S06]  /*6950*/  BRA `(.L_x_142) ;  /* 0x0000000000047947 */ /* 0x000fec0003800000 */
.L_x_140:
[----:B------:R-:W-:-:S07]  /*6960*/  LEA R28, R31, R28, 0x17 ;  /* 0x0000001c1f1c7211 */ /* 0x000fce00078eb8ff */
.L_x_142:
[----:B------:R-:W-:Y:S05]  /*6970*/  BSYNC.RECONVERGENT B3 ;  /* 0x0000000000037941 */ /* 0x000fea0003800200 */
.L_x_139:
[----:B------:R-:W-:Y:S05]  /*6980*/  BRA `(.L_x_143) ;  /* 0x0000000000207947 */ /* 0x000fea0003800000 */
.L_x_138:
[----:B------:R-:W-:-:S04]  /*6990*/  LOP3.LUT R28, R29, 0x80000000, R28, 0x48, !PT ;  /* 0x800000001d1c7812 */ /* 0x000fc800078e481c */
[----:B------:R-:W-:Y:S01]  /*69a0*/  LOP3.LUT R28, R28, 0x7f800000, RZ, 0xfc, !PT ;  /* 0x7f8000001c1c7812 */ /* 0x000fe200078efcff */
[----:B------:R-:W-:Y:S06]  /*69b0*/  BRA `(.L_x_143) ;  /* 0x0000000000147947 */ /* 0x000fec0003800000 */
.L_x_137:
[----:B------:R-:W-:Y:S01]  /*69c0*/  LOP3.LUT R28, R29, 0x80000000, R28, 0x48, !PT ;  /* 0x800000001d1c7812 */ /* 0x000fe200078e481c */
[----:B------:R-:W-:Y:S06]  /*69d0*/  BRA `(.L_x_143) ;  /* 0x00000000000c7947 */ /* 0x000fec0003800000 */
.L_x_136:
[----:B------:R-:W0:Y:S01]  /*69e0*/  MUFU.RSQ R28, -QNAN ;  /* 0xffc00000001c7908 */ /* 0x000e220000001400 */
[----:B------:R-:W-:Y:S05]  /*69f0*/  BRA `(.L_x_143) ;  /* 0x0000000000047947 */ /* 0x000fea0003800000 */
.L_x_135:
[----:B------:R-:W-:-:S07]  /*6a00*/  FADD.FTZ R28, R28, R29 ;  /* 0x0000001d1c1c7221 */ /* 0x000fce0000010000 */
.L_x_143:
[----:B------:R-:W-:Y:S05]  /*6a10*/  BSYNC.RECONVERGENT B2 ;  /* 0x0000000000027941 */ /* 0x000fea0003800200 */
.L_x_133:
[----:B------:R-:W-:Y:S02]  /*6a20*/  HFMA2 R29, -RZ, RZ, 0, 0 ;  /* 0x00000000ff1d7431 */ /* 0x000fe400000001ff */
[----:B0-----:R-:W-:Y:S01]  /*6a30*/  IMAD.MOV.U32 R42, RZ, RZ, R28 ;  /* 0x000000ffff2a7224 */ /* 0x001fe200078e001c */
[----:B------:R-:W-:-:S04]  /*6a40*/  MOV R28, R35 ;  /* 0x00000023001c7202 */ /* 0x000fc80000000f00 */
[----:B------:R-:W-:Y:S05]  /*6a50*/  RET.REL.NODEC R28 `(_Z29MC_Heston_Almost_Exact_kernelffffffiP17curandStateXORWOWPfS1_iP11HestonParam) ;  /* 0xffffff941c687950 */ /* 0x000fea0003c3ffff */
.L_x_144:
        /* <DEDUP_REMOVED lines=10> */
.L_x_268:


//--------------------- .text._Z22MC_Heston_Exact_kernelffffffiP17curandStateXORWOWPfS1_iP11HestonParam --------------------------
	.section	.text._Z22MC_Heston_Exact_kernelffffffiP17curandStateXORWOWPfS1_iP11HestonParam,"ax",@progbits
	.align	128
        .global         _Z22MC_Heston_Exact_kernelffffffiP17curandStateXORWOWPfS1_iP11HestonParam
        .type           _Z22MC_Heston_Exact_kernelffffffiP17curandStateXORWOWPfS1_iP11HestonParam,@function
        .size           _Z22MC_Heston_Exact_kernelffffffiP17curandStateXORWOWPfS1_iP11HestonParam,(.L_x_273 - _Z22MC_Heston_Exact_kernelffffffiP17curandStateXORWOWPfS1_iP11HestonParam)
        .other          _Z22MC_Heston_Exact_kernelffffffiP17curandStateXORWOWPfS1_iP11HestonParam,@"STO_CUDA_ENTRY STV_DEFAULT"
_Z22MC_Heston_Exact_kernelffffffiP17curandStateXORWOWPfS1_iP11HestonParam:
.text._Z22MC_Heston_Exact_kernelffffffiP17curandStateXORWOWPfS1_iP11HestonParam:
        /* <DEDUP_REMOVED lines=15> */
[----:B------:R-:W2:Y:S08]  /*00f0*/  LDC.64 R10, c[0x0][0x3a0] ;  /* 0x0000e800ff0a7b82 */ /* 0x000eb00000000a00 */
[----:B------:R-:W3:Y:S02]  /*0100*/  @!P0 LDC.64 R6, c[0x0][0x3c0] ;  /* 0x0000f000ff068b82 */ /* 0x000ee40000000a00 */
[----:B---3--:R-:W-:-:S05]  /*0110*/  @!P0 IMAD.WIDE R6, R2, 0xc, R6 ;  /* 0x0000000c02068825 */ /* 0x008fca00078e0206 */
[----:B0-----:R-:W3:Y:S04]  /*0120*/  @!P0 LDG.E R8, desc[UR6][R6.64] ;  /* 0x0000000606088981 */ /* 0x001ee8000c1e1900 */
[----:B------:R-:W3:Y:S04]  /*0130*/  @!P0 LDG.E R9, desc[UR6][R6.64+0x4] ;  /* 0x0000040606098981 */ /* 0x000ee8000c1e1900 */
[----:B------:R0:W4:Y:S01]  /*0140*/  @!P0 LDG.E R0, desc[UR6][R6.64+0x8] ;  /* 0x0000080606008981 */ /* 0x000122000c1e1900 */
[----:B------:R-:W-:Y:S01]  /*0150*/  UMOV UR4, 0x400 ;  /* 0x0000040000047882 */ /* 0x000fe20000000000 */
[----:B--2---:R-:W-:Y:S01]  /*0160*/  IMAD.WIDE R10, R5, 0x30, R10 ;  /* 0x00000030050a7825 */ /* 0x004fe200078e020a */
[----:B-1----:R-:W-:Y:S01]  /*0170*/  ULEA UR4, UR5, UR4, 0x18 ;  /* 0x0000000405047291 */ /* 0x002fe2000f8ec0ff */
[----:B0-----:R-:W0:Y:S08]  /*0180*/  LDC R7, c[0x0][0x390] ;  /* 0x0000e400ff077b82 */ /* 0x001e300000000800 */
[----:B---3--:R1:W-:Y:S04]  /*0190*/  @!P0 STS.64 [UR4], R8 ;  /* 0x00000008ff008988 */ /* 0x0083e80008000a04 */
[----:B----4-:R2:W-:Y:S01]  /*01a0*/  @!P0 STS [UR4+0x8], R0 ;  /* 0x00000800ff008988 */ /* 0x0105e20008000804 */
[----:B------:R-:W-:Y:S06]  /*01b0*/  BAR.SYNC.DEFER_BLOCKING 0x0 ;  /* 0x0000000000007b1d */ /* 0x000fec0000010000 */
[----:B------:R2:W5:Y:S04]  /*01c0*/  LDG.E.64 R16, desc[UR6][R10.64] ;  /* 0x000000060a107981 */ /* 0x000568000c1e1b00 */
[----:B------:R2:W5:Y:S04]  /*01d0*/  LDG.E.64 R24, desc[UR6][R10.64+0x8] ;  /* 0x000008060a187981 */ /* 0x000568000c1e1b00 */
[----:B------:R2:W5:Y:S01]  /*01e0*/  LDG.E.64 R18, desc[UR6][R10.64+0x10] ;  /* 0x000010060a127981 */ /* 0x000562000c1e1b00 */
[----:B------:R-:W3:Y:S01]  /*01f0*/  LDCU UR5, c[0x0][0x384] ;  /* 0x00007080ff0577ac */ /* 0x000ee20008000800 */
[----:B-1----:R-:W-:-:S02]  /*0200*/  HFMA2 R9, -RZ, RZ, 0, 0 ;  /* 0x00000000ff097431 */ /* 0x002fc400000001ff */
[----:B0-----:R-:W-:Y:S01]  /*0210*/  FMUL R7, R7, R7 ;  /* 0x0000000707077220 */ /* 0x001fe20000400000 */
[----:B------:R-:W0:Y:S01]  /*0220*/  LDS.128 R12, [UR4] ;  /* 0x00000004ff0c7984 */ /* 0x000e220008000c00 */
[----:B------:R-:W1:Y:S01]  /*0230*/  LDCU UR4, c[0x0][0x398] ;  /* 0x00007300ff0477ac */ /* 0x000e620008000800 */
[----:B---3--:R-:W-:Y:S01]  /*0240*/  IMAD.U32 R5, RZ, RZ, UR5 ;  /* 0x00000005ff057e24 */ /* 0x008fe2000f8e00ff */
[----:B-1----:R-:W-:-:S09]  /*0250*/  UISETP.GE.AND UP0, UPT, UR4, 0x1, UPT ;  /* 0x000000010400788c */ /* 0x002fd2000bf06270 */
[----:B--2---:R-:W-:Y:S05]  /*0260*/  BRA.U !UP0, `(.L_x_145) ;  /* 0x00000049082c7547 */ /* 0x004fea000b800000 */
[----:B------:R-:W-:Y:S01]  /*0270*/  MOV R5, 0x3bbb989d ;  /* 0x3bbb989d00057802 */ /* 0x000fe20000000f00 */
[----:B0-----:R-:W-:Y:S01]  /*0280*/  FMUL R0, R12, -R7 ;  /* 0x800000070c007220 */ /* 0x001fe20000400000 */
[----:B------:R-:W-:Y:S01]  /*0290*/  IMAD.MOV.U32 R8, RZ, RZ, 0x437c0000 ;  /* 0x437c0000ff087424 */ /* 0x000fe200078e00ff */
[----:B------:R-:W5:Y:S02]  /*02a0*/  LDG.E R6, desc[UR6][R10.64+0x20] ;  /* 0x000020060a067981 */ /* 0x000f64000c1e1900 */
[----:B------:R-:W-:Y:S02]  /*02b0*/  FFMA.SAT R5, R0, R5, 0.5 ;  /* 0x3f00000000057423 */ /* 0x000fe40000002005 */
[----:B------:R-:W5:Y:S02]  /*02c0*/  LDG.E.64 R20, desc[UR6][R10.64+0x28] ;  /* 0x000028060a147981 */ /* 0x000f64000c1e1b00 */
[----:B------:R-:W-:Y:S02]  /*02d0*/  FFMA.RM R5, R5, R8, 12582913 ;  /* 0x4b40000105057423 */ /* 0x000fe40000004008 */
[----:B------:R0:W5:Y:S01]  /*02e0*/  LDG.E.64 R22, desc[UR6][R10.64+0x18] ;  /* 0x000018060a167981 */ /* 0x000162000c1e1b00 */
[----:B------:R-:W-:Y:S01]  /*02f0*/  FADD R15, R12, R12 ;  /* 0x0000000c0c0f7221 */ /* 0x000fe20000000000 */
[C---:B------:R-:W-:Y:S01]  /*0300*/  FADD R9, R5.reuse, -12583039 ;  /* 0xcb40007f05097421 */ /* 0x040fe20000000000 */
[----:B------:R-:W-:Y:S01]  /*0310*/  SHF.L.U32 R5, R5, 0x17, RZ ;  /* 0x0000001705057819 */ /* 0x000fe200000006ff */
[----:B------:R-:W-:Y:S01]  /*0320*/  IMAD.U32 R45, RZ, RZ, UR5 ;  /* 0x00000005ff2d7e24 */ /* 0x000fe2000f8e00ff */
[----:B-----5:R-:W-:Y:S01]  /*0330*/  MOV R47, R25 ;  /* 0x00000019002f7202 */ /* 0x020fe20000000f00 */
[----:B------:R-:W-:-:S04]  /*0340*/  FFMA R9, R0, 1.4426950216293334961, -R9 ;  /* 0x3fb8aa3b00097823 */ /* 0x000fc80000000809 */
[----:B------:R-:W-:Y:S01]  /*0350*/  FFMA R8, R0, 1.925963033500011079e-08, R9 ;  /* 0x32a5706000087823 */ /* 0x000fe20000000009 */
[----:B0-----:R-:W-:Y:S01]  /*0360*/  MUFU.RCP R10, R15 ;  /* 0x0000000f000a7308 */ /* 0x001fe20000001000 */
[----:B------:R-:W-:Y:S01]  /*0370*/  FMUL R9, R14, R14 ;  /* 0x0000000e0e097220 */ /* 0x000fe20000400000 */
[----:B------:R-:W-:-:S06]  /*0380*/  IMAD.MOV.U32 R11, RZ, RZ, R18 ;  /* 0x000000ffff0b7224 */ /* 0x000fcc00078e0012 */
[----:B------:R-:W0:Y:S02]  /*0390*/  MUFU.EX2 R8, R8 ;  /* 0x0000000800087308 */ /* 0x000e240000000800 */
[----:B0-----:R-:W-:Y:S01]  /*03a0*/  FMUL R44, R5, R8 ;  /* 0x00000008052c7220 */ /* 0x001fe20000400000 */
[----:B------:R-:W-:-:S03]  /*03b0*/  FFMA R5, -R15, R10, 1 ;  /* 0x3f8000000f057423 */ /* 0x000fc6000000010a */
[----:B------:R-:W-:Y:S01]  /*03c0*/  FADD R0, -R44, 1 ;  /* 0x3f8000002c007421 */ /* 0x000fe20000000100 */
[----:B------:R-:W-:Y:S01]  /*03d0*/  FFMA R5, R10, R5, R10 ;  /* 0x000000050a057223 */ /* 0x000fe2000000000a */
[----:B------:R-:W-:Y:S02]  /*03e0*/  FMUL R44, R15, R44 ;  /* 0x0000002c0f2c7220 */ /* 0x000fe40000400000 */
[----:B------:R-:W-:-:S04]  /*03f0*/  FMUL R0, R9, R0 ;  /* 0x0000000009007220 */ /* 0x000fc80000400000 */
[----:B------:R-:W0:Y:S01]  /*0400*/  FCHK P0, R0, R15 ;  /* 0x0000000f00007302 */ /* 0x000e220000000000 */
[----:B------:R-:W-:-:S04]  /*0410*/  FFMA R10, R0, R5, RZ ;  /* 0x00000005000a7223 */ /* 0x000fc800000000ff */
[----:B------:R-:W-:-:S04]  /*0420*/  FFMA R8, -R15, R10, R0 ;  /* 0x0000000a0f087223 */ /* 0x000fc80000000100 */
[----:B------:R-:W-:Y:S01]  /*0430*/  FFMA R5, R5, R8, R10 ;  /* 0x0000000805057223 */ /* 0x000fe2000000000a */
[----:B0-----:R-:W-:Y:S06]  /*0440*/  @!P0 BRA `(.L_x_146) ;  /* 0x0000000000148947 */ /* 0x001fec0003800000 */
[----:B------:R-:W-:Y:S01]  /*0450*/  MOV R8, R0 ;  /* 0x0000000000087202 */ /* 0x000fe20000000f00 */
[----:B------:R-:W-:Y:S01]  /*0460*/  IMAD.MOV.U32 R25, RZ, RZ, R15 ;  /* 0x000000ffff197224 */ /* 0x000fe200078e000f */
[----:B------:R-:W-:-:S07]  /*0470*/  MOV R26, 0x490 ;  /* 0x00000490001a7802 */ /* 0x000fce0000000f00 */
[----:B------:R-:W-:Y:S05]  /*0480*/  CALL.REL.NOINC `($__internal_10_$__cuda_sm3x_div_rn_noftz_f32_slowpath) ;  /* 0x0000005800f87944 */ /* 0x000fea0003c00000 */
[----:B------:R-:W-:-:S07]  /*0490*/  MOV R5, R10 ;  /* 0x0000000a00057202 */ /* 0x000fce0000000f00 */
.L_x_146:
[----:B------:R-:W0:Y:S01]  /*04a0*/  MUFU.RCP R10, R9 ;  /* 0x00000009000a7308 */ /* 0x000e220000001000 */
[----:B------:R-:W-:-:S07]  /*04b0*/  FMUL R8, R15, R13 ;  /* 0x0000000d0f087220 */ /* 0x000fce0000400000 */
        /* <DEDUP_REMOVED lines=9> */
[----:B------:R-:W-:Y:S05]  /*0550*/  CALL.REL.NOINC `($__internal_10_$__cuda_sm3x_div_rn_noftz_f32_slowpath) ;  /* 0x0000005800c47944 */ /* 0x000fea0003c00000 */
[----:B------:R-:W-:-:S07]  /*0560*/  MOV R43, R10 ;  /* 0x0000000a002b7202 */ /* 0x000fce0000000f00 */
.L_x_147:
[----:B------:R-:W-:Y:S01]  /*0570*/  IMAD.MOV.U32 R9, RZ, RZ, RZ ;  /* 0x000000ffff097224 */ /* 0x000fe200078e00ff */
[----:B------:R-:W-:-:S06]  /*0580*/  UMOV UR4, URZ ;  /* 0x000000ff00047c82 */ /* 0x000fcc0008000000 */
.L_x_217:
[----:B------:R-:W0:Y:S01]  /*0590*/  MUFU.RCP R15, R0 ;  /* 0x00000000000f7308 */ /* 0x000e220000001000 */
[----:B------:R-:W1:Y:S01]  /*05a0*/  LDCU UR5, c[0x0][0x398] ;  /* 0x00007300ff0577ac */ /* 0x000e620008000800 */
[----:B------:R-:W-:Y:S01]  /*05b0*/  FMUL R8, R44, R45 ;  /* 0x0000002d2c087220 */ /* 0x000fe20000400000 */
[----:B------:R-:W-:Y:S01]  /*05c0*/  BSSY.RECONVERGENT B0, `(.L_x_148) ;  /* 0x000000e000007945 */ /* 0x000fe20003800200 */
[----:B------:R-:W-:-:S04]  /*05d0*/  UIADD3 UR4, UPT, UPT, UR4, 0x1, URZ ;  /* 0x0000000104047890 */ /* 0x000fc8000fffe0ff */
[----:B------:R-:W2:Y:S01]  /*05e0*/  FCHK P0, R8, R0 ;  /* 0x0000000008007302 */ /* 0x000ea20000000000 */
[----:B0-----:R-:W-:Y:S01]  /*05f0*/  FFMA R10, -R0, R15, 1 ;  /* 0x3f800000000a7423 */ /* 0x001fe2000000010f */
[----:B-1----:R-:W-:-:S03]  /*0600*/  UISETP.NE.AND UP0, UPT, UR4, UR5, UPT ;  /* 0x000000050400728c */ /* 0x002fc6000bf05270 */
[----:B------:R-:W-:-:S04]  /*0610*/  FFMA R15, R15, R10, R15 ;  /* 0x0000000a0f0f7223 */ /* 0x000fc8000000000f */
[----:B------:R-:W-:-:S04]  /*0620*/  FFMA R10, R8, R15, RZ ;  /* 0x0000000f080a7223 */ /* 0x000fc800000000ff */
[----:B------:R-:W-:-:S04]  /*0630*/  FFMA R41, -R0, R10, R8 ;  /* 0x0000000a00297223 */ /* 0x000fc80000000108 */
[----:B------:R-:W-:Y:S01]  /*0640*/  FFMA R41, R15, R41, R10 ;  /* 0x000000290f297223 */ /* 0x000fe2000000000a */
[----:B--2---:R-:W-:Y:S06]  /*0650*/  @!P0 BRA `(.L_x_149) ;  /* 0x0000000000108947 */ /* 0x004fec0003800000 */
[----:B------:R-:W-:Y:S02]  /*0660*/  MOV R25, R0 ;  /* 0x0000000000197202 */ /* 0x000fe40000000f00 */
[----:B------:R-:W-:-:S07]  /*0670*/  MOV R26, 0x690 ;  /* 0x00000690001a7802 */ /* 0x000fce0000000f00 */
[----:B------:R-:W-:Y:S05]  /*0680*/  CALL.REL.NOINC `($__internal_10_$__cuda_sm3x_div_rn_noftz_f32_slowpath) ;  /* 0x0000005800787944 */ /* 0x000fea0003c00000 */
[----:B------:R-:W-:-:S07]  /*0690*/  IMAD.MOV.U32 R41, RZ, RZ, R10 ;  /* 0x000000ffff297224 */ /* 0x000fce00078e000a */
.L_x_149:
[----:B------:R-:W-:Y:S05]  /*06a0*/  BSYNC.RECONVERGENT B0 ;  /* 0x0000000000007941 */ /* 0x000fea0003800200 */
.L_x_148:
[----:B------:R-:W-:Y:S01]  /*06b0*/  FSETP.GEU.AND P0, PT, R41, 64, PT ;  /* 0x428000002900780b */ /* 0x000fe20003f0e000 */
[----:B------:R-:W-:-:S12]  /*06c0*/  BSSY.RECONVERGENT B0, `(.L_x_150) ;  /* 0x0000223000007945 */ /* 0x000fd80003800200 */
[----:B------:R-:W-:Y:S05]  /*06d0*/  @P0 BRA `(.L_x_151) ;  /* 0x00000000009c0947 */ /* 0x000fea0003800000 */
[----:B------:R-:W-:Y:S02]  /*06e0*/  HFMA2 R8, -RZ, RZ, 0.96630859375, -0.0022525787353515625 ;  /* 0x3bbb989dff087431 */ /* 0x000fe400000001ff */
[----:B------:R-:W-:Y:S01]  /*06f0*/  IMAD.MOV.U32 R15, RZ, RZ, 0x437c0000 ;  /* 0x437c0000ff0f7424 */ /* 0x000fe200078e00ff */
[----:B------:R-:W-:Y:S01]  /*0700*/  BSSY.RECONVERGENT B1, `(.L_x_152) ;  /* 0x0000021000017945 */ /* 0x000fe20003800200 */
[----:B------:R-:W-:Y:S01]  /*0710*/  MOV R18, R17 ;  /* 0x0000001100127202 */ /* 0x000fe20000000f00 */
[----:B------:R-:W-:Y:S02]  /*0720*/  IMAD.MOV.U32 R17, RZ, RZ, RZ ;  /* 0x000000ffff117224 */ /* 0x000fe400078e00ff */
[----:B------:R-:W-:-:S04]  /*0730*/  FFMA.SAT R8, R41, R8, 0.5 ;  /* 0x3f00000029087423 */ /* 0x000fc80000002008 */
[----:B------:R-:W-:Y:S01]  /*0740*/  FFMA.RM R8, R8, R15, 12582913 ;  /* 0x4b40000108087423 */ /* 0x000fe2000000400f */
[----:B------:R-:W-:-:S03]  /*0750*/  IMAD.MOV.U32 R15, RZ, RZ, R19 ;  /* 0x000000ffff0f7224 */ /* 0x000fc600078e0013 */
[C---:B------:R-:W-:Y:S01]  /*0760*/  FADD R10, R8.reuse, -12583039 ;  /* 0xcb40007f080a7421 */ /* 0x040fe20000000000 */
[----:B------:R-:W-:-:S03]  /*0770*/  SHF.L.U32 R8, R8, 0x17, RZ ;  /* 0x0000001708087819 */ /* 0x000fc600000006ff */
[----:B------:R-:W-:-:S04]  /*0780*/  FFMA R10, R41, 1.4426950216293334961, -R10 ;  /* 0x3fb8aa3b290a7823 */ /* 0x000fc8000000080a */
[----:B------:R-:W-:-:S04]  /*0790*/  FFMA R10, R41, 1.925963033500011079e-08, R10 ;  /* 0x32a57060290a7823 */ /* 0x000fc8000000000a */
[----:B------:R-:W0:Y:S02]  /*07a0*/  MUFU.EX2 R25, R10 ;  /* 0x0000000a00197308 */ /* 0x000e240000000800 */
[----:B0-----:R-:W-:-:S07]  /*07b0*/  FMUL R8, R8, R25 ;  /* 0x0000001908087220 */ /* 0x001fce0000400000 */
.L_x_153:
[----:B------:R-:W-:Y:S02]  /*07c0*/  SHF.R.U32.HI R19, RZ, 0x2, R18 ;  /* 0x00000002ff137819 */ /* 0x000fe40000011612 */
[----:B------:R-:W-:Y:S02]  /*07d0*/  SHF.L.U32 R10, R15, 0x4, RZ ;  /* 0x000000040f0a7819 */ /* 0x000fe400000006ff */
[----:B------:R-:W-:Y:S02]  /*07e0*/  LOP3.LUT R19, R19, R18, RZ, 0x3c, !PT ;  /* 0x0000001213137212 */ /* 0x000fe400078e3cff */
[----:B------:R-:W-:Y:S02]  /*07f0*/  IADD3 R16, PT, PT, R16, 0x587c5, RZ ;  /* 0x000587c510107810 */ /* 0x000fe40007ffe0ff */
[----:B------:R-:W-:Y:S01]  /*0800*/  MOV R25, 0x2f800000 ;  /* 0x2f80000000197802 */ /* 0x000fe20000000f00 */
[----:B------:R-:W-:-:S05]  /*0810*/  IMAD.SHL.U32 R18, R19, 0x2, RZ ;  /* 0x0000000213127824 */ /* 0x000fca00078e00ff */
[----:B------:R-:W-:Y:S01]  /*0820*/  LOP3.LUT R10, R15, R10, R18, 0x96, !PT ;  /* 0x0000000a0f0a7212 */ /* 0x000fe200078e9612 */
[----:B------:R-:W-:Y:S01]  /*0830*/  IMAD.MOV.U32 R18, RZ, RZ, R24 ;  /* 0x000000ffff127224 */ /* 0x000fe200078e0018 */
[----:B------:R-:W-:Y:S01]  /*0840*/  MOV R24, R47 ;  /* 0x0000002f00187202 */ /* 0x000fe20000000f00 */
[----:B------:R-:W-:Y:S01]  /*0850*/  IMAD.MOV.U32 R47, RZ, RZ, R11 ;  /* 0x000000ffff2f7224 */ /* 0x000fe200078e000b */
[----:B------:R-:W-:Y:S02]  /*0860*/  LOP3.LUT R19, R10, R19, RZ, 0x3c, !PT ;  /* 0x000000130a137212 */ /* 0x000fe400078e3cff */
[----:B------:R-:W-:-:S03]  /*0870*/  MOV R11, R15 ;  /* 0x0000000f000b7202 */ /* 0x000fc60000000f00 */
[----:B------:R-:W-:Y:S02]  /*0880*/  IMAD.IADD R10, R19, 0x1, R16 ;  /* 0x00000001130a7824 */ /* 0x000fe400078e0210 */
[----:B------:R-:W-:-:S03]  /*0890*/  IMAD.MOV.U32 R15, RZ, RZ, R19 ;  /* 0x000000ffff0f7224 */ /* 0x000fc600078e0013 */
[----:B------:R-:W-:-:S05]  /*08a0*/  I2FP.F32.U32 R10, R10 ;  /* 0x0000000a000a7245 */ /* 0x000fca0000201000 */
[----:B------:R-:W-:Y:S01]  /*08b0*/  FFMA R25, R10, R25, 1.1641532182693481445e-10 ;  /* 0x2f0000000a197423 */ /* 0x000fe20000000019 */
[----:B------:R-:W-:Y:S01]  /*08c0*/  MOV R10, R17 ;  /* 0x00000011000a7202 */ /* 0x000fe20000000f00 */
[----:B------:R-:W-:Y:S02]  /*08d0*/  VIADD R17, R17, 0x1 ;  /* 0x0000000111117836 */ /* 0x000fe40000000000 */
[----:B------:R-:W-:-:S05]  /*08e0*/  FMUL R8, R25, R8 ;  /* 0x0000000819087220 */ /* 0x000fca0000400000 */
[----:B------:R-:W-:-:S13]  /*08f0*/  FSETP.GT.AND P0, PT, R8, 1, PT ;  /* 0x3f8000000800780b */ /* 0x000fda0003f04000 */
[----:B------:R-:W-:Y:S05]  /*0900*/  @P0 BRA `(.L_x_153) ;  /* 0xfffffffc00ac0947 */ /* 0x000fea000383ffff */
[----:B------:R-:W-:Y:S05]  /*0910*/  BSYNC.RECONVERGENT B1 ;  /* 0x0000000000017941 */ /* 0x000fea0003800200 */
.L_x_152:
[----:B------:R-:W-:Y:S01]  /*0920*/  MOV R8, R10 ;  /* 0x0000000a00087202 */ /* 0x000fe20000000f00 */
[----:B------:R-:W-:Y:S01]  /*0930*/  IMAD.MOV.U32 R17, RZ, RZ, R18 ;  /* 0x000000ffff117224 */ /* 0x000fe200078e0012 */
[----:B------:R-:W-:Y:S06]  /*0940*/  BRA `(.L_x_154) ;  /* 0x0000001c00e87947 */ /* 0x000fec0003800000 */
.L_x_151:
        /* <DEDUP_REMOVED lines=11> */
[----:B------:R-:W-:Y:S02]  /*0a00*/  SHF.L.U32 R10, R19, 0x4, RZ ;  /* 0x00000004130a7819 */ /* 0x000fe400000006ff */
[----:B------:R-:W-:Y:S02]  /*0a10*/  LOP3.LUT R8, R8, R17, RZ, 0x3c, !PT ;  /* 0x0000001108087212 */ /* 0x000fe400078e3cff */
[----:B------:R-:W-:Y:S02]  /*0a20*/  SHF.R.U32.HI R17, RZ, 0x2, R24 ;  /* 0x00000002ff117819 */ /* 0x000fe40000011618 */
[----:B------:R-:W-:Y:S01]  /*0a30*/  SHF.R.U32.HI R18, RZ, 0x2, R11 ;  /* 0x00000002ff127819 */ /* 0x000fe2000001160b */
[----:B------:R-:W-:Y:S01]  /*0a40*/  IMAD.SHL.U32 R15, R8, 0x2, RZ ;  /* 0x00000002080f7824 */ /* 0x000fe200078e00ff */
[----:B------:R-:W-:-:S02]  /*0a50*/  LOP3.LUT R17, R17, R24, RZ, 0x3c, !PT ;  /* 0x0000001811117212 */ /* 0x000fc400078e3cff */
[----:B------:R-:W-:Y:S02]  /*0a60*/  LOP3.LUT R18, R18, R11, RZ, 0x3c, !PT ;  /* 0x0000000b12127212 */ /* 0x000fe400078e3cff */
[----:B------:R-:W-:Y:S02]  /*0a70*/  LOP3.LUT R15, R19, R10, R15, 0x96, !PT ;  /* 0x0000000a130f7212 */ /* 0x000fe400078e960f */
[----:B------:R-:W-:Y:S02]  /*0a80*/  SHF.L.U32 R10, R17, 0x1, RZ ;  /* 0x00000001110a7819 */ /* 0x000fe400000006ff */
[----:B------:R-:W-:-:S04]  /*0a90*/  LOP3.LUT R24, R15, R8, RZ, 0x3c, !PT ;  /* 0x000000080f187212 */ /* 0x000fc800078e3cff */
[----:B------:R-:W-:Y:S01]  /*0aa0*/  IADD3 R27, PT, PT, R16, 0x587c5, R24 ;  /* 0x000587c5101b7810 */ /* 0x000fe20007ffe018 */
[----:B------:R-:W-:-:S05]  /*0ab0*/  IMAD.SHL.U32 R8, R24, 0x10, RZ ;  /* 0x0000001018087824 */ /* 0x000fca00078e00ff */
[----:B------:R-:W-:Y:S02]  /*0ac0*/  LOP3.LUT R17, R17, R10, R8, 0x96, !PT ;  /* 0x0000000a11117212 */ /* 0x000fe400078e9608 */
[----:B------:R-:W-:Y:S02]  /*0ad0*/  SHF.R.U32.HI R8, RZ, 0x2, R47 ;  /* 0x00000002ff087819 */ /* 0x000fe4000001162f */
[----:B------:R-:W-:Y:S02]  /*0ae0*/  LOP3.LUT R17, R17, R24, RZ, 0x3c, !PT ;  /* 0x0000001811117212 */ /* 0x000fe400078e3cff */
[----:B------:R-:W-:Y:S02]  /*0af0*/  LOP3.LUT R8, R8, R47, RZ, 0x3c, !PT ;  /* 0x0000002f08087212 */ /* 0x000fe400078e3cff */
[----:B------:R-:W-:Y:S02]  /*0b00*/  IADD3 R20, PT, PT, R16, 0xb0f8a, R17 ;  /* 0x000b0f8a10147810 */ /* 0x000fe40007ffe011 */
[----:B------:R-:W-:Y:S01]  /*0b10*/  SHF.L.U32 R15, R17, 0x4, RZ ;  /* 0x00000004110f7819 */ /* 0x000fe200000006ff */
[----:B------:R-:W-:-:S02]  /*0b20*/  IMAD.SHL.U32 R10, R8, 0x2, RZ ;  /* 0x00000002080a7824 */ /* 0x000fc400078e00ff */
[----:B------:R-:W-:-:S03]  /*0b30*/  IMAD.WIDE.U32 R20, R20, 0x200000, RZ ;  /* 0x0020000014147825 */ /* 0x000fc600078e00ff */
[----:B------:R-:W-:Y:S01]  /*0b40*/  LOP3.LUT R10, R8, R10, R15, 0x96, !PT ;  /* 0x0000000a080a7212 */ /* 0x000fe200078e960f */
[----:B------:R-:W-:Y:S01]  /*0b50*/  IMAD.SHL.U32 R8, R18, 0x2, RZ ;  /* 0x0000000212087824 */ /* 0x000fe200078e00ff */
[----:B------:R-:W-:Y:S01]  /*0b60*/  LOP3.LUT R26, R20, R27, RZ, 0x3c, !PT ;  /* 0x0000001b141a7212 */ /* 0x000fe200078e3cff */
[----:B------:R-:W-:Y:S01]  /*0b70*/  IMAD.MOV.U32 R20, RZ, RZ, 0x0 ;  /* 0x00000000ff147424 */ /* 0x000fe200078e00ff */
[----:B------:R-:W-:Y:S01]  /*0b80*/  MOV R27, R21 ;  /* 0x00000015001b7202 */ /* 0x000fe20000000f00 */
[----:B------:R-:W-:Y:S01]  /*0b90*/  HFMA2 R21, -RZ, RZ, 1.15625, 0 ;  /* 0x3ca00000ff157431 */ /* 0x000fe200000001ff */
[----:B------:R-:W-:Y:S02]  /*0ba0*/  LOP3.LUT R23, R10, R17, RZ, 0x3c, !PT ;  /* 0x000000110a177212 */ /* 0x000fe400078e3cff */
[----:B------:R0:W1:Y:S02]  /*0bb0*/  I2F.F64.U64 R28, R26 ;  /* 0x0000001a001c7312 */ /* 0x0000640000301800 */
[----:B------:R-:W-:-:S02]  /*0bc0*/  SHF.L.U32 R11, R23, 0x4, RZ ;  /* 0x00000004170b7819 */ /* 0x000fc400000006ff */
[C---:B------:R-:W-:Y:S01]  /*0bd0*/  IADD3 R25, PT, PT, R16.reuse, 0x10974f, R23 ;  /* 0x0010974f10197810 */ /* 0x040fe20007ffe017 */
[----:B------:R-:W-:Y:S01]  /*0be0*/  VIADD R16, R16, 0x161f14 ;  /* 0x00161f1410107836 */ /* 0x000fe20000000000 */
[----:B------:R-:W-:-:S04]  /*0bf0*/  LOP3.LUT R8, R18, R8, R11, 0x96, !PT ;  /* 0x0000000812087212 */ /* 0x000fc800078e960b */
[----:B------:R-:W-:-:S04]  /*0c00*/  LOP3.LUT R15, R8, R23, RZ, 0x3c, !PT ;  /* 0x00000017080f7212 */ /* 0x000fc800078e3cff */
[----:B0-----:R-:W-:Y:S01]  /*0c10*/  IADD3 R26, PT, PT, R15, R16, RZ ;  /* 0x000000100f1a7210 */ /* 0x001fe20007ffe0ff */
[----:B-1----:R-:W-:-:S04]  /*0c20*/  DFMA R28, R28, R20, 5.5511151231257827021e-17 ;  /* 0x3c9000001c1c742b */ /* 0x002fc80000000014 */
[----:B------:R-:W-:-:S03]  /*0c30*/  IMAD.WIDE.U32 R26, R26, 0x200000, RZ ;  /* 0x002000001a1a7825 */ /* 0x000fc600078e00ff */
[----:B------:R-:W-:-:S03]  /*0c40*/  LOP3.LUT R26, R26, R25, RZ, 0x3c, !PT ;  /* 0x000000191a1a7212 */ /* 0x000fc600078e3cff */
[----:B------:R-:W-:Y:S01]  /*0c50*/  IMAD.MOV.U32 R10, RZ, RZ, R28 ;  /* 0x000000ffff0a7224 */ /* 0x000fe200078e001c */
[----:B------:R-:W-:Y:S01]  /*0c60*/  ISETP.GT.AND P0, PT, R29, 0xfffff, PT ;  /* 0x000fffff1d00780c */ /* 0x000fe20003f04270 */
[----:B------:R-:W-:Y:S01]  /*0c70*/  IMAD.MOV.U32 R25, RZ, RZ, R29 ;  /* 0x000000ffff197224 */ /* 0x000fe200078e001d */
[----:B------:R-:W-:Y:S01]  /*0c80*/  MOV R11, R29 ;  /* 0x0000001d000b7202 */ /* 0x000fe20000000f00 */
[----:B------:R-:W0:Y:S10]  /*0c90*/  I2F.F64.U64 R26, R26 ;  /* 0x0000001a001a7312 */ /* 0x000e340000301800 */
[----:B------:R-:W-:-:S02]  /*0ca0*/  @!P0 DMUL R10, R10, 1.80143985094819840000e+16 ;  /* 0x435000000a0a8828 */ /* 0x000fc40000000000 */
[----:B0-----:R-:W-:-:S08]  /*0cb0*/  DFMA R20, R26, 2.2204460492503130808e-16, R20 ;  /* 0x3cb000001a14782b */ /* 0x001fd00000000014 */
[----:B------:R-:W-:Y:S02]  /*0cc0*/  @!P0 MOV R25, R11 ;  /* 0x0000000b00198202 */ /* 0x000fe40000000f00 */
[----:B------:R-:W-:-:S03]  /*0cd0*/  @!P0 MOV R28, R10 ;  /* 0x0000000a001c8202 */ /* 0x000fc60000000f00 */
[----:B------:R-:W-:-:S05]  /*0ce0*/  VIADD R8, R25, 0xffffffff ;  /* 0xffffffff19087836 */ /* 0x000fca0000000000 */
[----:B------:R-:W-:Y:S02]  /*0cf0*/  ISETP.GT.U32.AND P1, PT, R8, 0x7feffffe, PT ;  /* 0x7feffffe0800780c */ /* 0x000fe40003f24070 */
[----:B------:R-:W-:Y:S01]  /*0d00*/  MOV R8, 0xfffffc01 ;  /* 0xfffffc0100087802 */ /* 0x000fe20000000f00 */
[----:B------:R-:W-:-:S10]  /*0d10*/  @!P0 IMAD.MOV.U32 R8, RZ, RZ, -0x435 ;  /* 0xfffffbcbff088424 */ /* 0x000fd400078e00ff */
[----:B------:R-:W-:Y:S05]  /*0d20*/  @P1 BRA `(.L_x_159) ;  /* 0x0000000400041947 */ /* 0x000fea0003800000 */
[C---:B------:R-:W-:Y:S01]  /*0d30*/  LOP3.LUT R10, R25.reuse, 0xfffff, RZ, 0xc0, !PT ;  /* 0x000fffff190a7812 */ /* 0x040fe200078ec0ff */
[----:B------:R-:W-:Y:S01]  /*0d40*/  UMOV UR8, 0x3ae80f1e ;  /* 0x3ae80f1e00087882 */ /* 0x000fe20000000000 */
[----:B------:R-:W-:Y:S01]  /*0d50*/  MOV R38, RZ ;  /* 0x000000ff00267202 */ /* 0x000fe20000000f00 */
[----:B------:R-:W-:Y:S01]  /*0d60*/  UMOV UR9, 0x3eb1380b ;  /* 0x3eb1380b00097882 */ /* 0x000fe20000000000 */
[----:B------:R-:W-:Y:S01]  /*0d70*/  LOP3.LUT R11, R10, 0x3ff00000, RZ, 0xfc, !PT ;  /* 0x3ff000000a0b7812 */ /* 0x000fe200078efcff */
[----:B------:R-:W-:Y:S01]  /*0d80*/  IMAD.MOV.U32 R10, RZ, RZ, R28 ;  /* 0x000000ffff0a7224 */ /* 0x000fe200078e001c */
[----:B------:R-:W-:Y:S01]  /*0d90*/  LEA.HI R8, R25, R8, RZ, 0xc ;  /* 0x0000000819087211 */ /* 0x000fe200078f60ff */
[----:B------:R-:W-:Y:S01]  /*0da0*/  UMOV UR10, 0x80000000 ;  /* 0x80000000000a7882 */ /* 0x000fe20000000000 */
[----:B------:R-:W-:Y:S01]  /*0db0*/  ISETP.GE.U32.AND P0, PT, R11, 0x3ff6a09f, PT ;  /* 0x3ff6a09f0b00780c */ /* 0x000fe20003f06070 */
[----:B------:R-:W-:-:S12]  /*0dc0*/  UMOV UR11, 0x43300000 ;  /* 0x43300000000b7882 */ /* 0x000fd80000000000 */
[----:B------:R-:W-:Y:S01]  /*0dd0*/  @P0 IADD3 R27, PT, PT, R11, -0x100000, RZ ;  /* 0xfff000000b1b0810 */ /* 0x000fe20007ffe0ff */
[----:B------:R-:W-:-:S04]  /*0de0*/  @P0 VIADD R8, R8, 0x1 ;  /* 0x0000000108080836 */ /* 0x000fc80000000000 */
[----:B------:R-:W-:-:S06]  /*0df0*/  @P0 IMAD.MOV.U32 R11, RZ, RZ, R27 ;  /* 0x000000ffff0b0224 */ /* 0x000fcc00078e001b */
[C---:B------:R-:W-:Y:S02]  /*0e00*/  DADD R28, R10.reuse, 1 ;  /* 0x3ff000000a1c7429 */ /* 0x040fe40000000000 */
[----:B------:R-:W-:-:S04]  /*0e10*/  DADD R10, R10, -1 ;  /* 0xbff000000a0a7429 */ /* 0x000fc80000000000 */
[----:B------:R-:W0:Y:S02]  /*0e20*/  MUFU.RCP64H R39, R29 ;  /* 0x0000001d00277308 */ /* 0x000e240000001800 */
[----:B0-----:R-:W-:-:S08]  /*0e30*/  DFMA R26, -R28, R38, 1 ;  /* 0x3ff000001c1a742b */ /* 0x001fd00000000126 */
[----:B------:R-:W-:-:S08]  /*0e40*/  DFMA R26, R26, R26, R26 ;  /* 0x0000001a1a1a722b */ /* 0x000fd0000000001a */
[----:B------:R-:W-:Y:S01]  /*0e50*/  DFMA R38, R38, R26, R38 ;  /* 0x0000001a2626722b */ /* 0x000fe20000000026 */
[----:B------:R-:W-:Y:S01]  /*0e60*/  IMAD.MOV.U32 R26, RZ, RZ, -0x748574fc ;  /* 0x8b7a8b04ff1a7424 */ /* 0x000fe200078e00ff */
[----:B------:R-:W-:-:S06]  /*0e70*/  MOV R27, 0x3ed0ee25 ;  /* 0x3ed0ee25001b7802 */ /* 0x000fcc0000000f00 */
        /* <DEDUP_REMOVED lines=11> */
[----:B------:R-:W-:Y:S01]  /*0f30*/  LOP3.LUT R26, R8, 0x80000000, RZ, 0x3c, !PT ;  /* 0x80000000081a7812 */ /* 0x000fe200078e3cff */
[----:B------:R-:W-:Y:S01]  /*0f40*/  DFMA R28, R10, -R36, R28 ;  /* 0x800000240a1c722b */ /* 0x000fe2000000001c */
[----:B------:R-:W-:-:S03]  /*0f50*/  MOV R27, 0x43300000 ;  /* 0x43300000001b7802 */ /* 0x000fc60000000f00 */
[----:B------:R-:W-:Y:S01]  /*0f60*/  DFMA R32, R34, R32, UR8 ;  /* 0x0000000822207e2b */ /* 0x000fe20008000020 */
[----:B------:R-:W-:Y:S01]  /*0f70*/  UMOV UR8, 0x2d1b5154 ;  /* 0x2d1b515400087882 */ /* 0x000fe20000000000 */
[----:B------:R-:W-:Y:S01]  /*0f80*/  UMOV UR9, 0x3f3c71c7 ;  /* 0x3f3c71c700097882 */ /* 0x000fe20000000000 */
[----:B------:R-:W-:Y:S01]  /*0f90*/  DADD R26, R26, -UR10 ;  /* 0x8000000a1a1a7e29 */ /* 0x000fe20008000000 */
[----:B------:R-:W-:Y:S01]  /*0fa0*/  UMOV UR10, 0xfefa39ef ;  /* 0xfefa39ef000a7882 */ /* 0x000fe20000000000 */
[----:B------:R-:W-:Y:S01]  /*0fb0*/  UMOV UR11, 0x3fe62e42 ;  /* 0x3fe62e42000b7882 */ /* 0x000fe20000000000 */
[----:B------:R-:W-:Y:S02]  /*0fc0*/  DMUL R28, R38, R28 ;  /* 0x0000001c261c7228 */ /* 0x000fe40000000000 */
[----:B------:R-:W-:Y:S01]  /*0fd0*/  DFMA R32, R34, R32, UR8 ;  /* 0x0000000822207e2b */ /* 0x000fe20008000020 */
[----:B------:R-:W-:Y:S01]  /*0fe0*/  UMOV UR8, 0x923be72d ;  /* 0x923be72d00087882 */ /* 0x000fe20000000000 */
[----:B------:R-:W-:Y:S01]  /*0ff0*/  UMOV UR9, 0x3f624924 ;  /* 0x3f62492400097882 */ /* 0x000fe20000000000 */
[----:B------:R-:W-:-:S05]  /*1000*/  DFMA R10, R26, UR10, R36 ;  /* 0x0000000a1a0a7c2b */ /* 0x000fca0008000024 */
        /* <DEDUP_REMOVED lines=19> */
.L_x_159:
[----:B------:R-:W-:Y:S01]  /*1140*/  IMAD.MOV.U32 R26, RZ, RZ, 0x0 ;  /* 0x00000000ff1a7424 */ /* 0x000fe200078e00ff */
[----:B------:R-:W-:Y:S02]  /*1150*/  MOV R27, 0x7ff00000 ;  /* 0x7ff00000001b7802 */ /* 0x000fe40000000f00 */
[----:B------:R-:W-:-:S04]  /*1160*/  LOP3.LUT P0, RZ, R11, 0x7fffffff, RZ, 0xc0, !PT ;  /* 0x7fffffff0bff7812 */ /* 0x000fc8000780c0ff */
[----:B------:R-:W-:-:S10]  /*1170*/  DFMA R26, R10, R26, +INF ;  /* 0x7ff000000a1a742b */ /* 0x000fd4000000001a */
[----:B------:R-:W-:Y:S02]  /*1180*/  FSEL R34, R26, RZ, P0 ;  /* 0x000000ff1a227208 */ /* 0x000fe40000000000 */
[----:B------:R-:W-:-:S07]  /*1190*/  FSEL R35, R27, -QNAN , P0 ;  /* 0xfff000001b237808 */ /* 0x000fce0000000000 */
.L_x_160:
[----:B------:R-:W-:Y:S05]  /*11a0*/  BSYNC.RECONVERGENT B2 ;  /* 0x0000000000027941 */ /* 0x000fea0003800200 */
.L_x_158:
[----:B------:R-:W-:Y:S01]  /*11b0*/  DMUL R10, RZ, R20 ;  /* 0x00000014ff0a7228 */ /* 0x000fe20000000000 */
[----:B------:R-:W-:Y:S01]  /*11c0*/  IMAD.SHL.U32 R8, R21, 0x2, RZ ;  /* 0x0000000215087824 */ /* 0x000fe200078e00ff */
[----:B------:R-:W-:Y:S01]  /*11d0*/  UMOV UR8, 0x33145c07 ;  /* 0x33145c0700087882 */ /* 0x000fe20000000000 */
[----:B------:R-:W-:Y:S01]  /*11e0*/  UMOV UR9, 0x3ca1a626 ;  /* 0x3ca1a62600097882 */ /* 0x000fe20000000000 */
[----:B------:R-:W-:Y:S01]  /*11f0*/  MOV R32, 0xc1ef8528 ;  /* 0xc1ef852800207802 */ /* 0x000fe20000000f00 */
[----:B------:R-:W-:Y:S01]  /*1200*/  IMAD.MOV.U32 R33, RZ, RZ, 0x3e21eea7 ;  /* 0x3e21eea7ff217424 */ /* 0x000fe200078e00ff */
[----:B------:R-:W-:Y:S01]  /*1210*/  ISETP.GT.U32.AND P0, PT, R8, -0x79800000, PT ;  /* 0x868000000800780c */ /* 0x000fe20003f04070 */
[----:B------:R-:W-:Y:S01]  /*1220*/  UMOV UR10, 0xf9785eba ;  /* 0xf9785eba000a7882 */ /* 0x000fe20000000000 */
[----:B------:R-:W-:Y:S01]  /*1230*/  UMOV UR11, 0x3de5db65 ;  /* 0x3de5db65000b7882 */ /* 0x000fe20000000000 */
[----:B------:R-:W-:Y:S01]  /*1240*/  DMUL R34, R34, -2 ;  /* 0xc000000022227828 */ /* 0x000fe20000000000 */
[----:B------:R-:W-:Y:S01]  /*1250*/  FSEL R37, R11, R21, P0 ;  /* 0x000000150b257208 */ /* 0x000fe20000000000 */
[----:B------:R-:W-:Y:S01]  /*1260*/  IMAD.MOV.U32 R38, RZ, RZ, 0x0 ;  /* 0x00000000ff267424 */ /* 0x000fe200078e00ff */
[----:B------:R-:W-:Y:S01]  /*1270*/  FSEL R20, R10, R20, P0 ;  /* 0x000000140a147208 */ /* 0x000fe20000000000 */
[----:B------:R-:W-:Y:S01]  /*1280*/  BSSY.RECONVERGENT B2, `(.L_x_161) ;  /* 0x0000052000027945 */ /* 0x000fe20003800200 */
[----:B------:R-:W-:Y:S01]  /*1290*/  IADD3 R21, PT, PT, R37, 0x100000, RZ ;  /* 0x0010000025157810 */ /* 0x000fe20007ffe0ff */
[----:B------:R-:W0:Y:S01]  /*12a0*/  MUFU.RSQ64H R31, R35 ;  /* 0x00000023001f7308 */ /* 0x000e220000001c00 */
[----:B------:R-:W-:Y:S01]  /*12b0*/  MOV R39, 0x3fd80000 ;  /* 0x3fd8000000277802 */ /* 0x000fe20000000f00 */
[----:B------:R-:W-:-:S02]  /*12c0*/  IMAD.MOV.U32 R36, RZ, RZ, R20 ;  /* 0x000000ffff247224 */ /* 0x000fc400078e0014 */
[----:B------:R-:W-:-:S04]  /*12d0*/  IADD3 R30, PT, PT, R35, -0x3500000, RZ ;  /* 0xfcb00000231e7810 */ /* 0x000fc80007ffe0ff */
[----:B------:R-:W1:Y:S08]  /*12e0*/  FRND.F64 R10, R20 ;  /* 0x00000014000a7313 */ /* 0x000e700000301800 */
[----:B------:R-:W2:Y:S01]  /*12f0*/  F2I.S64.F64 R20, R20 ;  /* 0x0000001400147311 */ /* 0x000ea20000301900 */
[----:B0-----:R-:W-:Y:S02]  /*1300*/  DMUL R46, R30, R30 ;  /* 0x0000001e1e2e7228 */ /* 0x001fe40000000000 */
[----:B-1----:R-:W-:-:S06]  /*1310*/  DFMA R10, R10, -0.5, R36 ;  /* 0xbfe000000a0a782b */ /* 0x002fcc0000000024 */
[----:B------:R-:W-:Y:S02]  /*1320*/  DFMA R46, R34, -R46, 1 ;  /* 0x3ff00000222e742b */ /* 0x000fe4000000082e */
[----:B------:R-:W-:Y:S01]  /*1330*/  DMUL R26, R10, UR8 ;  /* 0x000000080a1a7c28 */ /* 0x000fe20008000000 */
[----:B------:R-:W-:Y:S01]  /*1340*/  UMOV UR8, 0x54442d18 ;  /* 0x54442d1800087882 */ /* 0x000fe20000000000 */
[----:B------:R-:W-:-:S04]  /*1350*/  UMOV UR9, 0x400921fb ;  /* 0x400921fb00097882 */ /* 0x000fc80000000000 */
[----:B------:R-:W-:Y:S01]  /*1360*/  DFMA R38, R46, R38, 0.5 ;  /* 0x3fe000002e26742b */ /* 0x000fe20000000026 */
[C---:B--2---:R-:W-:Y:S01]  /*1370*/  LOP3.LUT R8, R20.reuse, 0x1, RZ, 0xc0, !PT ;  /* 0x0000000114087812 */ /* 0x044fe200078ec0ff */
[----:B------:R-:W-:Y:S01]  /*1380*/  DMUL R46, R30, R46 ;  /* 0x0000002e1e2e7228 */ /* 0x000fe20000000000 */
[----:B------:R-:W-:Y:S01]  /*1390*/  LOP3.LUT P1, RZ, R20, 0x2, RZ, 0xc0, !PT ;  /* 0x0000000214ff7812 */ /* 0x000fe2000782c0ff */
[----:B------:R-:W-:Y:S01]  /*13a0*/  DFMA R26, R10, UR8, R26 ;  /* 0x000000080a1a7c2b */ /* 0x000fe2000800001a */
[----:B------:R-:W-:Y:S01]  /*13b0*/  UMOV UR8, 0x20fd8164 ;  /* 0x20fd816400087882 */ /* 0x000fe20000000000 */
[----:B------:R-:W-:Y:S02]  /*13c0*/  HFMA2 R10, -RZ, RZ, 0.0732421875, -50.1875 ;  /* 0x2cb0d246ff0a7431 */ /* 0x000fe400000001ff */
[----:B------:R-:W-:Y:S01]  /*13d0*/  IMAD.MOV.U32 R11, RZ, RZ, 0x3e5ae5f1 ;  /* 0x3e5ae5f1ff0b7424 */ /* 0x000fe200078e00ff */
[----:B------:R-:W-:Y:S01]  /*13e0*/  UMOV UR9, 0x3da8ff83 ;  /* 0x3da8ff8300097882 */ /* 0x000fe20000000000 */
[----:B------:R-:W-:Y:S01]  /*13f0*/  DFMA R46, R38, R46, R30 ;  /* 0x0000002e262e722b */ /* 0x000fe2000000001e */
[----:B------:R-:W-:Y:S01]  /*1400*/  ISETP.NE.U32.AND P0, PT, R8, 0x1, PT ;  /* 0x000000010800780c */ /* 0x000fe20003f05070 */
[----:B------:R-:W-:-:S03]  /*1410*/  DMUL R28, R26, R26 ;  /* 0x0000001a1a1c7228 */ /* 0x000fc60000000000 */
[----:B------:R-:W-:-:S05]  /*1420*/  ISETP.NE.U32.AND.EX P0, PT, RZ, RZ, PT, P0 ;  /* 0x000000ffff00720c */ /* 0x000fca0003f05100 */
        /* <DEDUP_REMOVED lines=30> */
[----:B------:R-:W-:Y:S01]  /*1610*/  DMUL R26, R34, R46 ;  /* 0x0000002e221a7228 */ /* 0x000fe20000000000 */
[----:B------:R-:W-:Y:S01]  /*1620*/  VIADD R29, R47, 0xfff00000 ;  /* 0xfff000002f1d7836 */ /* 0x000fe20000000000 */
[----:B------:R-:W-:-:S04]  /*1630*/  MOV R28, R46 ;  /* 0x0000002e001c7202 */ /* 0x000fc80000000f00 */
        /* <DEDUP_REMOVED lines=13> */
[----:B------:R-:W-:Y:S01]  /*1710*/  MOV R28, R34 ;  /* 0x00000022001c7202 */ /* 0x000fe20000000f00 */
[----:B------:R-:W-:Y:S01]  /*1720*/  IMAD.MOV.U32 R25, RZ, RZ, R35 ;  /* 0x000000ffff197224 */ /* 0x000fe200078e0023 */
[----:B------:R-:W-:Y:S01]  /*1730*/  MOV R31, R39 ;  /* 0x00000027001f7202 */ /* 0x000fe20000000f00 */
[----:B------:R-:W-:Y:S01]  /*1740*/  IMAD.MOV.U32 R32, RZ, RZ, R46 ;  /* 0x000000ffff207224 */ /* 0x000fe200078e002e */
[----:B------:R-:W-:Y:S01]  /*1750*/  MOV R35, R27 ;  /* 0x0000001b00237202 */ /* 0x000fe20000000f00 */
[----:B------:R-:W-:Y:S01]  /*1760*/  IMAD.MOV.U32 R34, RZ, RZ, R26 ;  /* 0x000000ffff227224 */ /* 0x000fe200078e001a */
[----:B------:R-:W-:Y:S01]  /*1770*/  MOV R8, 0x17a0 ;  /* 0x000017a000087802 */ /* 0x000fe20000000f00 */
[----:B------:R-:W-:-:S07]  /*1780*/  IMAD.MOV.U32 R33, RZ, RZ, R29 ;  /* 0x000000ffff217224 */ /* 0x000fce00078e001d */
[----:B------:R-:W-:Y:S05]  /*1790*/  CALL.REL.NOINC `($__internal_7_$__cuda_sm20_dsqrt_rn_f64_mediumpath_v1) ;  /* 0x0000004000587944 */ /* 0x000fea0003c00000 */
.L_x_162:
[----:B------:R-:W-:Y:S05]  /*17a0*/  BSYNC.RECONVERGENT B2 ;  /* 0x0000000000027941 */ /* 0x000fea0003800200 */
.L_x_161:
[----:B------:R-:W0:Y:S01]  /*17b0*/  FRND.F64.TRUNC R28, R36 ;  /* 0x00000024001c7313 */ /* 0x000e22000030d800 */
[----:B------:R-:W-:Y:S01]  /*17c0*/  DMUL R26, RZ, R36 ;  /* 0x00000024ff1a7228 */ /* 0x000fe20000000000 */
[----:B------:R-:W-:Y:S01]  /*17d0*/  IMAD.MOV.U32 R47, RZ, RZ, R17 ;  /* 0x000000ffff2f7224 */ /* 0x000fe200078e0011 */
[----:B------:R-:W-:Y:S01]  /*17e0*/  MOV R17, R19 ;  /* 0x0000001300117202 */ /* 0x000fe20000000f00 */
[----:B0-----:R-:W-:Y:S02]  /*17f0*/  DSETP.NEU.AND P0, PT, R36, R28, PT ;  /* 0x0000001c2400722a */ /* 0x001fe40003f0d000 */
[----:B------:R-:W-:Y:S01]  /*1800*/  DADD R28, RZ, R10 ;  /* 0x00000000ff1c7229 */ /* 0x000fe2000000000a */
[----:B------:R-:W-:Y:S01]  /*1810*/  MOV R11, R23 ;  /* 0x00000017000b7202 */ /* 0x000fe20000000f00 */
[----:B------:R-:W-:-:S03]  /*1820*/  IMAD.MOV.U32 R23, RZ, RZ, 0x1 ;  /* 0x00000001ff177424 */ /* 0x000fc600078e00ff */
[----:B------:R-:W-:Y:S02]  /*1830*/  FSEL R26, R26, R20, !P0 ;  /* 0x000000141a1a7208 */ /* 0x000fe40004000000 */
[----:B------:R-:W-:Y:S01]  /*1840*/  FSEL R27, R27, R21, !P0 ;  /* 0x000000151b1b7208 */ /* 0x000fe20004000000 */
[----:B------:R-:W-:-:S05]  /*1850*/  DMUL R20, R28, R32 ;  /* 0x000000201c147228 */ /* 0x000fca0000000000 */
[----:B------:R-:W-:-:S11]  /*1860*/  DMUL R26, R32, R26 ;  /* 0x0000001a201a7228 */ /* 0x000fd60000000000 */
.L_x_157:
[----:B------:R-:W-:Y:S05]  /*1870*/  BSYNC.RECONVERGENT B1 ;  /* 0x0000000000017941 */ /* 0x000fea0003800200 */
.L_x_156:
[----:B------:R-:W0:Y:S01]  /*1880*/  F2F.F64.F32 R18, R41 ;  /* 0x0000002900127310 */ /* 0x000e220000201800 */
[----:B------:R-:W-:Y:S01]  /*1890*/  IMAD.MOV.U32 R32, RZ, RZ, 0x0 ;  /* 0x00000000ff207424 */ /* 0x000fe200078e00ff */
[----:B------:R-:W-:Y:S01]  /*18a0*/  MOV R33, 0x3fd80000 ;  /* 0x3fd8000000217802 */ /* 0x000fe20000000f00 */
[----:B------:R-:W-:Y:S05]  /*18b0*/  BSSY.RECONVERGENT B1, `(.L_x_163) ;  /* 0x0000017000017945 */ /* 0x000fea0003800200 */
[----:B0-----:R-:W0:Y:S01]  /*18c0*/  MUFU.RSQ64H R31, R19 ;  /* 0x00000013001f7308 */ /* 0x001e220000001c00 */
[----:B------:R-:W-:-:S04]  /*18d0*/  IADD3 R30, PT, PT, R19, -0x3500000, RZ ;  /* 0xfcb00000131e7810 */ /* 0x000fc80007ffe0ff */
[----:B------:R-:W-:Y:S02]  /*18e0*/  ISETP.GE.U32.AND P0, PT, R30, 0x7ca00000, PT ;  /* 0x7ca000001e00780c */ /* 0x000fe40003f06070 */
[----:B0-----:R-:W-:-:S08]  /*18f0*/  DMUL R28, R30, R30 ;  /* 0x0000001e1e1c7228 */ /* 0x001fd00000000000 */
[----:B------:R-:W-:-:S08]  /*1900*/  DFMA R28, R18, -R28, 1 ;  /* 0x3ff00000121c742b */ /* 0x000fd0000000081c */
[----:B------:R-:W-:Y:S02]  /*1910*/  DFMA R32, R28, R32, 0.5 ;  /* 0x3fe000001c20742b */ /* 0x000fe40000000020 */
[----:B------:R-:W-:-:S08]  /*1920*/  DMUL R28, R30, R28 ;  /* 0x0000001c1e1c7228 */ /* 0x000fd00000000000 */
[----:B------:R-:W-:-:S08]  /*1930*/  DFMA R32, R32, R28, R30 ;  /* 0x0000001c2020722b */ /* 0x000fd0000000001e */
[----:B------:R-:W-:Y:S02]  /*1940*/  DMUL R34, R18, R32 ;  /* 0x0000002012227228 */ /* 0x000fe40000000000 */
[----:B------:R-:W-:Y:S01]  /*1950*/  VIADD R29, R33, 0xfff00000 ;  /* 0xfff00000211d7836 */ /* 0x000fe20000000000 */
[----:B------:R-:W-:-:S05]  /*1960*/  MOV R28, R32 ;  /* 0x00000020001c7202 */ /* 0x000fca0000000f00 */
[----:B------:R-:W-:-:S08]  /*1970*/  DFMA R38, R34, -R34, R18 ;  /* 0x800000222226722b */ /* 0x000fd00000000012 */
[----:B------:R-:W-:Y:S01]  /*1980*/  DFMA R36, R38, R28, R34 ;  /* 0x0000001c2624722b */ /* 0x000fe20000000022 */
[----:B------:R-:W-:Y:S10]  /*1990*/  @!P0 BRA `(.L_x_164) ;  /* 0x0000000000208947 */ /* 0x000ff40003800000 */
[----:B------:R-:W-:Y:S01]  /*19a0*/  IMAD.MOV.U32 R31, RZ, RZ, R39 ;  /* 0x000000ffff1f7224 */ /* 0x000fe200078e0027 */
[----:B------:R-:W-:Y:S01]  /*19b0*/  MOV R33, R29 ;  /* 0x0000001d00217202 */ /* 0x000fe20000000f00 */
[----:B------:R-:W-:Y:S01]  /*19c0*/  IMAD.MOV.U32 R28, RZ, RZ, R18 ;  /* 0x000000ffff1c7224 */ /* 0x000fe200078e0012 */
[----:B------:R-:W-:Y:S02]  /*19d0*/  MOV R25, R19 ;  /* 0x0000001300197202 */ /* 0x000fe40000000f00 */
[----:B------:R-:W-:-:S07]  /*19e0*/  MOV R8, 0x1a00 ;  /* 0x00001a0000087802 */ /* 0x000fce0000000f00 */
[----:B------:R-:W-:Y:S05]  /*19f0*/  CALL.REL.NOINC `($__internal_7_$__cuda_sm20_dsqrt_rn_f64_mediumpath_v1) ;  /* 0x0000003c00c07944 */ /* 0x000fea0003c00000 */
[----:B------:R-:W-:Y:S01]  /*1a00*/  IMAD.MOV.U32 R36, RZ, RZ, R32 ;  /* 0x000000ffff247224 */ /* 0x000fe200078e0020 */
[----:B------:R-:W-:-:S07]  /*1a10*/  MOV R37, R33 ;  /* 0x0000002100257202 */ /* 0x000fce0000000f00 */
.L_x_164:
[----:B------:R-:W-:Y:S05]  /*1a20*/  BSYNC.RECONVERGENT B1 ;  /* 0x0000000000017941 */ /* 0x000fea0003800200 */
.L_x_163:
[----:B------:R-:W-:-:S08]  /*1a30*/  DFMA R36, R36, R26, R18 ;  /* 0x0000001a2424722b */ /* 0x000fd00000000012 */
[----:B------:R-:W-:-:S06]  /*1a40*/  DADD R36, R36, 0.5 ;  /* 0x3fe0000024247429 */ /* 0x000fcc0000000000 */
[----:B------:R1:W2:Y:S01]  /*1a50*/  F2I.U32.F64.TRUNC R8, R36 ;  /* 0x0000002400087311 */ /* 0x0002a2000030d000 */
[----:B------:R-:W-:Y:S05]  /*1a60*/  BRA `(.L_x_154) ;  /* 0x0000000c00a07947 */ /* 0x000fea0003800000 */
.L_x_155:
        /* <DEDUP_REMOVED lines=16> */
.L_x_174:
[----:B------:R-:W-:Y:S01]  /*1b70*/  SHF.R.U32.HI R8, RZ, 0x2, R17 ;  /* 0x00000002ff087819 */ /* 0x000fe20000011611 */
[----:B------:R-:W-:Y:S01]  /*1b80*/  IMAD.SHL.U32 R10, R19, 0x10, RZ ;  /* 0x00000010130a7824 */ /* 0x000fe200078e00ff */
[----:B------:R-:W-:Y:S01]  /*1b90*/  UMOV UR8, 0xfefa39ef ;  /* 0xfefa39ef00087882 */ /* 0x000fe20000000000 */
[----:B------:R-:W-:Y:S01]  /*1ba0*/  UMOV UR9, 0x3fe62e42 ;  /* 0x3fe62e4200097882 */ /* 0x000fe20000000000 */
[----:B------:R-:W-:Y:S01]  /*1bb0*/  LOP3.LUT R8, R8, R17, RZ, 0x3c, !PT ;  /* 0x0000001108087212 */ /* 0x000fe200078e3cff */
[----:B------:R-:W-:Y:S03]  /*1bc0*/  BSSY.RECONVERGENT B2, `(.L_x_166) ;  /* 0x00000b8000027945 */ /* 0x000fe60003800200 */
[----:B------:R-:W-:-:S04]  /*1bd0*/  SHF.L.U32 R17, R8, 0x1, RZ ;  /* 0x0000000108117819 */ /* 0x000fc800000006ff */
[----:B------:R-:W-:Y:S01]  /*1be0*/  LOP3.LUT R17, R19, R10, R17, 0x96, !PT ;  /* 0x0000000a13117212 */ /* 0x000fe200078e9611 */
[----:B------:R-:W-:-:S03]  /*1bf0*/  IMAD.MOV.U32 R10, RZ, RZ, R11 ;  /* 0x000000ffff0a7224 */ /* 0x000fc600078e000b */
[----:B------:R-:W-:Y:S02]  /*1c00*/  LOP3.LUT R11, R17, R8, RZ, 0x3c, !PT ;  /* 0x00000008110b7212 */ /* 0x000fe400078e3cff */
[----:B------:R-:W-:Y:S02]  /*1c10*/  MOV R17, 0x2f800000 ;  /* 0x2f80000000117802 */ /* 0x000fe40000000f00 */
[C---:B------:R-:W-:Y:S01]  /*1c20*/  IADD3 R8, PT, PT, R16.reuse, 0x587c5, R11 ;  /* 0x000587c510087810 */ /* 0x040fe20007ffe00b */
[----:B------:R-:W-:-:S03]  /*1c30*/  VIADD R16, R16, 0xb0f8a ;  /* 0x000b0f8a10107836 */ /* 0x000fc60000000000 */
[----:B------:R-:W-:-:S05]  /*1c40*/  I2FP.F32.U32 R8, R8 ;  /* 0x0000000800087245 */ /* 0x000fca0000201000 */
[----:B------:R-:W-:-:S06]  /*1c50*/  FFMA R17, R8, R17, 1.1641532182693481445e-10 ;  /* 0x2f00000008117423 */ /* 0x000fcc0000000011 */
[----:B------:R-:W2:Y:S02]  /*1c60*/  MUFU.RSQ R17, R17 ;  /* 0x0000001100117308 */ /* 0x000ea40000001400 */
[----:B--2---:R-:W-:-:S06]  /*1c70*/  FADD R25, R17, -1 ;  /* 0xbf80000011197421 */ /* 0x004fcc0000000000 */
[----:B------:R-:W2:Y:S08]  /*1c80*/  MUFU.LG2 R25, R25 ;  /* 0x0000001900197308 */ /* 0x000eb00000000c00 */
[----:B--2---:R-:W2:Y:S02]  /*1c90*/  F2F.F64.F32 R30, R25 ;  /* 0x00000019001e7310 */ /* 0x004ea40000201800 */
[----:B--2---:R-:W-:Y:S01]  /*1ca0*/  DMUL R30, R30, UR8 ;  /* 0x000000081e1e7c28 */ /* 0x004fe20008000000 */
[----:B------:R-:W-:Y:S01]  /*1cb0*/  UMOV UR8, 0x652b82fe ;  /* 0x652b82fe00087882 */ /* 0x000fe20000000000 */
[----:B------:R-:W-:-:S08]  /*1cc0*/  UMOV UR9, 0x3ff71547 ;  /* 0x3ff7154700097882 */ /* 0x000fd00000000000 */
[----:B------:R-:W2:Y:S02]  /*1cd0*/  F2F.F32.F64 R30, R30 ;  /* 0x0000001e001e7310 */ /* 0x000ea40000301000 */
[----:B--2---:R-:W-:-:S04]  /*1ce0*/  FADD R8, R15, R30 ;  /* 0x0000001e0f087221 */ /* 0x004fc80000000000 */
[----:B---3--:R-:W-:-:S04]  /*1cf0*/  FFMA R8, -R40, R8, R41 ;  /* 0x0000000828087223 */ /* 0x008fc80000000129 */
[----:B------:R-:W2:Y:S02]  /*1d00*/  FRND.FLOOR R46, R8 ;  /* 0x00000008002e7307 */ /* 0x000ea40000205000 */
[C---:B--2---:R-:W-:Y:S01]  /*1d10*/  FADD R32, R46.reuse, 1 ;  /* 0x3f8000002e207421 */ /* 0x044fe20000000000 */
[----:B-1----:R-:W-:-:S03]  /*1d20*/  FADD R26, -R46, R41 ;  /* 0x000000292e1a7221 */ /* 0x002fc60000000100 */
[----:B------:R-:W-:Y:S01]  /*1d30*/  FADD R28, -R32, R41 ;  /* 0x00000029201c7221 */ /* 0x000fe20000000100 */
[C-C-:B------:R-:W-:Y:S01]  /*1d40*/  FFMA R33, R42.reuse, R26, -R15.reuse ;  /* 0x0000001a2a217223 */ /* 0x140fe2000000080f */
[----:B------:R-:W1:Y:S02]  /*1d50*/  F2I.TRUNC.NTZ R32, R32 ;  /* 0x0000002000207305 */ /* 0x000e64000020f100 */
[----:B------:R-:W-:-:S06]  /*1d60*/  FFMA R17, R42, R28, -R15 ;  /* 0x0000001c2a117223 */ /* 0x000fcc000000080f */
[----:B------:R-:W2:Y:S01]  /*1d70*/  F2F.F64.F32 R26, R33 ;  /* 0x00000021001a7310 */ /* 0x000ea20000201800 */
[----:B-1----:R-:W-:-:S07]  /*1d80*/  ISETP.GE.AND P0, PT, R32, 0x9, PT ;  /* 0x000000092000780c */ /* 0x002fce0003f06270 */
[----:B------:R1:W3:Y:S01]  /*1d90*/  F2F.F64.F32 R28, R17 ;  /* 0x00000011001c7310 */ /* 0x0002e20000201800 */
[----:B--2---:R-:W-:Y:S01]  /*1da0*/  DMUL R26, R26, UR8 ;  /* 0x000000081a1a7c28 */ /* 0x004fe20008000000 */
[----:B-1----:R-:W-:-:S04]  /*1db0*/  SHF.R.U32.HI R17, RZ, 0x2, R24 ;  /* 0x00000002ff117819 */ /* 0x002fc80000011618 */
[----:B------:R-:W-:Y:S02]  /*1dc0*/  LOP3.LUT R17, R17, R24, RZ, 0x3c, !PT ;  /* 0x0000001811117212 */ /* 0x000fe400078e3cff */
[----:B------:R-:W-:Y:S01]  /*1dd0*/  SHF.L.U32 R24, R11, 0x4, RZ ;  /* 0x000000040b187819 */ /* 0x000fe200000006ff */
[----:B---3--:R-:W-:Y:S02]  /*1de0*/  DMUL R28, R28, UR8 ;  /* 0x000000081c1c7c28 */ /* 0x008fe40008000000 */
[----:B------:R1:W2:Y:S08]  /*1df0*/  F2F.F32.F64 R26, R26 ;  /* 0x0000001a001a7310 */ /* 0x0002b00000301000 */
[----:B------:R-:W3:Y:S01]  /*1e00*/  F2F.F32.F64 R28, R28 ;  /* 0x0000001c001c7310 */ /* 0x000ee20000301000 */
[----:B-1----:R-:W-:-:S07]  /*1e10*/  I2FP.F32.S32 R27, R32 ;  /* 0x00000020001b7245 */ /* 0x002fce0000201400 */
[----:B--2---:R-:W1:Y:S08]  /*1e20*/  MUFU.EX2 R30, R26 ;  /* 0x0000001a001e7308 */ /* 0x004e700000000800 */
[----:B---3--:R-:W2:Y:S01]  /*1e30*/  MUFU.EX2 R25, R28 ;  /* 0x0000001c00197308 */ /* 0x008ea20000000800 */
[----:B-1----:R-:W-:-:S04]  /*1e40*/  FADD R30, R30, 1 ;  /* 0x3f8000001e1e7421 */ /* 0x002fc80000000000 */
[----:B------:R-:W-:Y:S01]  /*1e50*/  FMUL R31, R30, R30 ;  /* 0x0000001e1e1f7220 */ /* 0x000fe20000400000 */
[----:B--2---:R-:W-:-:S05]  /*1e60*/  FADD R25, R25, 1 ;  /* 0x3f80000019197421 */ /* 0x004fca0000000000 */
[----:B------:R-:W-:Y:S01]  /*1e70*/  MUFU.RCP R31, R31 ;  /* 0x0000001f001f7308 */ /* 0x000fe20000001000 */
[----:B------:R-:W-:Y:S01]  /*1e80*/  FMUL R30, R25, R25 ;  /* 0x00000019191e7220 */ /* 0x000fe20000400000 */
[----:B------:R-:W-:-:S06]  /*1e90*/  IMAD.SHL.U32 R25, R17, 0x2, RZ ;  /* 0x0000000211197824 */ /* 0x000fcc00078e00ff */
[----:B------:R-:W1:Y:S01]  /*1ea0*/  MUFU.RCP R30, R30 ;  /* 0x0000001e001e7308 */ /* 0x000e620000001000 */
[----:B------:R-:W-:Y:S01]  /*1eb0*/  LOP3.LUT R26, R17, R25, R24, 0x96, !PT ;  /* 0x00000019111a7212 */ /* 0x000fe200078e9618 */
[----:B------:R-:W-:Y:S01]  /*1ec0*/  IMAD.MOV.U32 R17, RZ, RZ, R47 ;  /* 0x000000ffff117224 */ /* 0x000fe200078e002f */
[----:B------:R-:W-:Y:S02]  /*1ed0*/  MOV R47, R19 ;  /* 0x00000013002f7202 */ /* 0x000fe40000000f00 */
[----:B------:R-:W-:-:S03]  /*1ee0*/  LOP3.LUT R26, R26, R11, RZ, 0x3c, !PT ;  /* 0x0000000b1a1a7212 */ /* 0x000fc600078e3cff */
[----:B------:R2:W3:Y:S01]  /*1ef0*/  F2F.F64.F32 R24, |R27| ;  /* 0x4000001b00187310 */ /* 0x0004e20000201800 */
[----:B------:R-:W-:Y:S01]  /*1f00*/  MOV R19, R26 ;  /* 0x0000001a00137202 */ /* 0x000fe20000000f00 */
[----:B-1----:R-:W-:Y:S01]  /*1f10*/  FADD R48, R30, -R31 ;  /* 0x8000001f1e307221 */ /* 0x002fe20000000000 */
[----:B--2---:R-:W-:Y:S06]  /*1f20*/  @!P0 BRA `(.L_x_167) ;  /* 0x0000000400f48947 */ /* 0x004fec0003800000 */
[----:B---3--:R-:W1:Y:S01]  /*1f30*/  MUFU.RCP64H R29, R25 ;  /* 0x00000019001d7308 */ /* 0x008e620000001800 */
[----:B------:R-:W-:Y:S01]  /*1f40*/  VIADD R28, R25, 0x300402 ;  /* 0x00300402191c7836 */ /* 0x000fe20000000000 */
[----:B------:R-:W-:Y:S04]  /*1f50*/  BSSY.RECONVERGENT B3, `(.L_x_168) ;  /* 0x000000c000037945 */ /* 0x000fe80003800200 */
        /* <DEDUP_REMOVED lines=10> */
[----:B0-----:R-:W-:Y:S05]  /*2000*/  CALL.REL.NOINC `($__internal_6_$__cuda_sm20_dblrcp_rn_slowpath_v3) ;  /* 0x00000034009c7944 */ /* 0x001fea0003c00000 */
.L_x_169:
[----:B------:R-:W-:Y:S05]  /*2010*/  BSYNC.RECONVERGENT B3 ;  /* 0x0000000000037941 */ /* 0x000fea0003800200 */
.L_x_168:
[----:B------:R-:W-:Y:S01]  /*2020*/  DMUL R32, R30, R30 ;  /* 0x0000001e1e207228 */ /* 0x000fe20000000000 */
[----:B------:R-:W-:Y:S01]  /*2030*/  IMAD.MOV.U32 R26, RZ, RZ, -0x6d8c7041 ;  /* 0x92738fbfff1a7424 */ /* 0x000fe200078e00ff */
[----:B------:R-:W-:Y:S01]  /*2040*/  MOV R27, 0x3f4b68b9 ;  /* 0x3f4b68b9001b7802 */ /* 0x000fe20000000f00 */
[----:B------:R-:W-:Y:S01]  /*2050*/  UMOV UR8, 0x34783f9 ;  /* 0x034783f900087882 */ /* 0x000fe20000000000 */
[----:B------:R-:W-:Y:S01]  /*2060*/  UMOV UR9, 0x3f5ac321 ;  /* 0x3f5ac32100097882 */ /* 0x000fe20000000000 */
[----:B------:R-:W-:Y:S01]  /*2070*/  ISETP.GT.AND P0, PT, R25, 0xfffff, PT ;  /* 0x000fffff1900780c */ /* 0x000fe20003f04270 */
[--C-:B------:R-:W-:Y:S01]  /*2080*/  IMAD.MOV.U32 R28, RZ, RZ, R24.reuse ;  /* 0x000000ffff1c7224 */ /* 0x100fe200078e0018 */
[----:B------:R-:W-:Y:S01]  /*2090*/  MOV R29, R25 ;  /* 0x00000019001d7202 */ /* 0x000fe20000000f00 */
[----:B------:R-:W-:Y:S01]  /*20a0*/  DFMA R26, R32, -UR8, R26 ;  /* 0x80000008201a7c2b */ /* 0x000fe2000800001a */
[----:B------:R-:W-:Y:S01]  /*20b0*/  UMOV UR8, 0x1e4f7b8c ;  /* 0x1e4f7b8c00087882 */ /* 0x000fe20000000000 */
[----:B------:R-:W-:Y:S01]  /*20c0*/  UMOV UR9, 0x3f4380d0 ;  /* 0x3f4380d000097882 */ /* 0x000fe20000000000 */
[----:B------:R-:W-:Y:S01]  /*20d0*/  IMAD.MOV.U32 R50, RZ, RZ, R25 ;  /* 0x000000ffff327224 */ /* 0x000fe200078e0019 */
[----:B------:R-:W-:Y:S01]  /*20e0*/  BSSY.RECONVERGENT B3, `(.L_x_170) ;  /* 0x000005b000037945 */ /* 0x000fe20003800200 */
[----:B------:R-:W-:Y:S01]  /*20f0*/  MOV R49, 0xfffffc01 ;  /* 0xfffffc0100317802 */ /* 0x000fe20000000f00 */
[----:B------:R-:W-:-:S02]  /*2100*/  IMAD.MOV.U32 R34, RZ, RZ, R24 ;  /* 0x000000ffff227224 */ /* 0x000fc400078e0018 */
[----:B------:R-:W-:Y:S01]  /*2110*/  DFMA R26, R32, R26, -UR8 ;  /* 0x80000008201a7e2b */ /* 0x000fe2000800001a */
[----:B------:R-:W-:Y:S01]  /*2120*/  UMOV UR8, 0xa29f7264 ;  /* 0xa29f726400087882 */ /* 0x000fe20000000000 */
[----:B------:R-:W-:Y:S01]  /*2130*/  UMOV UR9, 0x3f4a019f ;  /* 0x3f4a019f00097882 */ /* 0x000fe20000000000 */
[----:B------:R-:W-:Y:S01]  /*2140*/  @!P0 DMUL R28, R24, 1.80143985094819840000e+16 ;  /* 0x43500000181c8828 */ /* 0x000fe20000000000 */
[----:B------:R-:W-:-:S04]  /*2150*/  @!P0 MOV R49, 0xfffffbcb ;  /* 0xfffffbcb00318802 */ /* 0x000fc80000000f00 */
[----:B------:R-:W-:Y:S01]  /*2160*/  DFMA R26, R32, R26, UR8 ;  /* 0x00000008201a7e2b */ /* 0x000fe2000800001a */
[----:B------:R-:W-:Y:S01]  /*2170*/  UMOV UR8, 0x16b2acec ;  /* 0x16b2acec00087882 */ /* 0x000fe20000000000 */
[----:B------:R-:W-:-:S03]  /*2180*/  UMOV UR9, 0x3f66c16c ;  /* 0x3f66c16c00097882 */ /* 0x000fc60000000000 */
[----:B------:R-:W-:Y:S01]  /*2190*/  @!P0 MOV R50, R29 ;  /* 0x0000001d00328202 */ /* 0x000fe20000000f00 */
[----:B------:R-:W-:Y:S02]  /*21a0*/  @!P0 IMAD.MOV.U32 R34, RZ, RZ, R28 ;  /* 0x000000ffff228224 */ /* 0x000fe400078e001c */
[----:B------:R-:W-:Y:S01]  /*21b0*/  DFMA R26, R32, R26, -UR8 ;  /* 0x80000008201a7e2b */ /* 0x000fe2000800001a */
[----:B------:R-:W-:Y:S01]  /*21c0*/  UMOV UR8, 0x55555545 ;  /* 0x5555554500087882 */ /* 0x000fe20000000000 */
[----:B------:R-:W-:-:S06]  /*21d0*/  UMOV UR9, 0x3fb55555 ;  /* 0x3fb5555500097882 */ /* 0x000fcc0000000000 */
[----:B------:R-:W-:Y:S01]  /*21e0*/  DFMA R26, R32, R26, UR8 ;  /* 0x00000008201a7e2b */ /* 0x000fe2000800001a */
[----:B------:R-:W-:Y:S01]  /*21f0*/  UMOV UR8, 0xc864beae ;  /* 0xc864beae00087882 */ /* 0x000fe20000000000 */
[----:B------:R-:W-:Y:S01]  /*2200*/  VIADD R32, R50, 0xffffffff ;  /* 0xffffffff32207836 */ /* 0x000fe20000000000 */
[----:B------:R-:W-:-:S04]  /*2210*/  UMOV UR9, 0x3fed67f1 ;  /* 0x3fed67f100097882 */ /* 0x000fc80000000000 */
[----:B------:R-:W-:Y:S01]  /*2220*/  ISETP.GT.U32.AND P1, PT, R32, 0x7feffffe, PT ;  /* 0x7feffffe2000780c */ /* 0x000fe20003f24070 */
[----:B------:R-:W-:-:S12]  /*2230*/  DFMA R26, R26, R30, UR8 ;  /* 0x000000081a1a7e2b */ /* 0x000fd8000800001e */
[----:B------:R-:W-:Y:S05]  /*2240*/  @P1 BRA `(.L_x_171) ;  /* 0x0000000000f81947 */ /* 0x000fea0003800000 */
[----:B------:R-:W-:Y:S01]  /*2250*/  LOP3.LUT R28, R50, 0xfffff, RZ, 0xc0, !PT ;  /* 0x000fffff321c7812 */ /* 0x000fe200078ec0ff */
[----:B------:R-:W-:Y:S01]  /*2260*/  IMAD.MOV.U32 R36, RZ, RZ, -0x748574fc ;  /* 0x8b7a8b04ff247424 */ /* 0x000fe200078e00ff */
[----:B------:R-:W-:Y:S01]  /*2270*/  MOV R37, 0x3ed0ee25 ;  /* 0x3ed0ee2500257802 */ /* 0x000fe20000000f00 */
[----:B------:R-:W-:Y:S01]  /*2280*/  UMOV UR8, 0x3ae80f1e ;  /* 0x3ae80f1e00087882 */ /* 0x000fe20000000000 */
[----:B------:R-:W-:Y:S01]  /*2290*/  LOP3.LUT R35, R28, 0x3ff00000, RZ, 0xfc, !PT ;  /* 0x3ff000001c237812 */ /* 0x000fe200078efcff */
[----:B------:R-:W-:Y:S01]  /*22a0*/  UMOV UR9, 0x3eb1380b ;  /* 0x3eb1380b00097882 */ /* 0x000fe20000000000 */
[----:B------:R-:W-:Y:S02]  /*22b0*/  MOV R28, RZ ;  /* 0x000000ff001c7202 */ /* 0x000fe40000000f00 */
[----:B------:R-:W-:-:S13]  /*22c0*/  ISETP.GE.U32.AND P0, PT, R35, 0x3ff6a09f, PT ;  /* 0x3ff6a09f2300780c */ /* 0x000fda0003f06070 */
[----:B------:R-:W-:-:S05]  /*22d0*/  @P0 IADD3 R29, PT, PT, R35, -0x100000, RZ ;  /* 0xfff00000231d0810 */ /* 0x000fca0007ffe0ff */
[----:B------:R-:W-:-:S06]  /*22e0*/  @P0 IMAD.MOV.U32 R35, RZ, RZ, R29 ;  /* 0x000000ffff230224 */ /* 0x000fcc00078e001d */
[C---:B------:R-:W-:Y:S02]  /*22f0*/  DADD R38, R34.reuse, 1 ;  /* 0x3ff0000022267429 */ /* 0x040fe40000000000 */
[----:B------:R-:W-:-:S04]  /*2300*/  DADD R34, R34, -1 ;  /* 0xbff0000022227429 */ /* 0x000fc80000000000 */
[----:B------:R-:W1:Y:S02]  /*2310*/  MUFU.RCP64H R29, R39 ;  /* 0x00000027001d7308 */ /* 0x000e640000001800 */
[----:B-1----:R-:W-:-:S08]  /*2320*/  DFMA R32, -R38, R28, 1 ;  /* 0x3ff000002620742b */ /* 0x002fd0000000011c */
[----:B------:R-:W-:-:S08]  /*2330*/  DFMA R32, R32, R32, R32 ;  /* 0x000000202020722b */ /* 0x000fd00000000020 */
[----:B------:R-:W-:-:S08]  /*2340*/  DFMA R32, R28, R32, R28 ;  /* 0x000000201c20722b */ /* 0x000fd0000000001c */
        /* <DEDUP_REMOVED lines=11> */
[----:B------:R-:W-:Y:S01]  /*2400*/  DFMA R38, R34, -R30, R38 ;  /* 0x8000001e2226722b */ /* 0x000fe20000000026 */
[----:B------:R-:W-:Y:S02]  /*2410*/  LEA.HI R34, R50, R49, RZ, 0xc ;  /* 0x0000003132227211 */ /* 0x000fe400078f60ff */
[----:B------:R-:W-:Y:S02]  /*2420*/  MOV R35, 0x43300000 ;  /* 0x4330000000237802 */ /* 0x000fe40000000f00 */
[----:B------:R-:W-:Y:S01]  /*2430*/  DFMA R36, R28, R36, UR8 ;  /* 0x000000081c247e2b */ /* 0x000fe20008000024 */
[----:B------:R-:W-:Y:S01]  /*2440*/  UMOV UR8, 0x2d1b5154 ;  /* 0x2d1b515400087882 */ /* 0x000fe20000000000 */
[----:B------:R-:W-:Y:S01]  /*2450*/  UMOV UR9, 0x3f3c71c7 ;  /* 0x3f3c71c700097882 */ /* 0x000fe20000000000 */
[----:B------:R-:W-:Y:S01]  /*2460*/  @P0 VIADD R34, R34, 0x1 ;  /* 0x0000000122220836 */ /* 0x000fe20000000000 */
[----:B------:R-:W-:-:S04]  /*2470*/  DMUL R38, R32, R38 ;  /* 0x0000002620267228 */ /* 0x000fc80000000000 */
        /* <DEDUP_REMOVED lines=13> */
[----:B------:R-:W-:Y:S01]  /*2550*/  DFMA R36, R28, R36, UR8 ;  /* 0x000000081c247e2b */ /* 0x000fe20008000024 */
[----:B------:R-:W-:Y:S01]  /*2560*/  UMOV UR8, 0xfefa39ef ;  /* 0xfefa39ef00087882 */ /* 0x000fe20000000000 */
[----:B------:R-:W-:-:S02]  /*2570*/  UMOV UR9, 0x3fe62e42 ;  /* 0x3fe62e4200097882 */ /* 0x000fc40000000000 */
[----:B------:R-:W-:-:S04]  /*2580*/  DFMA R32, R34, UR8, R30 ;  /* 0x0000000822207c2b */ /* 0x000fc8000800001e */
[----:B------:R-:W-:-:S04]  /*2590*/  DMUL R36, R28, R36 ;  /* 0x000000241c247228 */ /* 0x000fc80000000000 */
[----:B------:R-:W-:Y:S01]  /*25a0*/  DFMA R28, R34, -UR8, R32 ;  /* 0x80000008221c7c2b */ /* 0x000fe20008000020 */
[----:B------:R-:W-:Y:S01]  /*25b0*/  UMOV UR8, 0x3b39803f ;  /* 0x3b39803f00087882 */ /* 0x000fe20000000000 */
[----:B------:R-:W-:Y:S02]  /*25c0*/  UMOV UR9, 0x3c7abc9e ;  /* 0x3c7abc9e00097882 */ /* 0x000fe40000000000 */
[----:B------:R-:W-:-:S04]  /*25d0*/  DFMA R36, R30, R36, R38 ;  /* 0x000000241e24722b */ /* 0x000fc80000000026 */
[----:B------:R-:W-:-:S08]  /*25e0*/  DADD R28, -R30, R28 ;  /* 0x000000001e1c7229 */ /* 0x000fd0000000011c */
[----:B------:R-:W-:-:S08]  /*25f0*/  DADD R28, R36, -R28 ;  /* 0x00000000241c7229 */ /* 0x000fd0000000081c */
[----:B------:R-:W-:-:S08]  /*2600*/  DFMA R28, R34, UR8, R28 ;  /* 0x00000008221c7c2b */ /* 0x000fd0000800001c */
[----:B------:R-:W-:Y:S01]  /*2610*/  DADD R30, R32, R28 ;  /* 0x00000000201e7229 */ /* 0x000fe2000000001c */
[----:B------:R-:W-:Y:S10]  /*2620*/  BRA `(.L_x_172) ;  /* 0x0000000000187947 */ /* 0x000ff40003800000 */
.L_x_171:
[----:B------:R-:W-:Y:S01]  /*2630*/  IMAD.MOV.U32 R30, RZ, RZ, 0x0 ;  /* 0x00000000ff1e7424 */ /* 0x000fe200078e00ff */
[----:B------:R-:W-:Y:S02]  /*2640*/  MOV R31, 0x7ff00000 ;  /* 0x7ff00000001f7802 */ /* 0x000fe40000000f00 */
[----:B------:R-:W-:-:S04]  /*2650*/  LOP3.LUT P0, RZ, R29, 0x7fffffff, RZ, 0xc0, !PT ;  /* 0x7fffffff1dff7812 */ /* 0x000fc8000780c0ff */
[----:B------:R-:W-:-:S10]  /*2660*/  DFMA R30, R28, R30, +INF ;  /* 0x7ff000001c1e742b */ /* 0x000fd4000000001e */
[----:B------:R-:W-:Y:S02]  /*2670*/  FSEL R30, R30, RZ, P0 ;  /* 0x000000ff1e1e7208 */ /* 0x000fe40000000000 */
[----:B------:R-:W-:-:S07]  /*2680*/  FSEL R31, R31, -QNAN , P0 ;  /* 0xfff000001f1f7808 */ /* 0x000fce0000000000 */
.L_x_172:
[----:B------:R-:W-:Y:S05]  /*2690*/  BSYNC.RECONVERGENT B3 ;  /* 0x0000000000037941 */ /* 0x000fea0003800200 */
.L_x_170:
[----:B------:R-:W-:Y:S02]  /*26a0*/  DMUL R30, R30, 0.5 ;  /* 0x3fe000001e1e7828 */ /* 0x000fe40000000000 */
[----:B------:R-:W-:-:S08]  /*26b0*/  DADD R28, R24, -0.5 ;  /* 0xbfe00000181c7429 */ /* 0x000fd00000000000 */
[CC--:B------:R-:W-:Y:S02]  /*26c0*/  DFMA R24, R30.reuse, R28.reuse, -R24 ;  /* 0x0000001c1e18722b */ /* 0x0c0fe40000000818 */
[----:B------:R-:W-:-:S08]  /*26d0*/  DFMA R26, R30, R28, R26 ;  /* 0x0000001c1e1a722b */ /* 0x000fd0000000001a */
[----:B------:R-:W-:Y:S01]  /*26e0*/  DADD R26, R24, R26 ;  /* 0x00000000181a7229 */ /* 0x000fe2000000001a */
[----:B------:R-:W-:Y:S10]  /*26f0*/  BRA `(.L_x_173) ;  /* 0x0000000000107947 */ /* 0x000ff40003800000 */
.L_x_167:
[----:B---3--:R-:W1:Y:S01]  /*2700*/  F2I.F64.TRUNC R24, R24 ;  /* 0x0000001800187311 */ /* 0x008e62000030d100 */
[----:B------:R-:W-:Y:S02]  /*2710*/  UMOV UR5, 0x8 ;  /* 0x0000000800057882 */ /* 0x000fe40000000000 */
[----:B-1----:R-:W-:-:S06]  /*2720*/  LEA R26, R24, -UR5, 0x3 ;  /* 0x80000005181a7c11 */ /* 0x002fcc000f8e18ff */
[----:B------:R-:W1:Y:S02]  /*2730*/  LDC.64 R26, c[0x3][R26] ;  /* 0x00c000001a1a7b82 */ /* 0x000e640000000a00 */
.L_x_173:
[----:B------:R-:W-:Y:S05]  /*2740*/  BSYNC.RECONVERGENT B2 ;  /* 0x0000000000027941 */ /* 0x000fea0003800200 */
.L_x_166:
[----:B-1----:R1:W2:Y:S01]  /*2750*/  F2F.F32.F64 R26, R26 ;  /* 0x0000001a001a7310 */ /* 0x0022a20000301000 */
[----:B0-----:R-:W-:Y:S01]  /*2760*/  FFMA R25, R18, R46, -R41 ;  /* 0x0000002e12197223 */ /* 0x001fe20000000829 */
[----:B------:R-:W-:Y:S01]  /*2770*/  UMOV UR8, 0x652b82fe ;  /* 0x652b82fe00087882 */ /* 0x000fe20000000000 */
[----:B------:R-:W-:Y:S01]  /*2780*/  UMOV UR9, 0x3ff71547 ;  /* 0x3ff7154700097882 */ /* 0x000fe20000000000 */
[----:B------:R-:W-:Y:S01]  /*2790*/  IMAD.IADD R30, R16, 0x1, R19 ;  /* 0x00000001101e7824 */ /* 0x000fe200078e0213 */
[----:B------:R-:W-:Y:S01]  /*27a0*/  MOV R31, 0x2f800000 ;  /* 0x2f800000001f7802 */ /* 0x000fe20000000f00 */
[----:B------:R-:W-:-:S03]  /*27b0*/  FMUL R48, R48, 1.2999999523162841797 ;  /* 0x3fa6666630307820 */ /* 0x000fc60000400000 */
[----:B------:R-:W-:-:S05]  /*27c0*/  I2FP.F32.U32 R30, R30 ;  /* 0x0000001e001e7245 */ /* 0x000fca0000201000 */
[----:B-1----:R-:W-:Y:S01]  /*27d0*/  FFMA R27, R30, R31, 1.1641532182693481445e-10 ;  /* 0x2f0000001e1b7423 */ /* 0x002fe2000000001f */
[----:B--2---:R-:W-:-:S03]  /*27e0*/  FADD R28, -R26, R25 ;  /* 0x000000191a1c7221 */ /* 0x004fc60000000100 */
[----:B------:R-:W-:Y:S01]  /*27f0*/  FMUL R30, R48, R27 ;  /* 0x0000001b301e7220 */ /* 0x000fe20000400000 */
[----:B------:R-:W0:Y:S08]  /*2800*/  F2F.F64.F32 R24, R28 ;  /* 0x0000001c00187310 */ /* 0x000e300000201800 */
        /* <DEDUP_REMOVED lines=11> */
.L_x_165:
[----:B------:R-:W0:Y:S01]  /*28c0*/  F2I.U32.FLOOR.NTZ R8, R8 ;  /* 0x0000000800087305 */ /* 0x000e220000207000 */
[----:B------:R-:W-:Y:S01]  /*28d0*/  MOV R15, R19 ;  /* 0x00000013000f7202 */ /* 0x000fe20000000f00 */
[----:B------:R-:W-:-:S07]  /*28e0*/  IMAD.MOV.U32 R24, RZ, RZ, R10 ;  /* 0x000000ffff187224 */ /* 0x000fce00078e000a */
.L_x_154:
[----:B------:R-:W-:Y:S05]  /*28f0*/  BSYNC.RECONVERGENT B0 ;  /* 0x0000000000007941 */ /* 0x000fea0003800200 */
.L_x_150:
[----:B0-2---:R-:W-:Y:S01]  /*2900*/  I2FP.F32.S32 R8, R8 ;  /* 0x0000000800087245 */ /* 0x005fe20000201400 */
[----:B------:R-:W-:Y:S04]  /*2910*/  BSSY.RECONVERGENT B0, `(.L_x_175) ;  /* 0x0000219000007945 */ /* 0x000fe80003800200 */
[----:B------:R-:W-:-:S05]  /*2920*/  FADD R18, R8, R43 ;  /* 0x0000002b08127221 */ /* 0x000fca0000000000 */
[----:B------:R-:W-:-:S13]  /*2930*/  FSETP.GEU.AND P0, PT, R18, 1, PT ;  /* 0x3f8000001200780b */ /* 0x000fda0003f0e000 */
[----:B------:R-:W-:Y:S05]  /*2940*/  @P0 BRA `(.L_x_176) ;  /* 0x00000014000c0947 */ /* 0x000fea0003800000 */
[----:B------:R-:W-:Y:S01]  /*2950*/  SHF.R.U32.HI R8, RZ, 0x2, R17 ;  /* 0x00000002ff087819 */ /* 0x000fe20000011611 */
[----:B------:R-:W-:Y:S01]  /*2960*/  IMAD.MOV.U32 R27, RZ, RZ, 0x2f800000 ;  /* 0x2f800000ff1b7424 */ /* 0x000fe200078e00ff */
[----:B------:R-:W-:Y:S01]  /*2970*/  SHF.L.U32 R10, R15, 0x4, RZ ;  /* 0x000000040f0a7819 */ /* 0x000fe200000006ff */
[----:B------:R-:W-:Y:S01]  /*2980*/  BSSY.RECONVERGENT B1, `(.L_x_177) ;  /* 0x0000018000017945 */ /* 0x000fe20003800200 */
[----:B------:R-:W-:Y:S01]  /*2990*/  LOP3.LUT R8, R8, R17, RZ, 0x3c, !PT ;  /* 0x0000001108087212 */ /* 0x000fe200078e3cff */
[----:B------:R-:W-:Y:S01]  /*29a0*/  FADD R17, R18, 1 ;  /* 0x3f80000012117421 */ /* 0x000fe20000000000 */
[----:B------:R-:W-:-:S03]  /*29b0*/  IADD3 R16, PT, PT, R16, 0x587c5, RZ ;  /* 0x000587c510107810 */ /* 0x000fc60007ffe0ff */
[----:B------:R-:W-:Y:S01]  /*29c0*/  FADD R17, R17, -0.3333333432674407959 ;  /* 0xbeaaaaab11117421 */ /* 0x000fe20000000000 */
[----:B------:R-:W-:-:S03]  /*29d0*/  IMAD.SHL.U32 R19, R8, 0x2, RZ ;  /* 0x0000000208137824 */ /* 0x000fc600078e00ff */
[----:B------:R-:W-:Y:S02]  /*29e0*/  FMUL R25, R17, 9 ;  /* 0x4110000011197820 */ /* 0x000fe40000400000 */
[----:B------:R-:W-:Y:S02]  /*29f0*/  LOP3.LUT R19, R15, R10, R19, 0x96, !PT ;  /* 0x0000000a0f137212 */ /* 0x000fe400078e9613 */
[----:B------:R-:W-:Y:S01]  /*2a00*/  VIADD R26, R25, 0xf3000000 ;  /* 0xf3000000191a7836 */ /* 0x000fe20000000000 */
[----:B------:R0:W2:Y:S01]  /*2a10*/  MUFU.RSQ R10, R25 ;  /* 0x00000019000a7308 */ /* 0x0000a20000001400 */
[----:B------:R-:W-:-:S03]  /*2a20*/  LOP3.LUT R19, R19, R8, RZ, 0x3c, !PT ;  /* 0x0000000813137212 */ /* 0x000fc600078e3cff */
[----:B------:R-:W-:Y:S02]  /*2a30*/  ISETP.GT.U32.AND P0, PT, R26, 0x727fffff, PT ;  /* 0x727fffff1a00780c */ /* 0x000fe40003f04070 */
[----:B------:R-:W-:-:S04]  /*2a40*/  IADD3 R8, PT, PT, R19, R16, RZ ;  /* 0x0000001013087210 */ /* 0x000fc80007ffe0ff */
[----:B------:R-:W-:-:S05]  /*2a50*/  I2FP.F32.U32 R8, R8 ;  /* 0x0000000800087245 */ /* 0x000fca0000201000 */
[----:B------:R-:W-:Y:S02]  /*2a60*/  FFMA R28, R8, R27, 1.1641532182693481445e-10 ;  /* 0x2f000000081c7423 */ /* 0x000fe4000000001b */
[----:B0-2---:R-:W-:Y:S05]  /*2a70*/  @!P0 BRA `(.L_x_178) ;  /* 0x0000000000108947 */ /* 0x005fea0003800000 */
[----:B------:R-:W-:Y:S02]  /*2a80*/  MOV R8, R25 ;  /* 0x0000001900087202 */ /* 0x000fe40000000f00 */
[----:B------:R-:W-:-:S07]  /*2a90*/  MOV R33, 0x2ab0 ;  /* 0x00002ab000217802 */ /* 0x000fce0000000f00 */
[----:B-1----:R-:W-:Y:S05]  /*2aa0*/  CALL.REL.NOINC `($__internal_9_$__cuda_sm20_sqrt_rn_f32_slowpath) ;  /* 0x0000003400147944 */ /* 0x002fea0003c00000 */
[----:B------:R-:W-:Y:S05]  /*2ab0*/  BRA `(.L_x_179) ;  /* 0x0000000000107947 */ /* 0x000fea0003800000 */
.L_x_178:
[----:B------:R-:W-:Y:S01]  /*2ac0*/  FMUL.FTZ R8, R25, R10 ;  /* 0x0000000a19087220 */ /* 0x000fe20000410000 */
[----:B------:R-:W-:-:S03]  /*2ad0*/  FMUL.FTZ R10, R10, 0.5 ;  /* 0x3f0000000a0a7820 */ /* 0x000fc60000410000 */
[----:B------:R-:W-:-:S04]  /*2ae0*/  FFMA R25, -R8, R8, R25 ;  /* 0x0000000808197223 */ /* 0x000fc80000000119 */
[----:B------:R-:W-:-:S07]  /*2af0*/  FFMA R8, R25, R10, R8 ;  /* 0x0000000a19087223 */ /* 0x000fce0000000008 */
.L_x_179:
[----:B------:R-:W-:Y:S05]  /*2b00*/  BSYNC.RECONVERGENT B1 ;  /* 0x0000000000017941 */ /* 0x000fea0003800200 */
.L_x_177:
[----:B------:R-:W-:Y:S01]  /*2b10*/  VIADD R10, R8, 0x1800000 ;  /* 0x01800000080a7836 */ /* 0x000fe20000000000 */
[----:B------:R-:W-:Y:S04]  /*2b20*/  BSSY.RECONVERGENT B1, `(.L_x_180) ;  /* 0x000000b000017945 */ /* 0x000fe80003800200 */
[----:B------:R-:W-:-:S04]  /*2b30*/  LOP3.LUT R10, R10, 0x7f800000, RZ, 0xc0, !PT ;  /* 0x7f8000000a0a7812 */ /* 0x000fc800078ec0ff */
[----:B------:R-:W-:-:S13]  /*2b40*/  ISETP.GT.U32.AND P0, PT, R10, 0x1ffffff, PT ;  /* 0x01ffffff0a00780c */ /* 0x000fda0003f04070 */
[----:B------:R-:W-:Y:S05]  /*2b50*/  @P0 BRA `(.L_x_181) ;  /* 0x00000000000c0947 */ /* 0x000fea0003800000 */
[----:B------:R-:W-:-:S07]  /*2b60*/  MOV R26, 0x2b80 ;  /* 0x00002b80001a7802 */ /* 0x000fce0000000f00 */
[----:B-1----:R-:W-:Y:S05]  /*2b70*/  CALL.REL.NOINC `($__internal_8_$__cuda_sm20_rcp_rn_f32_slowpath) ;  /* 0x0000003000107944 */ /* 0x002fea0003c00000 */
[----:B------:R-:W-:Y:S05]  /*2b80*/  BRA `(.L_x_182) ;  /* 0x0000000000107947 */ /* 0x000fea0003800000 */
.L_x_181:
[----:B------:R-:W0:Y:S02]  /*2b90*/  MUFU.RCP R25, R8 ;  /* 0x0000000800197308 */ /* 0x000e240000001000 */
[----:B0-----:R-:W-:-:S04]  /*2ba0*/  FFMA R10, R25, R8, -1 ;  /* 0xbf800000190a7423 */ /* 0x001fc80000000008 */
[----:B------:R-:W-:-:S04]  /*2bb0*/  FADD.FTZ R10, -R10, -RZ ;  /* 0x800000ff0a0a7221 */ /* 0x000fc80000010100 */
[----:B------:R-:W-:-:S07]  /*2bc0*/  FFMA R25, R25, R10, R25 ;  /* 0x0000000a19197223 */ /* 0x000fce0000000019 */
.L_x_182:
[----:B------:R-:W-:Y:S05]  /*2bd0*/  BSYNC.RECONVERGENT B1 ;  /* 0x0000000000017941 */ /* 0x000fea0003800200 */
.L_x_180:
        /* <DEDUP_REMOVED lines=12> */
[----:B------:R-:W-:-:S07]  /*2ca0*/  MOV R26, 0x2cc0 ;  /* 0x00002cc0001a7802 */ /* 0x000fce0000000f00 */
[----:B-1----:R-:W-:Y:S05]  /*2cb0*/  CALL.REL.NOINC `($__internal_10_$__cuda_sm3x_div_rn_noftz_f32_slowpath) ;  /* 0x0000003000ec7944 */ /* 0x002fea0003c00000 */
.L_x_184:
[----:B------:R-:W-:Y:S05]  /*2cc0*/  BSYNC.RECONVERGENT B1 ;  /* 0x0000000000017941 */ /* 0x000fea0003800200 */
.L_x_183:
[----:B------:R-:W-:Y:S01]  /*2cd0*/  BSSY.RECONVERGENT B1, `(.L_x_185) ;  /* 0x00000a4000017945 */ /* 0x000fe20003800200 */
[----:B------:R-:W-:Y:S01]  /*2ce0*/  MOV R27, R24 ;  /* 0x00000018001b7202 */ /* 0x000fe20000000f00 */
[----:B------:R-:W-:Y:S01]  /*2cf0*/  IMAD.MOV.U32 R29, RZ, RZ, R11 ;  /* 0x000000ffff1d7224 */ /* 0x000fe200078e000b */
[----:B------:R-:W-:-:S07]  /*2d00*/  MOV R8, R47 ;  /* 0x0000002f00087202 */ /* 0x000fce0000000f00 */
.L_x_193:
[----:B------:R-:W-:Y:S01]  /*2d10*/  BSSY.RECONVERGENT B2, `(.L_x_186) ;  /* 0x000005f000027945 */ /* 0x000fe20003800200 */
.L_x_192:
        /* <DEDUP_REMOVED lines=9> */
[----:B------:R-:W-:Y:S01]  /*2db0*/  BSSY.RECONVERGENT B4, `(.L_x_189) ;  /* 0x000003d000047945 */ /* 0x000fe20003800200 */
[----:B------:R-:W-:Y:S02]  /*2dc0*/  SHF.L.U32 R22, R19, 0x4, RZ ;  /* 0x0000000413167819 */ /* 0x000fe400000006ff */
[----:B------:R-:W-:Y:S01]  /*2dd0*/  LOP3.LUT R6, R6, R27, RZ, 0x3c, !PT ;  /* 0x0000001b06067212 */ /* 0x000fe200078e3cff */
[----:B------:R-:W-:Y:S01]  /*2de0*/  IMAD.MOV.U32 R27, RZ, RZ, 0x3e055027 ;  /* 0x3e055027ff1b7424 */ /* 0x000fe200078e00ff */
[----:B------:R-:W-:-:S03]  /*2df0*/  MOV R31, 0x7f800000 ;  /* 0x7f800000001f7802 */ /* 0x000fc60000000f00 */
[----:B------:R-:W-:-:S05]  /*2e00*/  IMAD.SHL.U32 R11, R6, 0x2, RZ ;  /* 0x00000002060b7824 */ /* 0x000fca00078e00ff */
[----:B------:R-:W-:-:S04]  /*2e10*/  LOP3.LUT R11, R19, R22, R11, 0x96, !PT ;  /* 0x00000016130b7212 */ /* 0x000fc800078e960b */
[----:B------:R-:W-:Y:S01]  /*2e20*/  LOP3.LUT R47, R11, R6, RZ, 0x3c, !PT ;  /* 0x000000060b2f7212 */ /* 0x000fe200078e3cff */
[----:B------:R-:W-:-:S03]  /*2e30*/  HFMA2 R11, -RZ, RZ, 0.1171875, 0 ;  /* 0x2f800000ff0b7431 */ /* 0x000fc600000001ff */
        /* <DEDUP_REMOVED lines=19> */
[----:B------:R-:W-:Y:S01]  /*2f70*/  FFMA R27, R24, R27, -0.16684235632419586182 ;  /* 0xbe2ad8b9181b7423 */ /* 0x000fe2000000001b */
[----:B------:R-:W-:-:S03]  /*2f80*/  IMAD.SHL.U32 R8, R11, 0x2, RZ ;  /* 0x000000020b087824 */ /* 0x000fc600078e00ff */
[----:B------:R-:W-:-:S04]  /*2f90*/  FFMA R27, R24, R27, 0.20012299716472625732 ;  /* 0x3e4ced0b181b7423 */ /* 0x000fc8000000001b */
[----:B------:R-:W-:-:S04]  /*2fa0*/  FFMA R27, R24, R27, -0.24999669194221496582 ;  /* 0xbe7fff22181b7423 */ /* 0x000fc8000000001b */
[----:B------:R-:W-:-:S04]  /*2fb0*/  FFMA R27, R24, R27, 0.33333182334899902344 ;  /* 0x3eaaaa78181b7423 */ /* 0x000fc8000000001b */
[----:B------:R-:W-:-:S04]  /*2fc0*/  FFMA R27, R24, R27, -0.5 ;  /* 0xbf000000181b7423 */ /* 0x000fc8000000001b */
[----:B------:R-:W-:-:S04]  /*2fd0*/  FMUL R27, R24, R27 ;  /* 0x0000001b181b7220 */ /* 0x000fc80000400000 */
[----:B------:R-:W-:-:S04]  /*2fe0*/  FFMA R27, R24, R27, R24 ;  /* 0x0000001b181b7223 */ /* 0x000fc80000000018 */
[----:B------:R-:W-:Y:S01]  /*2ff0*/  FFMA R27, R6, 0.69314718246459960938, R27 ;  /* 0x3f317218061b7823 */ /* 0x000fe2000000001b */
[C---:B------:R-:W-:Y:S01]  /*3000*/  @P0 FFMA R27, R22.reuse, R31, +INF ;  /* 0x7f800000161b0423 */ /* 0x040fe2000000001f */
[----:B------:R-:W-:Y:S02]  /*3010*/  FSETP.NEU.AND P0, PT, R22, RZ, PT ;  /* 0x000000ff1600720b */ /* 0x000fe40003f0d000 */
[----:B------:R-:W-:Y:S01]  /*3020*/  SHF.L.U32 R6, R47, 0x4, RZ ;  /* 0x000000042f067819 */ /* 0x000fe200000006ff */
        /* <DEDUP_REMOVED lines=12> */
[----:B--2---:R-:W-:Y:S01]  /*30f0*/  IMAD.MOV.U32 R8, RZ, RZ, R31 ;  /* 0x000000ffff087224 */ /* 0x004fe200078e001f */
[----:B------:R-:W-:-:S07]  /*3100*/  MOV R33, 0x3120 ;  /* 0x0000312000217802 */ /* 0x000fce0000000f00 */
[----:B-1----:R-:W-:Y:S05]  /*3110*/  CALL.REL.NOINC `($__internal_9_$__cuda_sm20_sqrt_rn_f32_slowpath) ;  /* 0x0000002c00787944 */ /* 0x002fea0003c00000 */
[----:B------:R-:W-:Y:S01]  /*3120*/  MOV R6, R8 ;  /* 0x0000000800067202 */ /* 0x000fe20000000f00 */
[----:B------:R-:W-:Y:S06]  /*3130*/  BRA `(.L_x_191) ;  /* 0x0000000000107947 */ /* 0x000fec0003800000 */
.L_x_190:
[----:B--2---:R-:W-:Y:S01]  /*3140*/  FMUL.FTZ R6, R31, R8 ;  /* 0x000000081f067220 */ /* 0x004fe20000410000 */
[----:B------:R-:W-:-:S03]  /*3150*/  FMUL.FTZ R8, R8, 0.5 ;  /* 0x3f00000008087820 */ /* 0x000fc60000410000 */
[----:B------:R-:W-:-:S04]  /*3160*/  FFMA R27, -R6, R6, R31 ;  /* 0x00000006061b7223 */ /* 0x000fc8000000011f */
[----:B------:R-:W-:-:S07]  /*3170*/  FFMA R6, R27, R8, R6 ;  /* 0x000000081b067223 */ /* 0x000fce0000000006 */
.L_x_191:
[----:B------:R-:W-:Y:S05]  /*3180*/  BSYNC.RECONVERGENT B4 ;  /* 0x0000000000047941 */ /* 0x000fea0003800200 */
.L_x_189:
[----:B------:R-:W-:Y:S01]  /*3190*/  FMUL.RZ R30, R22, 0.15915493667125701904 ;  /* 0x3e22f983161e7820 */ /* 0x000fe2000040c000 */
[----:B------:R-:W-:Y:S02]  /*31a0*/  HFMA2 R22, -RZ, RZ, 0, 5.9604644775390625e-08 ;  /* 0x00000001ff167431 */ /* 0x000fe400000001ff */
[----:B------:R-:W-:Y:S01]  /*31b0*/  IMAD.MOV.U32 R24, RZ, RZ, R19 ;  /* 0x000000ffff187224 */ /* 0x000fe200078e0013 */
[----:B------:R-:W-:Y:S01]  /*31c0*/  MOV R8, R15 ;  /* 0x0000000f00087202 */ /* 0x000fe20000000f00 */
[----:B------:R-:W0:Y:S08]  /*31d0*/  MUFU.SIN R27, R30 ;  /* 0x0000001e001b7308 */ /* 0x000e300000000400 */
[----:B------:R-:W2:Y:S01]  /*31e0*/  MUFU.COS R31, R30 ;  /* 0x0000001e001f7308 */ /* 0x000ea20000000000 */
[----:B0-----:R-:W-:Y:S01]  /*31f0*/  FMUL R26, R27, R6 ;  /* 0x000000061b1a7220 */ /* 0x001fe20000400000 */
[----:B------:R-:W-:-:S02]  /*3200*/  IMAD.MOV.U32 R27, RZ, RZ, R29 ;  /* 0x000000ffff1b7224 */ /* 0x000fc400078e001d */
[----:B--2---:R-:W-:-:S07]  /*3210*/  FMUL R6, R31, R6 ;  /* 0x000000061f067220 */ /* 0x004fce0000400000 */
.L_x_188:
[----:B------:R-:W-:Y:S05]  /*3220*/  BSYNC.RECONVERGENT B3 ;  /* 0x0000000000037941 */ /* 0x000fea0003800200 */
.L_x_187:
[----:B------:R-:W-:Y:S01]  /*3230*/  SHF.R.U32.HI R30, RZ, 0x2, R27 ;  /* 0x00000002ff1e7819 */ /* 0x000fe2000001161b */
[----:B------:R-:W-:Y:S01]  /*3240*/  IMAD.SHL.U32 R32, R11, 0x10, RZ ;  /* 0x000000100b207824 */ /* 0x000fe200078e00ff */
[----:B------:R-:W-:Y:S01]  /*3250*/  FSETP.GT.AND P0, PT, R26, R10, PT ;  /* 0x0000000a1a00720b */ /* 0x000fe20003f04000 */
[----:B------:R-:W-:Y:S01]  /*3260*/  IMAD.MOV.U32 R29, RZ, RZ, R47 ;  /* 0x000000ffff1d7224 */ /* 0x000fe200078e002f */
[----:B------:R-:W-:Y:S01]  /*3270*/  LOP3.LUT R30, R30, R27, RZ, 0x3c, !PT ;  /* 0x0000001b1e1e7212 */ /* 0x000fe200078e3cff */
[----:B------:R-:W-:Y:S01]  /*3280*/  IMAD.MOV.U32 R27, RZ, RZ, R8 ;  /* 0x000000ffff1b7224 */ /* 0x000fe200078e0008 */
[----:B------:R-:W-:Y:S01]  /*3290*/  IADD3 R16, PT, PT, R16, 0x587c5, RZ ;  /* 0x000587c510107810 */ /* 0x000fe20007ffe0ff */
[----:B------:R-:W-:Y:S01]  /*32a0*/  IMAD.MOV.U32 R8, RZ, RZ, R24 ;  /* 0x000000ffff087224 */ /* 0x000fe200078e0018 */
[----:B------:R-:W-:-:S04]  /*32b0*/  SHF.L.U32 R15, R30, 0x1, RZ ;  /* 0x000000011e0f7819 */ /* 0x000fc800000006ff */
[----:B------:R-:W-:-:S04]  /*32c0*/  LOP3.LUT R15, R11, R32, R15, 0x96, !PT ;  /* 0x000000200b0f7212 */ /* 0x000fc800078e960f */
[----:B------:R-:W-:Y:S02]  /*32d0*/  LOP3.LUT R19, R15, R30, RZ, 0x3c, !PT ;  /* 0x0000001e0f137212 */ /* 0x000fe400078e3cff */
[----:B------:R-:W-:Y:S01]  /*32e0*/  MOV R15, R11 ;  /* 0x0000000b000f7202 */ /* 0x000fe20000000f00 */
[----:B------:R-:W-:Y:S06]  /*32f0*/  @!P0 BRA `(.L_x_192) ;  /* 0xfffffff800888947 */ /* 0x000fec000383ffff */
[----:B------:R-:W-:Y:S05]  /*3300*/  BSYNC.RECONVERGENT B2 ;  /* 0x0000000000027941 */ /* 0x000fea0003800200 */
.L_x_186:
[----:B------:R-:W-:Y:S01]  /*3310*/  FFMA R32, R26, R25, 1 ;  /* 0x3f8000001a207423 */ /* 0x000fe20000000019 */
[----:B------:R-:W-:Y:S01]  /*3320*/  IADD3 R30, PT, PT, R16, R19, RZ ;  /* 0x00000013101e7210 */ /* 0x000fe20007ffe0ff */
[----:B------:R-:W-:Y:S02]  /*3330*/  IMAD.MOV.U32 R40, RZ, RZ, 0x3e055027 ;  /* 0x3e055027ff287424 */ /* 0x000fe400078e00ff */
        /* <DEDUP_REMOVED lines=11> */
[----:B------:R-:W-:Y:S02]  /*33f0*/  LOP3.LUT R37, R37, 0xff800000, RZ, 0xc0, !PT ;  /* 0xff80000025257812 */ /* 0x000fe400078ec0ff */
[----:B------:R-:W-:-:S03]  /*3400*/  IADD3 R34, PT, PT, R31, -0x3f2aaaab, RZ ;  /* 0xc0d555551f227810 */ /* 0x000fc60007ffe0ff */
[----:B------:R-:W-:Y:S01]  /*3410*/  IMAD.IADD R35, R32, 0x1, -R37 ;  /* 0x0000000120237824 */ /* 0x000fe200078e0a25 */
[----:B------:R-:W-:Y:S02]  /*3420*/  LOP3.LUT R34, R34, 0xff800000, RZ, 0xc0, !PT ;  /* 0xff80000022227812 */ /* 0x000fe400078ec0ff */
[----:B------:R-:W-:Y:S01]  /*3430*/  I2FP.F32.S32 R37, R37 ;  /* 0x0000002500257245 */ /* 0x000fe20000201400 */
[----:B------:R-:W-:Y:S01]  /*3440*/  FADD R35, R35, -1 ;  /* 0xbf80000023237421 */ /* 0x000fe20000000000 */
[----:B------:R-:W-:-:S03]  /*3450*/  IADD3 R33, PT, PT, R31, -R34, RZ ;  /* 0x800000221f217210 */ /* 0x000fc60007ffe0ff */
[----:B------:R-:W-:Y:S02]  /*3460*/  FFMA R36, R35, -R40, 0.14084610342979431152 ;  /* 0x3e1039f623247423 */ /* 0x000fe40000000828 */
[----:B------:R-:W-:Y:S02]  /*3470*/  FADD R33, R33, -1 ;  /* 0xbf80000021217421 */ /* 0x000fe40000000000 */
[----:B------:R-:W-:-:S04]  /*3480*/  FFMA R36, R35, R36, -0.12148627638816833496 ;  /* 0xbdf8cdcc23247423 */ /* 0x000fc80000000024 */
[----:B------:R-:W-:Y:S01]  /*3490*/  FFMA R38, R35, R36, 0.13980610668659210205 ;  /* 0x3e0f295523267423 */ /* 0x000fe20000000024 */
[----:B------:R-:W-:-:S03]  /*34a0*/  FFMA R36, R33, -R40, 0.14084610342979431152 ;  /* 0x3e1039f621247423 */ /* 0x000fc60000000828 */
[----:B------:R-:W-:Y:S01]  /*34b0*/  FFMA R38, R35, R38, -0.16684235632419586182 ;  /* 0xbe2ad8b923267423 */ /* 0x000fe20000000026 */
[----:B------:R-:W-:-:S03]  /*34c0*/  FFMA R36, R33, R36, -0.12148627638816833496 ;  /* 0xbdf8cdcc21247423 */ /* 0x000fc60000000024 */
[----:B------:R-:W-:Y:S01]  /*34d0*/  FFMA R38, R35, R38, 0.20012299716472625732 ;  /* 0x3e4ced0b23267423 */ /* 0x000fe20000000026 */
[----:B------:R-:W-:-:S03]  /*34e0*/  FFMA R36, R33, R36, 0.13980610668659210205 ;  /* 0x3e0f295521247423 */ /* 0x000fc60000000024 */
[----:B------:R-:W-:Y:S01]  /*34f0*/  FFMA R38, R35, R38, -0.24999669194221496582 ;  /* 0xbe7fff2223267423 */ /* 0x000fe20000000026 */
[----:B------:R-:W-:-:S03]  /*3500*/  FFMA R36, R33, R36, -0.16684235632419586182 ;  /* 0xbe2ad8b921247423 */ /* 0x000fc60000000024 */
[----:B------:R-:W-:Y:S01]  /*3510*/  FFMA R40, R35, R38, 0.33333182334899902344 ;  /* 0x3eaaaa7823287423 */ /* 0x000fe20000000026 */
[----:B------:R-:W-:Y:S01]  /*3520*/  FFMA R36, R33, R36, 0.20012299716472625732 ;  /* 0x3e4ced0b21247423 */ /* 0x000fe20000000024 */
[----:B------:R-:W-:Y:S02]  /*3530*/  FSEL R38, RZ, -23, P1 ;  /* 0xc1b80000ff267808 */ /* 0x000fe40000800000 */
[----:B------:R-:W-:Y:S01]  /*3540*/  FFMA R40, R35, R40, -0.5 ;  /* 0xbf00000023287423 */ /* 0x000fe20000000028 */
[----:B------:R-:W-:Y:S01]  /*3550*/  FFMA R36, R33, R36, -0.24999669194221496582 ;  /* 0xbe7fff2221247423 */ /* 0x000fe20000000024 */
[----:B------:R-:W-:Y:S01]  /*3560*/  ISETP.GT.U32.AND P1, PT, R32, 0x7f7fffff, PT ;  /* 0x7f7fffff2000780c */ /* 0x000fe20003f24070 */
[----:B------:R-:W-:Y:S01]  /*3570*/  FFMA R39, R37, 1.1920928955078125e-07, R38 ;  /* 0x3400000025277823 */ /* 0x000fe20000000026 */
[----:B------:R-:W-:Y:S01]  /*3580*/  FMUL R40, R35, R40 ;  /* 0x0000002823287220 */ /* 0x000fe20000400000 */
[----:B------:R-:W-:Y:S01]  /*3590*/  FFMA R36, R33, R36, 0.33333182334899902344 ;  /* 0x3eaaaa7821247423 */ /* 0x000fe20000000024 */
[----:B------:R-:W-:Y:S01]  /*35a0*/  I2FP.F32.S32 R37, R34 ;  /* 0x0000002200257245 */ /* 0x000fe20000201400 */
[----:B------:R-:W-:Y:S01]  /*35b0*/  FMUL R34, R26, 0.5 ;  /* 0x3f0000001a227820 */ /* 0x000fe20000400000 */
[----:B------:R-:W-:Y:S01]  /*35c0*/  FFMA R40, R35, R40, R35 ;  /* 0x0000002823287223 */ /* 0x000fe20000000023 */
[----:B------:R-:W-:Y:S01]  /*35d0*/  FFMA R38, R33, R36, -0.5 ;  /* 0xbf00000021267423 */ /* 0x000fe20000000024 */
[----:B------:R-:W-:Y:S01]  /*35e0*/  FSEL R36, RZ, -23, P0 ;  /* 0xc1b80000ff247808 */ /* 0x000fe20000000000 */
[----:B------:R-:W-:Y:S01]  /*35f0*/  IMAD.MOV.U32 R35, RZ, RZ, 0x7f800000 ;  /* 0x7f800000ff237424 */ /* 0x000fe200078e00ff */
[----:B------:R-:W-:Y:S01]  /*3600*/  ISETP.GT.U32.AND P0, PT, R31, 0x7f7fffff, PT ;  /* 0x7f7fffff1f00780c */ /* 0x000fe20003f04070 */
[----:B------:R-:W-:Y:S01]  /*3610*/  FMUL R38, R33, R38 ;  /* 0x0000002621267220 */ /* 0x000fe20000400000 */
        /* <DEDUP_REMOVED lines=8> */
[----:B------:R-:W-:Y:S02]  /*36a0*/  FADD R26, R37, -R30 ;  /* 0x8000001e251a7221 */ /* 0x000fe40000000000 */
[C---:B------:R-:W-:Y:S01]  /*36b0*/  @P0 FFMA R33, R31.reuse, R35, +INF ;  /* 0x7f8000001f210423 */ /* 0x040fe20000000023 */
[----:B------:R-:W-:Y:S01]  /*36c0*/  FSETP.NEU.AND P0, PT, R31, RZ, PT ;  /* 0x000000ff1f00720b */ /* 0x000fe20003f0d000 */
[----:B------:R-:W-:-:S03]  /*36d0*/  FFMA R26, R17, R39, R26 ;  /* 0x00000027111a7223 */ /* 0x000fc6000000001a */
[----:B------:R-:W-:-:S04]  /*36e0*/  FSEL R33, R33, -INF , P0 ;  /* 0xff80000021217808 */ /* 0x000fc80000000000 */
[----:B------:R-:W-:-:S13]  /*36f0*/  FSETP.GEU.AND P0, PT, R33, R26, PT ;  /* 0x0000001a2100720b */ /* 0x000fda0003f0e000 */
[----:B------:R-:W-:Y:S05]  /*3700*/  @P0 BRA `(.L_x_193) ;  /* 0xfffffff400800947 */ /* 0x000fea000383ffff */
[----:B------:R-:W-:Y:S05]  /*3710*/  BSYNC.RECONVERGENT B1 ;  /* 0x0000000000017941 */ /* 0x000fea0003800200 */
.L_x_185:
        /* <DEDUP_REMOVED lines=8> */
[----:B------:R-:W-:Y:S05]  /*37a0*/  CALL.REL.NOINC `($__internal_8_$__cuda_sm20_rcp_rn_f32_slowpath) ;  /* 0x0000002400047944 */ /* 0x000fea0003c00000 */
[----:B------:R-:W-:Y:S01]  /*37b0*/  IMAD.MOV.U32 R15, RZ, RZ, R25 ;  /* 0x000000ffff0f7224 */ /* 0x000fe200078e0019 */
[----:B------:R-:W-:Y:S06]  /*37c0*/  BRA `(.L_x_196) ;  /* 0x0000000000107947 */ /* 0x000fec0003800000 */
.L_x_195:
[----:B------:R-:W0:Y:S02]  /*37d0*/  MUFU.RCP R15, R18 ;  /* 0x00000012000f7308 */ /* 0x000e240000001000 */
[----:B0-----:R-:W-:-:S04]  /*37e0*/  FFMA R8, R18, R15, -1 ;  /* 0xbf80000012087423 */ /* 0x001fc8000000000f */
[----:B------:R-:W-:-:S04]  /*37f0*/  FADD.FTZ R8, -R8, -RZ ;  /* 0x800000ff08087221 */ /* 0x000fc80000010100 */
[----:B------:R-:W-:-:S07]  /*3800*/  FFMA R15, R15, R8, R15 ;  /* 0x000000080f0f7223 */ /* 0x000fce000000000f */
.L_x_196:
[----:B------:R-:W-:Y:S05]  /*3810*/  BSYNC.RECONVERGENT B1 ;  /* 0x0000000000017941 */ /* 0x000fea0003800200 */
.L_x_194:
        /* <DEDUP_REMOVED lines=13> */
[----:B------:R-:W-:Y:S01]  /*38f0*/  FSETP.GEU.AND P1, PT, R15, RZ, PT ;  /* 0x000000ff0f00720b */ /* 0x000fe20003f2e000 */
[----:B------:R-:W-:-:S04]  /*3900*/  FADD R25, R28, R28 ;  /* 0x0000001c1c197221 */ /* 0x000fc80000000000 */
[----:B------:R-:W0:Y:S08]  /*3910*/  FRND.TRUNC R8, R8 ;  /* 0x0000000800087307 */ /* 0x000e30000020d000 */
[----:B------:R-:W-:Y:S01]  /*3920*/  @!P1 LOP3.LUT R25, R25, 0x7f800000, RZ, 0x3c, !PT ;  /* 0x7f80000019199812 */ /* 0x000fe200078e3cff */
[----:B0-----:R-:W-:-:S04]  /*3930*/  FADD R10, R8, R8 ;  /* 0x00000008080a7221 */ /* 0x001fc80000000000 */
[----:B------:R-:W-:-:S05]  /*3940*/  FADD R10, -R10, R15 ;  /* 0x0000000f0a0a7221 */ /* 0x000fca0000000100 */
[----:B------:R-:W-:-:S13]  /*3950*/  FSETP.NEU.AND P0, PT, |R10|, 1, PT ;  /* 0x3f8000000a00780b */ /* 0x000fda0003f0d200 */
[----:B------:R-:W-:Y:S01]  /*3960*/  @P0 LOP3.LUT R25, R25, 0x7fffffff, RZ, 0xc0, !PT ;  /* 0x7fffffff19190812 */ /* 0x000fe200078ec0ff */
[----:B------:R-:W-:Y:S06]  /*3970*/  BRA `(.L_x_198) ;  /* 0x0000000000f47947 */ /* 0x000fec0003800000 */
.L_x_199:
[C---:B------:R-:W-:Y:S01]  /*3980*/  FMUL R25, |R28|.reuse, 16777216 ;  /* 0x4b8000001c197820 */ /* 0x040fe20000400200 */
[----:B------:R-:W-:Y:S01]  /*3990*/  FSETP.GEU.AND P0, PT, |R28|, 1.175494350822287508e-38, PT ;  /* 0x008000001c00780b */ /* 0x000fe20003f0e200 */
[----:B------:R-:W-:-:S03]  /*39a0*/  IMAD.MOV.U32 R32, RZ, RZ, 0x3a2c32e4 ;  /* 0x3a2c32e4ff207424 */ /* 0x000fc600078e00ff */
        /* <DEDUP_REMOVED lines=13> */
[CC--:B------:R-:W-:Y:S01]  /*3a80*/  FMUL R25, R27.reuse, R27.reuse ;  /* 0x0000001b1b197220 */ /* 0x0c0fe20000400000 */
[----:B------:R-:W-:Y:S02]  /*3a90*/  FFMA R31, R27, 1.4426950216293334961, R8 ;  /* 0x3fb8aa3b1b1f7823 */ /* 0x000fe40000000008 */
[----:B------:R-:W-:Y:S01]  /*3aa0*/  FADD R29, R26, R26 ;  /* 0x0000001a1a1d7221 */ /* 0x000fe20000000000 */
[C---:B------:R-:W-:Y:S01]  /*3ab0*/  FFMA R26, R25.reuse, R32, 0.0032181653659790754318 ;  /* 0x3b52e7db191a7423 */ /* 0x040fe20000000020 */
        /* <DEDUP_REMOVED lines=10> */
[----:B------:R-:W-:-:S04]  /*3b60*/  FFMA R29, R29, R8, R10 ;  /* 0x000000081d1d7223 */ /* 0x000fc8000000000a */
[----:B------:R-:W-:Y:S01]  /*3b70*/  FFMA R26, R27, R26, R29 ;  /* 0x0000001a1b1a7223 */ /* 0x000fe2000000001d */
[----:B------:R-:W-:-:S03]  /*3b80*/  MOV R27, 0x391fcb8e ;  /* 0x391fcb8e001b7802 */ /* 0x000fc60000000f00 */
        /* <DEDUP_REMOVED lines=14> */
[----:B------:R-:W-:Y:S02]  /*3c70*/  FFMA R27, R8, R27, 0.0013391353422775864601 ;  /* 0x3aaf85ed081b7423 */ /* 0x000fe4000000001b */
[----:B------:R-:W-:Y:S02]  /*3c80*/  VIADD R18, R10, 0x7f000000 ;  /* 0x7f0000000a127836 */ /* 0x000fe40000000000 */
[C---:B------:R-:W-:Y:S02]  /*3c90*/  FFMA R29, R8.reuse, R27, 0.0096188392490148544312 ;  /* 0x3c1d9856081d7423 */ /* 0x040fe4000000001b */
[----:B------:R0:W1:Y:S02]  /*3ca0*/  F2I.NTZ R27, R25 ;  /* 0x00000019001b7305 */ /* 0x0000640000203100 */
[----:B------:R-:W-:-:S04]  /*3cb0*/  FFMA R29, R8, R29, 0.055503588169813156128 ;  /* 0x3d6357bb081d7423 */ /* 0x000fc8000000001d */
[----:B------:R-:W-:Y:S01]  /*3cc0*/  FFMA R29, R8, R29, 0.24022644758224487305 ;  /* 0x3e75fdec081d7423 */ /* 0x000fe2000000001d */
[----:B0-----:R-:W-:-:S03]  /*3cd0*/  FSEL R25, RZ, +INF , !P2 ;  /* 0x7f800000ff197808 */ /* 0x001fc60005000000 */
[----:B------:R-:W-:-:S04]  /*3ce0*/  FFMA R29, R8, R29, 0.69314718246459960938 ;  /* 0x3f317218081d7423 */ /* 0x000fc8000000001d */
[----:B------:R-:W-:Y:S01]  /*3cf0*/  FFMA R29, R8, R29, 1 ;  /* 0x3f800000081d7423 */ /* 0x000fe2000000001d */
[----:B-1----:R-:W-:-:S03]  /*3d00*/  LEA R27, R27, -R10, 0x17 ;  /* 0x8000000a1b1b7211 */ /* 0x002fc600078eb8ff */
[----:B------:R-:W-:-:S04]  /*3d10*/  FMUL R18, R18, R29 ;  /* 0x0000001d12127220 */ /* 0x000fc80000400000 */
[----:B------:R-:W-:Y:S01]  /*3d20*/  @!P1 FMUL R25, R27, R18 ;  /* 0x000000121b199220 */ /* 0x000fe20000400000 */
[----:B------:R-:W-:-:S04]  /*3d30*/  FSETP.NEU.AND P1, PT, |R15|, +INF , PT ;  /* 0x7f8000000f00780b */ /* 0x000fc80003f2d200 */
[----:B------:R-:W-:-:S09]  /*3d40*/  @!P0 FSEL R25, R25, 1, P1 ;  /* 0x3f80000019198808 */ /* 0x000fd20000800000 */
.L_x_198:
[----:B------:R-:W-:Y:S05]  /*3d50*/  BSYNC.RECONVERGENT B1 ;  /* 0x0000000000017941 */ /* 0x000fea0003800200 */
.L_x_197:
[----:B------:R-:W-:Y:S01]  /*3d60*/  FMUL R26, R30, R25 ;  /* 0x000000191e1a7220 */ /* 0x000fe20000400000 */
[----:B------:R-:W-:Y:S06]  /*3d70*/  BRA `(.L_x_200) ;  /* 0x0000000c00487947 */ /* 0x000fec0003800000 */
.L_x_176:
[----:B------:R-:W-:Y:S01]  /*3d80*/  FADD R18, R18, -0.3333333432674407959 ;  /* 0xbeaaaaab12127421 */ /* 0x000fe20000000000 */
[----:B------:R-:W-:Y:S03]  /*3d90*/  BSSY.RECONVERGENT B1, `(.L_x_201) ;  /* 0x000000e000017945 */ /* 0x000fe60003800200 */
[----:B------:R-:W-:-:S04]  /*3da0*/  FMUL R19, R18, 9 ;  /* 0x4110000012137820 */ /* 0x000fc80000400000 */
[----:B------:R-:W-:Y:S01]  /*3db0*/  VIADD R8, R19, 0xf3000000 ;  /* 0xf300000013087836 */ /* 0x000fe20000000000 */
[----:B------:R0:W2:Y:S04]  /*3dc0*/  MUFU.RSQ R10, R19 ;  /* 0x00000013000a7308 */ /* 0x0000a80000001400 */
[----:B------:R-:W-:-:S13]  /*3dd0*/  ISETP.GT.U32.AND P0, PT, R8, 0x727fffff, PT ;  /* 0x727fffff0800780c */ /* 0x000fda0003f04070 */
[----:B0-2---:R-:W-:Y:S05]  /*3de0*/  @!P0 BRA `(.L_x_202) ;  /* 0x0000000000108947 */ /* 0x005fea0003800000 */
[----:B------:R-:W-:Y:S02]  /*3df0*/  MOV R8, R19 ;  /* 0x0000001300087202 */ /* 0x000fe40000000f00 */
[----:B------:R-:W-:-:S07]  /*3e00*/  MOV R33, 0x3e20 ;  /* 0x00003e2000217802 */ /* 0x000fce0000000f00 */
[----:B-1----:R-:W-:Y:S05]  /*3e10*/  CALL.REL.NOINC `($__internal_9_$__cuda_sm20_sqrt_rn_f32_slowpath) ;  /* 0x0000002000387944 */ /* 0x002fea0003c00000 */
[----:B------:R-:W-:Y:S05]  /*3e20*/  BRA `(.L_x_203) ;  /* 0x0000000000107947 */ /* 0x000fea0003800000 */
.L_x_202:
[----:B------:R-:W-:Y:S01]  /*3e30*/  FMUL.FTZ R8, R19, R10 ;  /* 0x0000000a13087220 */ /* 0x000fe20000410000 */
[----:B------:R-:W-:-:S03]  /*3e40*/  FMUL.FTZ R10, R10, 0.5 ;  /* 0x3f0000000a0a7820 */ /* 0x000fc60000410000 */
[----:B------:R-:W-:-:S04]  /*3e50*/  FFMA R19, -R8, R8, R19 ;  /* 0x0000000808137223 */ /* 0x000fc80000000113 */
[----:B------:R-:W-:-:S07]  /*3e60*/  FFMA R8, R19, R10, R8 ;  /* 0x0000000a13087223 */ /* 0x000fce0000000008 */
.L_x_203:
[----:B------:R-:W-:Y:S05]  /*3e70*/  BSYNC.RECONVERGENT B1 ;  /* 0x0000000000017941 */ /* 0x000fea0003800200 */
.L_x_201:
        /* <DEDUP_REMOVED lines=8> */
.L_x_205:
[----:B------:R-:W0:Y:S02]  /*3f00*/  MUFU.RCP R25, R8 ;  /* 0x0000000800197308 */ /* 0x000e240000001000 */
[----:B0-----:R-:W-:-:S04]  /*3f10*/  FFMA R10, R25, R8, -1 ;  /* 0xbf800000190a7423 */ /* 0x001fc80000000008 */
[----:B------:R-:W-:-:S04]  /*3f20*/  FADD.FTZ R10, -R10, -RZ ;  /* 0x800000ff0a0a7221 */ /* 0x000fc80000010100 */
[----:B------:R-:W-:-:S07]  /*3f30*/  FFMA R25, R25, R10, R25 ;  /* 0x0000000a19197223 */ /* 0x000fce0000000019 */
.L_x_206:
[----:B------:R-:W-:Y:S05]  /*3f40*/  BSYNC.RECONVERGENT B1 ;  /* 0x0000000000017941 */ /* 0x000fea0003800200 */
.L_x_204:
        /* <DEDUP_REMOVED lines=14> */
.L_x_208:
[----:B------:R-:W-:Y:S05]  /*4030*/  BSYNC.RECONVERGENT B1 ;  /* 0x0000000000017941 */ /* 0x000fea0003800200 */
.L_x_207:
[----:B------:R-:W-:Y:S01]  /*4040*/  BSSY.RECONVERGENT B1, `(.L_x_200) ;  /* 0x00000a5000017945 */ /* 0x000fe20003800200 */
[----:B------:R-:W-:Y:S01]  /*4050*/  MOV R8, R24 ;  /* 0x0000001800087202 */ /* 0x000fe20000000f00 */
[----:B------:R-:W-:Y:S01]  /*4060*/  IMAD.MOV.U32 R28, RZ, RZ, R11 ;  /* 0x000000ffff1c7224 */ /* 0x000fe200078e000b */
[----:B------:R-:W-:Y:S01]  /*4070*/  MOV R29, R47 ;  /* 0x0000002f001d7202 */ /* 0x000fe20000000f00 */
[----:B------:R-:W-:-:S07]  /*4080*/  IMAD.MOV.U32 R19, RZ, RZ, R15 ;  /* 0x000000ffff137224 */ /* 0x000fce00078e000f */
.L_x_216:
[----:B------:R-:W-:Y:S01]  /*4090*/  BSSY.RECONVERGENT B2, `(.L_x_209) ;  /* 0x000005f000027945 */ /* 0x000fe20003800200 */
.L_x_215:
[----:B------:R-:W-:Y:S01]  /*40a0*/  ISETP.NE.AND P0, PT, R22, 0x1, PT ;  /* 0x000000011600780c */ /* 0x000fe20003f05270 */
[----:B------:R-:W-:Y:S01]  /*40b0*/  BSSY.RECONVERGENT B3, `(.L_x_210) ;  /* 0x000004f000037945 */ /* 0x000fe20003800200 */
[----:B------:R-:W-:Y:S01]  /*40c0*/  HFMA2 R22, -RZ, RZ, 0, 0 ;  /* 0x00000000ff167431 */ /* 0x000fe200000001ff */
[----:B------:R-:W-:Y:S01]  /*40d0*/  MOV R11, R19 ;  /* 0x00000013000b7202 */ /* 0x000fe20000000f00 */
[----:B------:R-:W-:Y:S01]  /*40e0*/  IMAD.MOV.U32 R47, RZ, RZ, R28 ;  /* 0x000000ffff2f7224 */ /* 0x000fe200078e001c */
[----:B------:R-:W-:Y:S01]  /*40f0*/  MOV R15, R6 ;  /* 0x00000006000f7202 */ /* 0x000fe20000000f00 */
[----:B------:R-:W-:-:S07]  /*4100*/  IMAD.MOV.U32 R24, RZ, RZ, R29 ;  /* 0x000000ffff187224 */ /* 0x000fce00078e001d */
[----:B------:R-:W-:Y:S05]  /*4110*/  @!P0 BRA `(.L_x_211) ;  /* 0x0000000400208947 */ /* 0x000fea0003800000 */
[----:B------:R-:W-:Y:S01]  /*4120*/  SHF.R.U32.HI R6, RZ, 0x2, R17 ;  /* 0x00000002ff067819 */ /* 0x000fe20000011611 */
[----:B------:R-:W-:Y:S01]  /*4130*/  IMAD.SHL.U32 R22, R19, 0x10, RZ ;  /* 0x0000001013167824 */ /* 0x000fe200078e00ff */
[----:B------:R-:W-:Y:S01]  /*4140*/  MOV R24, 0x3e055027 ;  /* 0x3e05502700187802 */ /* 0x000fe20000000f00 */
[----:B------:R-:W-:Y:S01]  /*4150*/  IMAD.MOV.U32 R15, RZ, RZ, 0x2f800000 ;  /* 0x2f800000ff0f7424 */ /* 0x000fe200078e00ff */
[----:B------:R-:W-:Y:S01]  /*4160*/  LOP3.LUT R6, R6, R17, RZ, 0x3c, !PT ;  /* 0x0000001106067212 */ /* 0x000fe200078e3cff */
[----:B------:R-:W-:Y:S03]  /*4170*/  BSSY.RECONVERGENT B4, `(.L_x_212) ;  /* 0x0000039000047945 */ /* 0x000fe60003800200 */
        /* <DEDUP_REMOVED lines=40> */
[----:B------:R0:W2:Y:S01]  /*4400*/  MUFU.RSQ R8, R15 ;  /* 0x0000000f00087308 */ /* 0x0000a20000001400 */
[----:B------:R-:W-:Y:S01]  /*4410*/  VIADD R17, R15, 0xf3000000 ;  /* 0xf30000000f117836 */ /* 0x000fe20000000000 */
[----:B------:R-:W-:-:S04]  /*4420*/  I2FP.F32.U32 R6, R6 ;  /* 0x0000000600067245 */ /* 0x000fc80000201000 */
[----:B------:R-:W-:Y:S01]  /*4430*/  ISETP.GT.U32.AND P0, PT, R17, 0x727fffff, PT ;  /* 0x727fffff1100780c */ /* 0x000fe20003f04070 */
[----:B------:R-:W-:-:S04]  /*4440*/  IMAD.MOV.U32 R17, RZ, RZ, 0x30c90fdb ;  /* 0x30c90fdbff117424 */ /* 0x000fc800078e00ff */
[----:B------:R-:W-:-:S08]  /*4450*/  FFMA R17, R6, R17, 7.314590599882819788e-10 ;  /* 0x30490fdb06117423 */ /* 0x000fd00000000011 */
[----:B0-2---:R-:W-:Y:S05]  /*4460*/  @!P0 BRA `(.L_x_213) ;  /* 0x0000000000148947 */ /* 0x005fea0003800000 */
[----:B------:R-:W-:Y:S02]  /*4470*/  MOV R8, R15 ;  /* 0x0000000f00087202 */ /* 0x000fe40000000f00 */
[----:B------:R-:W-:-:S07]  /*4480*/  MOV R33, 0x44a0 ;  /* 0x000044a000217802 */ /* 0x000fce0000000f00 */
[----:B-1----:R-:W-:Y:S05]  /*4490*/  CALL.REL.NOINC `($__internal_9_$__cuda_sm20_sqrt_rn_f32_slowpath) ;  /* 0x0000001800987944 */ /* 0x002fea0003c00000 */
[----:B------:R-:W-:Y:S01]  /*44a0*/  IMAD.MOV.U32 R6, RZ, RZ, R8 ;  /* 0x000000ffff067224 */ /* 0x000fe200078e0008 */
[----:B------:R-:W-:Y:S06]  /*44b0*/  BRA `(.L_x_214) ;  /* 0x0000000000107947 */ /* 0x000fec0003800000 */
.L_x_213:
[----:B------:R-:W-:Y:S01]  /*44c0*/  FMUL.FTZ R6, R15, R8 ;  /* 0x000000080f067220 */ /* 0x000fe20000410000 */
[----:B------:R-:W-:-:S03]  /*44d0*/  FMUL.FTZ R8, R8, 0.5 ;  /* 0x3f00000008087820 */ /* 0x000fc60000410000 */
[----:B------:R-:W-:-:S04]  /*44e0*/  FFMA R15, -R6, R6, R15 ;  /* 0x00000006060f7223 */ /* 0x000fc8000000010f */
[----:B------:R-:W-:-:S07]  /*44f0*/  FFMA R6, R15, R8, R6 ;  /* 0x000000080f067223 */ /* 0x000fce0000000006 */
.L_x_214:
[----:B------:R-:W-:Y:S05]  /*4500*/  BSYNC.RECONVERGENT B4 ;  /* 0x0000000000047941 */ /* 0x000fea0003800200 */
.L_x_212:
[----:B------:R-:W-:Y:S01]  /*4510*/  FMUL.RZ R26, R17, 0.15915493667125701904 ;  /* 0x3e22f983111a7820 */ /* 0x000fe2000040c000 */
[----:B------:R-:W-:Y:S01]  /*4520*/  MOV R24, R19 ;  /* 0x0000001300187202 */ /* 0x000fe20000000f00 */
[----:B------:R-:W-:Y:S02]  /*4530*/  IMAD.MOV.U32 R8, RZ, RZ, R28 ;  /* 0x000000ffff087224 */ /* 0x000fe400078e001c */
[----:B------:R-:W0:Y:S01]  /*4540*/  MUFU.SIN R15, R26 ;  /* 0x0000001a000f7308 */ /* 0x000e220000000400 */
[----:B------:R-:W-:-:S07]  /*4550*/  IMAD.MOV.U32 R22, RZ, RZ, 0x1 ;  /* 0x00000001ff167424 */ /* 0x000fce00078e00ff */
[----:B------:R-:W2:Y:S01]  /*4560*/  MUFU.COS R17, R26 ;  /* 0x0000001a00117308 */ /* 0x000ea20000000000 */
[-C--:B0-----:R-:W-:Y:S01]  /*4570*/  FMUL R15, R15, R6.reuse ;  /* 0x000000060f0f7220 */ /* 0x081fe20000400000 */
[----:B--2---:R-:W-:Y:S01]  /*4580*/  FMUL R6, R17, R6 ;  /* 0x0000000611067220 */ /* 0x004fe20000400000 */
[----:B------:R-:W-:-:S07]  /*4590*/  MOV R17, R29 ;  /* 0x0000001d00117202 */ /* 0x000fce0000000f00 */
.L_x_211:
[----:B------:R-:W-:Y:S05]  /*45a0*/  BSYNC.RECONVERGENT B3 ;  /* 0x0000000000037941 */ /* 0x000fea0003800200 */
.L_x_210:
[----:B------:R-:W-:Y:S01]  /*45b0*/  SHF.R.U32.HI R26, RZ, 0x2, R17 ;  /* 0x00000002ff1a7819 */ /* 0x000fe20000011611 */
[----:B------:R-:W-:Y:S01]  /*45c0*/  VIADD R16, R16, 0x587c5 ;  /* 0x000587c510107836 */ /* 0x000fe20000000000 */
[----:B------:R-:W-:Y:S02]  /*45d0*/  FSETP.GT.AND P0, PT, R15, R10, PT ;  /* 0x0000000a0f00720b */ /* 0x000fe40003f04000 */
[----:B------:R-:W-:Y:S02]  /*45e0*/  LOP3.LUT R26, R26, R17, RZ, 0x3c, !PT ;  /* 0x000000111a1a7212 */ /* 0x000fe400078e3cff */
[----:B------:R-:W-:Y:S02]  /*45f0*/  SHF.L.U32 R19, R11, 0x4, RZ ;  /* 0x000000040b137819 */ /* 0x000fe400000006ff */
[----:B------:R-:W-:Y:S01]  /*4600*/  MOV R17, R8 ;  /* 0x0000000800117202 */ /* 0x000fe20000000f00 */
[----:B------:R-:W-:Y:S01]  /*4610*/  IMAD.SHL.U32 R28, R26, 0x2, RZ ;  /* 0x000000021a1c7824 */ /* 0x000fe200078e00ff */
[----:B------:R-:W-:-:S02]  /*4620*/  MOV R29, R47 ;  /* 0x0000002f001d7202 */ /* 0x000fc40000000f00 */
[----:B------:R-:W-:Y:S02]  /*4630*/  MOV R8, R24 ;  /* 0x0000001800087202 */ /* 0x000fe40000000f00 */
[----:B------:R-:W-:Y:S01]  /*4640*/  LOP3.LUT R19, R11, R19, R28, 0x96, !PT ;  /* 0x000000130b137212 */ /* 0x000fe200078e961c */
[----:B------:R-:W-:-:S03]  /*4650*/  IMAD.MOV.U32 R28, RZ, RZ, R11 ;  /* 0x000000ffff1c7224 */ /* 0x000fc600078e000b */
[----:B------:R-:W-:Y:S01]  /*4660*/  LOP3.LUT R19, R19, R26, RZ, 0x3c, !PT ;  /* 0x0000001a13137212 */ /* 0x000fe200078e3cff */
[----:B------:R-:W-:Y:S06]  /*4670*/  @!P0 BRA `(.L_x_215) ;  /* 0xfffffff800888947 */ /* 0x000fec000383ffff */
[----:B------:R-:W-:Y:S05]  /*4680*/  BSYNC.RECONVERGENT B2 ;  /* 0x0000000000027941 */ /* 0x000fea0003800200 */
.L_x_209:
[----:B------:R-:W-:Y:S01]  /*4690*/  FFMA R31, R15, R25, 1 ;  /* 0x3f8000000f1f7423 */ /* 0x000fe20000000019 */
[----:B------:R-:W-:Y:S01]  /*46a0*/  IMAD.IADD R27, R16, 0x1, R19 ;  /* 0x00000001101b7824 */ /* 0x000fe200078e0213 */
[----:B-1----:R-:W-:Y:S01]  /*46b0*/  MOV R37, 0x3e055027 ;  /* 0x3e05502700257802 */ /* 0x002fe20000000f00 */
[----:B------:R-:W-:Y:S02]  /*46c0*/  IMAD.MOV.U32 R38, RZ, RZ, 0x7f800000 ;  /* 0x7f800000ff267424 */ /* 0x000fe400078e00ff */
[----:B------:R-:W-:Y:S01]  /*46d0*/  FMUL R26, R31, R31 ;  /* 0x0000001f1f1a7220 */ /* 0x000fe20000400000 */
[----:B------:R-:W-:-:S03]  /*46e0*/  I2FP.F32.U32 R27, R27 ;  /* 0x0000001b001b7245 */ /* 0x000fc60000201000 */
[----:B------:R-:W-:Y:S01]  /*46f0*/  FMUL R31, R31, R26 ;  /* 0x0000001a1f1f7220 */ /* 0x000fe20000400000 */
[----:B------:R-:W-:-:S04]  /*4700*/  HFMA2 R26, -RZ, RZ, 0.1171875, 0 ;  /* 0x2f800000ff1a7431 */ /* 0x000fc800000001ff */
[----:B------:R-:W-:Y:S01]  /*4710*/  FSETP.GEU.AND P0, PT, R31, 1.175494350822287508e-38, PT ;  /* 0x008000001f00780b */ /* 0x000fe20003f0e000 */
[----:B------:R-:W-:Y:S01]  /*4720*/  FFMA R27, R27, R26, 1.1641532182693481445e-10 ;  /* 0x2f0000001b1b7423 */ /* 0x000fe2000000001a */
[----:B------:R-:W-:-:S04]  /*4730*/  FMUL R26, R18, R31 ;  /* 0x0000001f121a7220 */ /* 0x000fc80000400000 */
[----:B------:R-:W-:-:S07]  /*4740*/  FSETP.GEU.AND P1, PT, R27, 1.175494350822287508e-38, PT ;  /* 0x008000001b00780b */ /* 0x000fce0003f2e000 */
[----:B------:R-:W-:-:S04]  /*4750*/  @!P0 FMUL R31, R31, 8388608 ;  /* 0x4b0000001f1f8820 */ /* 0x000fc80000400000 */
[----:B------:R-:W-:-:S05]  /*4760*/  VIADD R34, R31, 0xc0d55555 ;  /* 0xc0d555551f227836 */ /* 0x000fca0000000000 */
[----:B------:R-:W-:Y:S01]  /*4770*/  LOP3.LUT R34, R34, 0xff800000, RZ, 0xc0, !PT ;  /* 0xff80000022227812 */ /* 0x000fe200078ec0ff */
[----:B------:R-:W-:-:S03]  /*4780*/  @!P1 FMUL R27, R27, 8388608 ;  /* 0x4b0000001b1b9820 */ /* 0x000fc60000400000 */
[-C--:B------:R-:W-:Y:S01]  /*4790*/  IADD3 R33, PT, PT, R31, -R34.reuse, RZ ;  /* 0x800000221f217210 */ /* 0x080fe20007ffe0ff */
[----:B------:R-:W-:Y:S01]  /*47a0*/  VIADD R32, R27, 0xc0d55555 ;  /* 0xc0d555551b207836 */ /* 0x000fe20000000000 */
[----:B------:R-:W-:-:S03]  /*47b0*/  I2FP.F32.S32 R34, R34 ;  /* 0x0000002200227245 */ /* 0x000fc60000201400 */
[----:B------:R-:W-:Y:S01]  /*47c0*/  FADD R33, R33, -1 ;  /* 0xbf80000021217421 */ /* 0x000fe20000000000 */
[----:B------:R-:W-:-:S03]  /*47d0*/  LOP3.LUT R32, R32, 0xff800000, RZ, 0xc0, !PT ;  /* 0xff80000020207812 */ /* 0x000fc600078ec0ff */
[----:B------:R-:W-:Y:S01]  /*47e0*/  FFMA R30, R33, -R37, 0.14084610342979431152 ;  /* 0x3e1039f6211e7423 */ /* 0x000fe20000000825 */
[----:B------:R-:W-:-:S03]  /*47f0*/  IADD3 R35, PT, PT, R27, -R32, RZ ;  /* 0x800000201b237210 */ /* 0x000fc60007ffe0ff */
[----:B------:R-:W-:Y:S02]  /*4800*/  FFMA R36, R33, R30, -0.12148627638816833496 ;  /* 0xbdf8cdcc21247423 */ /* 0x000fe4000000001e */
[----:B------:R-:W-:Y:S02]  /*4810*/  FADD R30, R35, -1 ;  /* 0xbf800000231e7421 */ /* 0x000fe40000000000 */
[C---:B------:R-:W-:Y:S01]  /*4820*/  FFMA R36, R33.reuse, R36, 0.13980610668659210205 ;  /* 0x3e0f295521247423 */ /* 0x040fe20000000024 */
[----:B------:R-:W-:Y:S01]  /*4830*/  FSEL R35, RZ, -23, P0 ;  /* 0xc1b80000ff237808 */ /* 0x000fe20000000000 */
[----:B------:R-:W-:Y:S02]  /*4840*/  FFMA R37, R30, -R37, 0.14084610342979431152 ;  /* 0x3e1039f61e257423 */ /* 0x000fe40000000825 */
[----:B------:R-:W-:Y:S01]  /*4850*/  FFMA R36, R33, R36, -0.16684235632419586182 ;  /* 0xbe2ad8b921247423 */ /* 0x000fe20000000024 */
[----:B------:R-:W-:Y:S01]  /*4860*/  ISETP.GT.U32.AND P0, PT, R31, 0x7f7fffff, PT ;  /* 0x7f7fffff1f00780c */ /* 0x000fe20003f04070 */
[----:B------:R-:W-:Y:S01]  /*4870*/  FFMA R34, R34, 1.1920928955078125e-07, R35 ;  /* 0x3400000022227823 */ /* 0x000fe20000000023 */
[----:B------:R-:W-:Y:S01]  /*4880*/  FFMA R37, R30, R37, -0.12148627638816833496 ;  /* 0xbdf8cdcc1e257423 */ /* 0x000fe20000000025 */
[----:B------:R-:W-:-:S03]  /*4890*/  FFMA R36, R33, R36, 0.20012299716472625732 ;  /* 0x3e4ced0b21247423 */ /* 0x000fc60000000024 */
[----:B------:R-:W-:Y:S01]  /*48a0*/  FFMA R37, R30, R37, 0.13980610668659210205 ;  /* 0x3e0f29551e257423 */ /* 0x000fe20000000025 */
[----:B------:R-:W-:-:S03]  /*48b0*/  FFMA R36, R33, R36, -0.24999669194221496582 ;  /* 0xbe7fff2221247423 */ /* 0x000fc60000000024 */
[----:B------:R-:W-:Y:S01]  /*48c0*/  FFMA R37, R30, R37, -0.16684235632419586182 ;  /* 0xbe2ad8b91e257423 */ /* 0x000fe20000000025 */
[----:B------:R-:W-:-:S03]  /*48d0*/  FFMA R36, R33, R36, 0.33333182334899902344 ;  /* 0x3eaaaa7821247423 */ /* 0x000fc60000000024 */
[----:B------:R-:W-:Y:S01]  /*48e0*/  FFMA R37, R30, R37, 0.20012299716472625732 ;  /* 0x3e4ced0b1e257423 */ /* 0x000fe20000000025 */
[----:B------:R-:W-:-:S03]  /*48f0*/  FFMA R36, R33, R36, -0.5 ;  /* 0xbf00000021247423 */ /* 0x000fc60000000024 */
[----:B------:R-:W-:Y:S01]  /*4900*/  FFMA R37, R30, R37, -0.24999669194221496582 ;  /* 0xbe7fff221e257423 */ /* 0x000fe20000000025 */
[----:B------:R-:W-:-:S03]  /*4910*/  FMUL R36, R33, R36 ;  /* 0x0000002421247220 */ /* 0x000fc60000400000 */
[C---:B------:R-:W-:Y:S01]  /*4920*/  FFMA R37, R30.reuse, R37, 0.33333182334899902344 ;  /* 0x3eaaaa781e257423 */ /* 0x040fe20000000025 */
[----:B------:R-:W-:Y:S01]  /*4930*/  FFMA R35, R33, R36, R33 ;  /* 0x0000002421237223 */ /* 0x000fe20000000021 */
[----:B------:R-:W-:Y:S02]  /*4940*/  FSEL R36, RZ, -23, P1 ;  /* 0xc1b80000ff247808 */ /* 0x000fe40000800000 */
[----:B------:R-:W-:Y:S01]  /*4950*/  FFMA R33, R30, R37, -0.5 ;  /* 0xbf0000001e217423 */ /* 0x000fe20000000025 */
[----:B------:R-:W-:Y:S01]  /*4960*/  ISETP.GT.U32.AND P1, PT, R27, 0x7f7fffff, PT ;  /* 0x7f7fffff1b00780c */ /* 0x000fe20003f24070 */
[----:B------:R-:W-:Y:S01]  /*4970*/  FFMA R34, R34, 0.69314718246459960938, R35 ;  /* 0x3f31721822227823 */ /* 0x000fe20000000023 */
[----:B------:R-:W-:Y:S01]  /*4980*/  I2FP.F32.S32 R37, R32 ;  /* 0x0000002000257245 */ /* 0x000fe20000201400 */
[C---:B------:R-:W-:Y:S01]  /*4990*/  FMUL R39, R30.reuse, R33 ;  /* 0x000000211e277220 */ /* 0x040fe20000400000 */
[----:B------:R-:W-:Y:S01]  /*49a0*/  FMUL R33, R15, 0.5 ;  /* 0x3f0000000f217820 */ /* 0x000fe20000400000 */
[C---:B------:R-:W-:Y:S01]  /*49b0*/  @P0 FFMA R34, R31.reuse, R38, +INF ;  /* 0x7f8000001f220423 */ /* 0x040fe20000000026 */
[----:B------:R-:W-:Y:S01]  /*49c0*/  FSETP.NEU.AND P0, PT, R31, RZ, PT ;  /* 0x000000ff1f00720b */ /* 0x000fe20003f0d000 */
[----:B------:R-:W-:Y:S01]  /*49d0*/  FFMA R36, R37, 1.1920928955078125e-07, R36 ;  /* 0x3400000025247823 */ /* 0x000fe20000000024 */
[----:B------:R-:W-:Y:S01]  /*49e0*/  FFMA R39, R30, R39, R30 ;  /* 0x000000271e277223 */ /* 0x000fe2000000001e */
[----:B------:R-:W-:Y:S01]  /*49f0*/  FFMA R33, R33, R15, R18 ;  /* 0x0000000f21217223 */ /* 0x000fe20000000012 */
[----:B------:R-:W-:-:S02]  /*4a00*/  FSEL R34, R34, -INF , P0 ;  /* 0xff80000022227808 */ /* 0x000fc40000000000 */
[----:B------:R-:W-:Y:S01]  /*4a10*/  FFMA R36, R36, 0.69314718246459960938, R39 ;  /* 0x3f31721824247823 */ /* 0x000fe20000000027 */
        /* <DEDUP_REMOVED lines=8> */
.L_x_200:
[----:B------:R-:W-:Y:S05]  /*4aa0*/  BSYNC.RECONVERGENT B0 ;  /* 0x0000000000007941 */ /* 0x000fea0003800200 */
.L_x_175:
[----:B------:R-:W-:Y:S01]  /*4ab0*/  FMUL R26, R26, R5 ;  /* 0x000000051a1a7220 */ /* 0x000fe20000400000 */
[----:B------:R-:W-:-:S03]  /*4ac0*/  FMUL R10, R7, 0.5 ;  /* 0x3f000000070a7820 */ /* 0x000fc60000400000 */
[----:B------:R-:W-:Y:S01]  /*4ad0*/  FADD R8, R26, R45 ;  /* 0x0000002d1a087221 */ /* 0x000fe20000000000 */
[----:B------:R-:W-:-:S03]  /*4ae0*/  MOV R45, R26 ;  /* 0x0000001a002d7202 */ /* 0x000fc60000000f00 */
[----:B------:R-:W-:Y:S01]  /*4af0*/  FFMA R9, R8, R10, R9 ;  /* 0x0000000a08097223 */ /* 0x000fe20000000009 */
[----:B------:R-:W-:Y:S06]  /*4b00*/  BRA.U UP0, `(.L_x_217) ;  /* 0xffffffb900a07547 */ /* 0x000fec000b83ffff */
[----:B------:R-:W-:-:S07]  /*4b10*/  MOV R5, R26 ;  /* 0x0000001a00057202 */ /* 0x000fce0000000f00 */
.L_x_145:
[----:B------:R-:W1:Y:S01]  /*4b20*/  LDCU UR4, c[0x0][0x38c] ;  /* 0x00007180ff0477ac */ /* 0x000e620008000800 */
[----:B0-----:R-:W0:Y:S01]  /*4b30*/  MUFU.RCP R11, R14 ;  /* 0x0000000e000b7308 */ /* 0x001e220000001000 */
[----:B------:R-:W-:Y:S01]  /*4b40*/  FMUL R6, R9, -0.5 ;  /* 0xbf00000009067820 */ /* 0x000fe20000400000 */
[----:B-1----:R-:W-:Y:S02]  /*4b50*/  IMAD.U32 R15, RZ, RZ, UR4 ;  /* 0x00000004ff0f7e24 */ /* 0x002fe4000f8e00ff */
[----:B0-----:R-:W-:-:S04]  /*4b60*/  FFMA R0, R11, -R14, 1 ;  /* 0x3f8000000b007423 */ /* 0x001fc8000000080e */
[----:B------:R-:W0:Y:S01]  /*4b70*/  FCHK P0, R15, R14 ;  /* 0x0000000e0f007302 */ /* 0x000e220000000000 */
[----:B------:R-:W-:-:S04]  /*4b80*/  FFMA R0, R11, R0, R11 ;  /* 0x000000000b007223 */ /* 0x000fc8000000000b */
[----:B------:R-:W-:-:S04]  /*4b90*/  FFMA R11, R0, UR4, RZ ;  /* 0x00000004000b7c23 */ /* 0x000fc800080000ff */
[----:B------:R-:W-:-:S04]  /*4ba0*/  FFMA R8, R11, -R14, UR4 ;  /* 0x000000040b087e23 */ /* 0x000fc8000800080e */
[----:B------:R-:W-:Y:S01]  /*4bb0*/  FFMA R11, R0, R8, R11 ;  /* 0x00000008000b7223 */ /* 0x000fe2000000000b */
[----:B0-----:R-:W-:Y:S06]  /*4bc0*/  @!P0 BRA `(.L_x_218) ;  /* 0x0000000000188947 */ /* 0x001fec0003800000 */
[----:B------:R-:W0:Y:S01]  /*4bd0*/  LDCU UR4, c[0x0][0x38c] ;  /* 0x00007180ff0477ac */ /* 0x000e220008000800 */
[----:B-----5:R-:W-:Y:S02]  /*4be0*/  MOV R25, R14 ;  /* 0x0000000e00197202 */ /* 0x020fe40000000f00 */
[----:B------:R-:W-:Y:S02]  /*4bf0*/  MOV R26, 0x4c20 ;  /* 0x00004c20001a7802 */ /* 0x000fe40000000f00 */
[----:B0-----:R-:W-:-:S07]  /*4c00*/  MOV R8, UR4 ;  /* 0x0000000400087c02 */ /* 0x001fce0008000f00 */
[----:B------:R-:W-:Y:S05]  /*4c10*/  CALL.REL.NOINC `($__internal_10_$__cuda_sm3x_div_rn_noftz_f32_slowpath) ;  /* 0x0000001400147944 */ /* 0x000fea0003c00000 */
[----:B------:R-:W-:-:S07]  /*4c20*/  IMAD.MOV.U32 R11, RZ, RZ, R10 ;  /* 0x000000ffff0b7224 */ /* 0x000fce00078e000a */
.L_x_218:
[----:B------:R-:W0:Y:S01]  /*4c30*/  LDC R0, c[0x0][0x38c] ;  /* 0x0000e300ff007b82 */ /* 0x000e220000000800 */
[----:B------:R-:W1:Y:S01]  /*4c40*/  LDCU UR4, c[0x0][0x384] ;  /* 0x00007080ff0477ac */ /* 0x000e620008000800 */
[----:B------:R-:W-:Y:S01]  /*4c50*/  BSSY.RECONVERGENT B0, `(.L_x_219) ;  /* 0x0000014000007945 */ /* 0x000fe20003800200 */
[----:B-1----:R-:W-:Y:S01]  /*4c60*/  FADD R5, R5, -UR4 ;  /* 0x8000000405057e21 */ /* 0x002fe20008000000 */
[----:B0-----:R-:W-:-:S04]  /*4c70*/  FFMA R0, -R0, R0, 1 ;  /* 0x3f80000000007423 */ /* 0x001fc80000000100 */
[----:B------:R-:W-:Y:S01]  /*4c80*/  FMUL R10, R0, R9 ;  /* 0x00000009000a7220 */ /* 0x000fe20000400000 */
[----:B------:R-:W-:-:S03]  /*4c90*/  FFMA R0, -R12, R13, R5 ;  /* 0x0000000d0c007223 */ /* 0x000fc60000000105 */
[----:B------:R0:W1:Y:S01]  /*4ca0*/  MUFU.RSQ R15, R10 ;  /* 0x0000000a000f7308 */ /* 0x0000620000001400 */
[----:B------:R-:W-:Y:S01]  /*4cb0*/  IADD3 R8, PT, PT, R10, -0xd000000, RZ ;  /* 0xf30000000a087810 */ /* 0x000fe20007ffe0ff */
[----:B------:R-:W-:-:S03]  /*4cc0*/  FFMA R9, R12, R9, R0 ;  /* 0x000000090c097223 */ /* 0x000fc60000000000 */
[----:B------:R-:W-:Y:S01]  /*4cd0*/  ISETP.GT.U32.AND P0, PT, R8, 0x727fffff, PT ;  /* 0x727fffff0800780c */ /* 0x000fe20003f04070 */
[----:B------:R-:W-:-:S12]  /*4ce0*/  FFMA R0, R9, R11, R6 ;  /* 0x0000000b09007223 */ /* 0x000fd80000000006 */
[----:B01----:R-:W-:Y:S05]  /*4cf0*/  @!P0 BRA `(.L_x_220) ;  /* 0x0000000000148947 */ /* 0x003fea0003800000 */
[----:B------:R-:W-:Y:S02]  /*4d00*/  MOV R8, R10 ;  /* 0x0000000a00087202 */ /* 0x000fe40000000f00 */
[----:B------:R-:W-:-:S07]  /*4d10*/  MOV R33, 0x4d30 ;  /* 0x00004d3000217802 */ /* 0x000fce0000000f00 */
[----:B-----5:R-:W-:Y:S05]  /*4d20*/  CALL.REL.NOINC `($__internal_9_$__cuda_sm20_sqrt_rn_f32_slowpath) ;  /* 0x0000001000747944 */ /* 0x020fea0003c00000 */
[----:B------:R-:W-:Y:S01]  /*4d30*/  IMAD.MOV.U32 R5, RZ, RZ, R8 ;  /* 0x000000ffff057224 */ /* 0x000fe200078e0008 */
[----:B------:R-:W-:Y:S06]  /*4d40*/  BRA `(.L_x_221) ;  /* 0x0000000000107947 */ /* 0x000fec0003800000 */
.L_x_220:
[----:B------:R-:W-:Y:S01]  /*4d50*/  FMUL.FTZ R5, R10, R15 ;  /* 0x0000000f0a057220 */ /* 0x000fe20000410000 */
[----:B------:R-:W-:-:S03]  /*4d60*/  FMUL.FTZ R8, R15, 0.5 ;  /* 0x3f0000000f087820 */ /* 0x000fc60000410000 */
[----:B------:R-:W-:-:S04]  /*4d70*/  FFMA R6, -R5, R5, R10 ;  /* 0x0000000505067223 */ /* 0x000fc8000000010a */
[----:B------:R-:W-:-:S07]  /*4d80*/  FFMA R5, R6, R8, R5 ;  /* 0x0000000806057223 */ /* 0x000fce0000000005 */
.L_x_221:
[----:B------:R-:W-:Y:S05]  /*4d90*/  BSYNC.RECONVERGENT B0 ;  /* 0x0000000000007941 */ /* 0x000fea0003800200 */
.L_x_219:
[----:B-----5:R-:W-:Y:S01]  /*4da0*/  SHF.R.U32.HI R6, RZ, 0x2, R17 ;  /* 0x00000002ff067819 */ /* 0x020fe20000011611 */
        /* <DEDUP_REMOVED lines=37> */
[----:B------:R-:W-:Y:S01]  /*5000*/  IMAD.SHL.U32 R6, R9, 0x10, RZ ;  /* 0x0000001009067824 */ /* 0x000fe200078e00ff */
[----:B------:R-:W-:Y:S01]  /*5010*/  FSETP.NEU.AND P0, PT, R10, RZ, PT ;  /* 0x000000ff0a00720b */ /* 0x000fe20003f0d000 */
[----:B------:R-:W-:Y:S02]  /*5020*/  HFMA2 R10, -RZ, RZ, 0.1495361328125, 0.0004794597625732421875 ;  /* 0x30c90fdbff0a7431 */ /* 0x000fe400000001ff */
[----:B------:R-:W-:Y:S01]  /*5030*/  FMUL R13, R13, -2 ;  /* 0xc00000000d0d7820 */ /* 0x000fe20000400000 */
[----:B------:R-:W-:-:S04]  /*5040*/  LOP3.LUT R6, R11, R8, R6, 0x96, !PT ;  /* 0x000000080b067212 */ /* 0x000fc800078e9606 */
[----:B------:R-:W-:Y:S02]  /*5050*/  FSEL R13, R13, +INF , P0 ;  /* 0x7f8000000d0d7808 */ /* 0x000fe40000000000 */
[----:B------:R-:W-:Y:S02]  /*5060*/  LOP3.LUT R9, R6, R9, RZ, 0x3c, !PT ;  /* 0x0000000906097212 */ /* 0x000fe400078e3cff */
[----:B------:R-:W-:Y:S01]  /*5070*/  IADD3 R6, PT, PT, R13, -0xd000000, RZ ;  /* 0xf30000000d067810 */ /* 0x000fe20007ffe0ff */
[----:B------:R0:W1:Y:S01]  /*5080*/  MUFU.RSQ R8, R13 ;  /* 0x0000000d00087308 */ /* 0x0000620000001400 */
[----:B------:R-:W-:Y:S02]  /*5090*/  IADD3 R9, PT, PT, R16, 0xb0f8a, R9 ;  /* 0x000b0f8a10097810 */ /* 0x000fe40007ffe009 */
[----:B------:R-:W-:Y:S02]  /*50a0*/  ISETP.GT.U32.AND P0, PT, R6, 0x727fffff, PT ;  /* 0x727fffff0600780c */ /* 0x000fe40003f04070 */
[----:B------:R-:W-:-:S05]  /*50b0*/  I2FP.F32.U32 R9, R9 ;  /* 0x0000000900097245 */ /* 0x000fca0000201000 */
[----:B------:R-:W-:-:S06]  /*50c0*/  FFMA R10, R9, R10, 7.314590599882819788e-10 ;  /* 0x30490fdb090a7423 */ /* 0x000fcc000000000a */
[----:B0-----:R-:W-:Y:S05]  /*50d0*/  @!P0 BRA `(.L_x_223) ;  /* 0x0000000000148947 */ /* 0x001fea0003800000 */
[----:B-1----:R-:W-:Y:S01]  /*50e0*/  IMAD.MOV.U32 R8, RZ, RZ, R13 ;  /* 0x000000ffff087224 */ /* 0x002fe200078e000d */
[----:B------:R-:W-:-:S07]  /*50f0*/  MOV R33, 0x5110 ;  /* 0x0000511000217802 */ /* 0x000fce0000000f00 */
[----:B------:R-:W-:Y:S05]  /*5100*/  CALL.REL.NOINC `($__internal_9_$__cuda_sm20_sqrt_rn_f32_slowpath) ;  /* 0x0000000c007c7944 */ /* 0x000fea0003c00000 */
[----:B------:R-:W-:Y:S01]  /*5110*/  MOV R6, R8 ;  /* 0x0000000800067202 */ /* 0x000fe20000000f00 */
[----:B------:R-:W-:Y:S06]  /*5120*/  BRA `(.L_x_224) ;  /* 0x0000000000107947 */ /* 0x000fec0003800000 */
.L_x_223:
[----:B-1----:R-:W-:Y:S01]  /*5130*/  FMUL.FTZ R6, R13, R8 ;  /* 0x000000080d067220 */ /* 0x002fe20000410000 */
[----:B------:R-:W-:-:S03]  /*5140*/  FMUL.FTZ R8, R8, 0.5 ;  /* 0x3f00000008087820 */ /* 0x000fc60000410000 */
[----:B------:R-:W-:-:S04]  /*5150*/  FFMA R9, -R6, R6, R13 ;  /* 0x0000000606097223 */ /* 0x000fc8000000010d */
[----:B------:R-:W-:-:S07]  /*5160*/  FFMA R6, R9, R8, R6 ;  /* 0x0000000809067223 */ /* 0x000fce0000000006 */
.L_x_224:
[----:B------:R-:W-:Y:S05]  /*5170*/  BSYNC.RECONVERGENT B0 ;  /* 0x0000000000007941 */ /* 0x000fea0003800200 */
.L_x_222:
[----:B------:R-:W-:Y:S01]  /*5180*/  FMUL.RZ R8, R10, 0.15915493667125701904 ;  /* 0x3e22f9830a087820 */ /* 0x000fe2000040c000 */
[----:B------:R-:W0:Y:S01]  /*5190*/  LDCU UR5, c[0x0][0x398] ;  /* 0x00007300ff0577ac */ /* 0x000e220008000800 */
[----:B------:R-:W-:Y:S01]  /*51a0*/  HFMA2 R11, -RZ, RZ, 0.96630859375, -0.0022525787353515625 ;  /* 0x3bbb989dff0b7431 */ /* 0x000fe200000001ff */
[----:B------:R-:W1:Y:S01]  /*51b0*/  S2R R13, SR_CgaCtaId ;  /* 0x00000000000d7919 */ /* 0x000e620000008800 */
[----:B------:R-:W2:Y:S01]  /*51c0*/  MUFU.SIN R9, R8 ;  /* 0x0000000800097308 */ /* 0x000ea20000000400 */
[----:B------:R-:W3:Y:S01]  /*51d0*/  LDCU UR4, c[0x0][0x388] ;  /* 0x00007100ff0477ac */ /* 0x000ee20008000800 */
[----:B------:R-:W-:Y:S01]  /*51e0*/  ISETP.GE.U32.AND P0, PT, R3, 0x2, PT ;  /* 0x000000020300780c */ /* 0x000fe20003f06070 */
[----:B--2---:R-:W-:Y:S01]  /*51f0*/  FMUL R9, R9, R6 ;  /* 0x0000000609097220 */ /* 0x004fe20000400000 */
[----:B0-----:R-:W-:Y:S01]  /*5200*/  I2FP.F32.S32 R6, UR5 ;  /* 0x0000000500067c45 */ /* 0x001fe20008201400 */
[----:B---3--:R-:W-:Y:S01]  /*5210*/  FMUL R7, R7, -UR4 ;  /* 0x8000000407077c20 */ /* 0x008fe20008400000 */
[----:B------:R-:W0:Y:S01]  /*5220*/  LDCU UR4, c[0x0][0x380] ;  /* 0x00007000ff0477ac */ /* 0x000e220008000800 */
[----:B------:R-:W-:Y:S01]  /*5230*/  FFMA R0, R9, R5, R0 ;  /* 0x0000000509007223 */ /* 0x000fe20000000000 */
[----:B------:R-:W-:-:S02]  /*5240*/  IMAD.MOV.U32 R9, RZ, RZ, 0x437c0000 ;  /* 0x437c0000ff097424 */ /* 0x000fc400078e00ff */
[----:B------:R-:W-:Y:S01]  /*5250*/  FMUL R6, R7, R6 ;  /* 0x0000000607067220 */ /* 0x000fe20000400000 */
[----:B------:R-:W-:-:S03]  /*5260*/  FFMA.SAT R5, R0, R11, 0.5 ;  /* 0x3f00000000057423 */ /* 0x000fc6000000200b */
[----:B------:R-:W-:Y:S01]  /*5270*/  FFMA.SAT R8, R6, R11, 0.5 ;  /* 0x3f00000006087423 */ /* 0x000fe2000000200b */
[-C--:B------:R-:W-:Y:S01]  /*5280*/  FFMA.RM R5, R5, R9.reuse, 12582913 ;  /* 0x4b40000105057423 */ /* 0x080fe20000004009 */
[----:B------:R-:W0:Y:S02]  /*5290*/  LDC R11, c[0x0][0x394] ;  /* 0x0000e500ff0b7b82 */ /* 0x000e240000000800 */
[----:B------:R-:W-:Y:S01]  /*52a0*/  FFMA.RM R8, R8, R9, 12582913 ;  /* 0x4b40000108087423 */ /* 0x000fe20000004009 */
[C---:B------:R-:W-:Y:S01]  /*52b0*/  FADD R7, R5.reuse, -12583039 ;  /* 0xcb40007f05077421 */ /* 0x040fe20000000000 */
[----:B------:R-:W-:Y:S02]  /*52c0*/  SHF.L.U32 R5, R5, 0x17, RZ ;  /* 0x0000001705057819 */ /* 0x000fe400000006ff */
[C---:B------:R-:W-:Y:S01]  /*52d0*/  FADD R9, R8.reuse, -12583039 ;  /* 0xcb40007f08097421 */ /* 0x040fe20000000000 */
[----:B------:R-:W-:Y:S01]  /*52e0*/  SHF.L.U32 R8, R8, 0x17, RZ ;  /* 0x0000001708087819 */ /* 0x000fe200000006ff */
[----:B------:R-:W-:-:S02]  /*52f0*/  FFMA R7, R0, 1.4426950216293334961, -R7 ;  /* 0x3fb8aa3b00077823 */ /* 0x000fc40000000807 */
[----:B------:R-:W-:Y:S02]  /*5300*/  FFMA R9, R6, 1.4426950216293334961, -R9 ;  /* 0x3fb8aa3b06097823 */ /* 0x000fe40000000809 */
[----:B------:R-:W-:Y:S02]  /*5310*/  FFMA R7, R0, 1.925963033500011079e-08, R7 ;  /* 0x32a5706000077823 */ /* 0x000fe40000000007 */
[----:B------:R-:W-:Y:S01]  /*5320*/  FFMA R9, R6, 1.925963033500011079e-08, R9 ;  /* 0x32a5706006097823 */ /* 0x000fe20000000009 */
[----:B------:R-:W-:Y:S01]  /*5330*/  MOV R6, 0x400 ;  /* 0x0000040000067802 */ /* 0x000fe20000000f00 */
[----:B------:R-:W2:Y:S08]  /*5340*/  MUFU.EX2 R0, R7 ;  /* 0x0000000700007308 */ /* 0x000eb00000000800 */
[----:B------:R-:W3:Y:S01]  /*5350*/  MUFU.EX2 R9, R9 ;  /* 0x0000000900097308 */ /* 0x000ee20000000800 */
[----:B--2---:R-:W-:-:S04]  /*5360*/  FMUL R0, R5, R0 ;  /* 0x0000000005007220 */ /* 0x004fc80000400000 */
[----:B0-----:R-:W-:Y:S01]  /*5370*/  FFMA R0, R0, UR4, -R11 ;  /* 0x0000000400007c23 */ /* 0x001fe2000800080b */
[----:B---3--:R-:W-:-:S04]  /*5380*/  FMUL R8, R8, R9 ;  /* 0x0000000908087220 */ /* 0x008fc80000400000 */
[----:B------:R-:W-:Y:S01]  /*5390*/  FMNMX R5, RZ, R0, !PT ;  /* 0x00000000ff057209 */ /* 0x000fe20007800000 */
[----:B------:R-:W-:-:S04]  /*53a0*/  VIADD R0, R6, 0x10 ;  /* 0x0000001006007836 */ /* 0x000fc80000000000 */
[----:B------:R-:W-:Y:S01]  /*53b0*/  FMUL R5, R8, R5 ;  /* 0x0000000508057220 */ /* 0x000fe20000400000 */
[----:B-1----:R-:W-:-:S03]  /*53c0*/  LEA R0, R13, R0, 0x18 ;  /* 0x000000000d007211 */ /* 0x002fc600078ec0ff */
[----:B------:R-:W-:Y:S01]  /*53d0*/  FMUL R5, R5, 3.814697265625e-06 ;  /* 0x3680000005057820 */ /* 0x000fe20000400000 */
[-C--:B------:R-:W-:Y:S02]  /*53e0*/  LEA R11, R3, R0.reuse, 0x2 ;  /* 0x00000000030b7211 */ /* 0x080fe400078e10ff */
[C---:B------:R-:W-:Y:S01]  /*53f0*/  LEA R0, R4.reuse, R0, 0x2 ;  /* 0x0000000004007211 */ /* 0x040fe200078e10ff */
[----:B------:R-:W-:Y:S02]  /*5400*/  FMUL R6, R5, R5 ;  /* 0x0000000505067220 */ /* 0x000fe40000400000 */
[----:B------:R-:W-:Y:S02]  /*5410*/  IMAD R8, R4, 0x4, R11 ;  /* 0x0000000404087824 */ /* 0x000fe400078e020b */
[----:B------:R-:W-:Y:S01]  /*5420*/  FMUL R6, R6, 262144 ;  /* 0x4880000006067820 */ /* 0x000fe20000400000 */
[----:B------:R0:W-:Y:S04]  /*5430*/  STS [R0], R5 ;  /* 0x0000000500007388 */ /* 0x0001e80000000800 */
[----:B------:R0:W-:Y:S01]  /*5440*/  STS [R8], R6 ;  /* 0x0000000608007388 */ /* 0x0001e20000000800 */
[----:B------:R-:W-:Y:S06]  /*5450*/  BAR.SYNC.DEFER_BLOCKING 0x0 ;  /* 0x0000000000007b1d */ /* 0x000fec0000010000 */
[----:B------:R-:W-:Y:S05]  /*5460*/  @!P0 BRA `(.L_x_225) ;  /* 0x00000000004c8947 */ /* 0x000fea0003800000 */
.L_x_228:
[----:B------:R-:W-:Y:S01]  /*5470*/  SHF.R.U32.HI R13, RZ, 0x1, R3 ;  /* 0x00000001ff0d7819 */ /* 0x000fe20000011603 */
[----:B------:R-:W-:Y:S03]  /*5480*/  BSSY.RECONVERGENT B0, `(.L_x_226) ;  /* 0x000000d000007945 */ /* 0x000fe60003800200 */
[----:B------:R-:W-:-:S13]  /*5490*/  ISETP.GE.U32.AND P0, PT, R4, R13, PT ;  /* 0x0000000d0400720c */ /* 0x000fda0003f06070 */
[----:B-1----:R-:W-:Y:S05]  /*54a0*/  @P0 BRA `(.L_x_227) ;  /* 0x0000000000280947 */ /* 0x002fea0003800000 */
[----:B0-----:R-:W-:Y:S01]  /*54b0*/  LEA R5, R13, R0, 0x2 ;  /* 0x000000000d057211 */ /* 0x001fe200078e10ff */
        /* <DEDUP_REMOVED lines=9> */
.L_x_227:
[----:B------:R-:W-:Y:S05]  /*5550*/  BSYNC.RECONVERGENT B0 ;  /* 0x0000000000007941 */ /* 0x000fea0003800200 */
.L_x_226:
[----:B------:R-:W-:Y:S01]  /*5560*/  BAR.SYNC.DEFER_BLOCKING 0x0 ;  /* 0x0000000000007b1d */ /* 0x000fe20000010000 */
[----:B------:R-:W-:Y:S01]  /*5570*/  ISETP.GT.U32.AND P0, PT, R3, 0x3, PT ;  /* 0x000000030300780c */ /* 0x000fe20003f04070 */
[----:B------:R-:W-:-:S12]  /*5580*/  IMAD.MOV.U32 R3, RZ, RZ, R13 ;  /* 0x000000ffff037224 */ /* 0x000fd800078e000d */
[----:B------:R-:W-:Y:S05]  /*5590*/  @P0 BRA `(.L_x_228) ;  /* 0xfffffffc00b40947 */ /* 0x000fea000383ffff */
.L_x_225:
[----:B------:R-:W-:-:S13]  /*55a0*/  ISETP.NE.AND P0, PT, R4, RZ, PT ;  /* 0x000000ff0400720c */ /* 0x000fda0003f05270 */
[----:B------:R-:W-:Y:S05]  /*55b0*/  @P0 EXIT ;  /* 0x000000000000094d */ /* 0x000fea0003800000 */
[----:B------:R-:W2:Y:S01]  /*55c0*/  S2UR UR5, SR_CgaCtaId ;  /* 0x00000000000579c3 */ /* 0x000ea20000008800 */
[----:B------:R-:W-:Y:S01]  /*55d0*/  UMOV UR4, 0x400 ;  /* 0x0000040000047882 */ /* 0x000fe20000000000 */
[----:B------:R-:W-:Y:S06]  /*55e0*/  LDS R11, [R11] ;  /* 0x000000000b0b7984 */ /* 0x000fec0000000800 */
[----:B0-----:R-:W0:Y:S08]  /*55f0*/  LDC.64 R4, c[0x0][0x3a8] ;  /* 0x0000ea00ff047b82 */ /* 0x001e300000000a00 */
[----:B------:R-:W3:Y:S01]  /*5600*/  LDC.64 R6, c[0x0][0x3b0] ;  /* 0x0000ec00ff067b82 */ /* 0x000ee20000000a00 */
[----:B--2---:R-:W-:Y:S01]  /*5610*/  ULEA UR4, UR5, UR4, 0x18 ;  /* 0x0000000405047291 */ /* 0x004fe2000f8ec0ff */
[----:B0-----:R-:W-:-:S08]  /*5620*/  IMAD.WIDE R4, R2, 0x4, R4 ;  /* 0x0000000402047825 */ /* 0x001fd000078e0204 */
[----:B-1----:R-:W0:Y:S01]  /*5630*/  LDS R9, [UR4+0x10] ;  /* 0x00001004ff097984 */ /* 0x002e220008000800 */
[----:B---3--:R-:W-:-:S03]  /*5640*/  IMAD.WIDE R2, R2, 0x4, R6 ;  /* 0x0000000402027825 */ /* 0x008fc600078e0206 */
[----:B0-----:R-:W-:Y:S04]  /*5650*/  REDG.E.ADD.F32.FTZ.RN.STRONG.GPU desc[UR6][R4.64], R9 ;  /* 0x00000009040079a6 */ /* 0x001fe8000c12f306 */
[----:B------:R-:W-:Y:S01]  /*5660*/  REDG.E.ADD.F32.FTZ.RN.STRONG.GPU desc[UR6][R2.64], R11 ;  /* 0x0000000b020079a6 */ /* 0x000fe2000c12f306 */
[----:B------:R-:W-:Y:S05]  /*5670*/  EXIT ;  /* 0x000000000000794d */ /* 0x000fea0003800000 */
        .weak           $__internal_6_$__cuda_sm20_dblrcp_rn_slowpath_v3
        .type           $__internal_6_$__cuda_sm20_dblrcp_rn_slowpath_v3,@function
        .size           $__internal_6_$__cuda_sm20_dblrcp_rn_slowpath_v3,($__internal_7_$__cuda_sm20_dsqrt_rn_f64_mediumpath_v1 - $__internal_6_$__cuda_sm20_dblrcp_rn_slowpath_v3)
$__internal_6_$__cuda_sm20_dblrcp_rn_slowpath_v3:
[----:B------:R-:W-:Y:S01]  /*5680*/  DSETP.GTU.AND P0, PT, |R24|, +INF , PT ;  /* 0x7ff000001800742a */ /* 0x000fe20003f0c200 */
[----:B------:R-:W-:-:S13]  /*5690*/  BSSY.RECONVERGENT B4, `(.L_x_229) ;  /* 0x0000022000047945 */ /* 0x000fda0003800200 */
[----:B------:R-:W-:Y:S05]  /*56a0*/  @P0 BRA `(.L_x_230) ;  /* 0x0000000000780947 */ /* 0x000fea0003800000 */
[----:B------:R-:W-:-:S04]  /*56b0*/  LOP3.LUT R29, R25, 0x7fffffff, RZ, 0xc0, !PT ;  /* 0x7fffffff191d7812 */ /* 0x000fc800078ec0ff */
[----:B------:R-:W-:-:S04]  /*56c0*/  IADD3 R26, PT, PT, R29, -0x1, RZ ;  /* 0xffffffff1d1a7810 */ /* 0x000fc80007ffe0ff */
[----:B------:R-:W-:-:S13]  /*56d0*/  ISETP.GE.U32.AND P0, PT, R26, 0x7fefffff, PT ;  /* 0x7fefffff1a00780c */ /* 0x000fda0003f06070 */
[----:B------:R-:W-:Y:S02]  /*56e0*/  @P0 LOP3.LUT R27, R25, 0x7ff00000, RZ, 0x3c, !PT ;  /* 0x7ff00000191b0812 */ /* 0x000fe400078e3cff */
[----:B------:R-:W-:Y:S01]  /*56f0*/  @P0 MOV R26, RZ ;  /* 0x000000ff001a0202 */ /* 0x000fe20000000f00 */
[----:B------:R-:W-:Y:S06]  /*5700*/  @P0 BRA `(.L_x_231) ;  /* 0x0000000000680947 */ /* 0x000fec0003800000 */
[----:B------:R-:W-:-:S13]  /*5710*/  ISETP.GE.U32.AND P0, PT, R29, 0x1000001, PT ;  /* 0x010000011d00780c */ /* 0x000fda0003f06070 */
[----:B------:R-:W-:Y:S05]  /*5720*/  @!P0 BRA `(.L_x_232) ;  /* 0x0000000000348947 */ /* 0x000fea0003800000 */
[----:B------:R-:W-:Y:S01]  /*5730*/  VIADD R31, R25, 0xc0200000 ;  /* 0xc0200000191f7836 */ /* 0x000fe20000000000 */
[----:B------:R-:W-:-:S03]  /*5740*/  MOV R30, R24 ;  /* 0x00000018001e7202 */ /* 0x000fc60000000f00 */
[----:B------:R-:W0:Y:S03]  /*5750*/  MUFU.RCP64H R29, R31 ;  /* 0x0000001f001d7308 */ /* 0x000e260000001800 */
        /* <DEDUP_REMOVED lines=10> */
.L_x_232:
[----:B------:R-:W-:-:S06]  /*5800*/  DMUL R30, R24, 8.11296384146066816958e+31 ;  /* 0x46900000181e7828 */ /* 0x000fcc0000000000 */
        /* <DEDUP_REMOVED lines=8> */
.L_x_230:
[----:B------:R-:W-:Y:S02]  /*5890*/  LOP3.LUT R27, R25, 0x80000, RZ, 0xfc, !PT ;  /* 0x00080000191b7812 */ /* 0x000fe400078efcff */
[----:B------:R-:W-:-:S07]  /*58a0*/  MOV R26, R24 ;  /* 0x00000018001a7202 */ /* 0x000fce0000000f00 */
.L_x_231:
[----:B------:R-:W-:Y:S05]  /*58b0*/  BSYNC.RECONVERGENT B4 ;  /* 0x0000000000047941 */ /* 0x000fea0003800200 */
.L_x_229:
[----:B------:R-:W-:Y:S02]  /*58c0*/  HFMA2 R33, -RZ, RZ, 0, 0 ;  /* 0x00000000ff217431 */ /* 0x000fe400000001ff */
[----:B------:R-:W-:Y:S01]  /*58d0*/  IMAD.MOV.U32 R30, RZ, RZ, R26 ;  /* 0x000000ffff1e7224 */ /* 0x000fe200078e001a */
[----:B------:R-:W-:Y:S01]  /*58e0*/  MOV R31, R27 ;  /* 0x0000001b001f7202 */ /* 0x000fe20000000f00 */
[----:B------:R-:W-:Y:S06]  /*58f0*/  RET.REL.NODEC R32 `(_Z22MC_Heston_Exact_kernelffffffiP17curandStateXORWOWPfS1_iP11HestonParam) ;  /* 0xffffffa420c07950 */ /* 0x000fec0003c3ffff */
        .weak           $__internal_7_$__cuda_sm20_dsqrt_rn_f64_mediumpath_v1
        .type           $__internal_7_$__cuda_sm20_dsqrt_rn_f64_mediumpath_v1,@function
        .size           $__internal_7_$__cuda_sm20_dsqrt_rn_f64_mediumpath_v1,($__internal_8_$__cuda_sm20_rcp_rn_f32_slowpath - $__internal_7_$__cuda_sm20_dsqrt_rn_f64_mediumpath_v1)
$__internal_7_$__cuda_sm20_dsqrt_rn_f64_mediumpath_v1:
[----:B------:R-:W-:Y:S01]  /*5900*/  ISETP.GE.U32.AND P0, PT, R30, -0x3400000, PT ;  /* 0xfcc000001e00780c */ /* 0x000fe20003f06070 */
[----:B------:R-:W-:Y:S01]  /*5910*/  BSSY.RECONVERGENT B3, `(.L_x_233) ;  /* 0x0000025000037945 */ /* 0x000fe20003800200 */
[----:B------:R-:W-:Y:S01]  /*5920*/  IMAD.MOV.U32 R29, RZ, RZ, R25 ;  /* 0x000000ffff1d7224 */ /* 0x000fe200078e0019 */
[----:B------:R-:W-:-:S10]  /*5930*/  MOV R30, R38 ;  /* 0x00000026001e7202 */ /* 0x000fd40000000f00 */
        /* <DEDUP_REMOVED lines=9> */
.L_x_234:
        /* <DEDUP_REMOVED lines=24> */
.L_x_236:
[----:B------:R-:W-:-:S11]  /*5b50*/  DADD R30, R28, R28 ;  /* 0x000000001c1e7229 */ /* 0x000fd6000000001c */
.L_x_235:
[----:B------:R-:W-:Y:S05]  /*5b60*/  BSYNC.RECONVERGENT B3 ;  /* 0x0000000000037941 */ /* 0x000fea0003800200 */
.L_x_233:
[----:B------:R-:W-:Y:S02]  /*5b70*/  HFMA2 R29, -RZ, RZ, 0, 0 ;  /* 0x00000000ff1d7431 */ /* 0x000fe400000001ff */
[----:B------:R-:W-:Y:S01]  /*5b80*/  IMAD.MOV.U32 R28, RZ, RZ, R8 ;  /* 0x000000ffff1c7224 */ /* 0x000fe200078e0008 */
[----:B------:R-:W-:Y:S02]  /*5b90*/  MOV R32, R30 ;  /* 0x0000001e00207202 */ /* 0x000fe40000000f00 */
[----:B------:R-:W-:Y:S01]  /*5ba0*/  MOV R33, R31 ;  /* 0x0000001f00217202 */ /* 0x000fe20000000f00 */
[----:B------:R-:W-:Y:S06]  /*5bb0*/  RET.REL.NODEC R28 `(_Z22MC_Heston_Exact_kernelffffffiP17curandStateXORWOWPfS1_iP11HestonParam) ;  /* 0xffffffa41c107950 */ /* 0x000fec0003c3ffff */
        .weak           $__internal_8_$__cuda_sm20_rcp_rn_f32_slowpath
        .type           $__internal_8_$__cuda_sm20_rcp_rn_f32_slowpath,@function
        .size           $__internal_8_$__cuda_sm20_rcp_rn_f32_slowpath,($__internal_9_$__cuda_sm20_sqrt_rn_f32_slowpath - $__internal_8_$__cuda_sm20_rcp_rn_f32_slowpath)
$__internal_8_$__cuda_sm20_rcp_rn_f32_slowpath:
[----:B------:R-:W-:Y:S01]  /*5bc0*/  SHF.L.U32 R10, R8, 0x1, RZ ;  /* 0x00000001080a7819 */ /* 0x000fe200000006ff */
[----:B------:R-:W-:Y:S03]  /*5bd0*/  BSSY.RECONVERGENT B2, `(.L_x_237) ;  /* 0x0000030000027945 */ /* 0x000fe60003800200 */
[----:B------:R-:W-:-:S04]  /*5be0*/  SHF.R.U32.HI R29, RZ, 0x18, R10 ;  /* 0x00000018ff1d7819 */ /* 0x000fc8000001160a */
[----:B------:R-:W-:-:S13]  /*5bf0*/  ISETP.NE.U32.AND P0, PT, R29, RZ, PT ;  /* 0x000000ff1d00720c */ /* 0x000fda0003f05070 */
[----:B------:R-:W-:Y:S05]  /*5c00*/  @P0 BRA `(.L_x_238) ;  /* 0x0000000000280947 */ /* 0x000fea0003800000 */
[----:B------:R-:W-:-:S05]  /*5c10*/  IMAD.SHL.U32 R10, R8, 0x2, RZ ;  /* 0x00000002080a7824 */ /* 0x000fca00078e00ff */
        /* <DEDUP_REMOVED lines=9> */
.L_x_238:
[----:B------:R-:W-:-:S04]  /*5cb0*/  IADD3 R31, PT, PT, R29, -0xfd, RZ ;  /* 0xffffff031d1f7810 */ /* 0x000fc80007ffe0ff */
[----:B------:R-:W-:-:S13]  /*5cc0*/  ISETP.GT.U32.AND P0, PT, R31, 0x1, PT ;  /* 0x000000011f00780c */ /* 0x000fda0003f04070 */
[----:B------:R-:W-:Y:S05]  /*5cd0*/  @P0 BRA `(.L_x_240) ;  /* 0x0000000000780947 */ /* 0x000fea0003800000 */
[----:B------:R-:W-:Y:S02]  /*5ce0*/  LOP3.LUT R10, R8, 0x7fffff, RZ, 0xc0, !PT ;  /* 0x007fffff080a7812 */ /* 0x000fe400078ec0ff */
[----:B------:R-:W-:Y:S02]  /*5cf0*/  MOV R34, 0x3 ;  /* 0x0000000300227802 */ /* 0x000fe40000000f00 */
[----:B------:R-:W-:Y:S02]  /*5d00*/  LOP3.LUT R10, R10, 0x3f800000, RZ, 0xfc, !PT ;  /* 0x3f8000000a0a7812 */ /* 0x000fe400078efcff */
[----:B------:R-:W-:Y:S02]  /*5d10*/  SHF.L.U32 R34, R34, R31, RZ ;  /* 0x0000001f22227219 */ /* 0x000fe400000006ff */
[----:B------:R-:W0:Y:S02]  /*5d20*/  MUFU.RCP R25, R10 ;  /* 0x0000000a00197308 */ /* 0x000e240000001000 */
        /* <DEDUP_REMOVED lines=8> */
[----:B------:R-:W-:-:S03]  /*5db0*/  LOP3.LUT R34, R34, R25, RZ, 0xc0, !PT ;  /* 0x0000001922227212 */ /* 0x000fc600078ec0ff */
[----:B------:R-:W-:Y:S01]  /*5dc0*/  IMAD.MOV R10, RZ, RZ, -R27 ;  /* 0x000000ffff0a7224 */ /* 0x000fe200078e0a1b */
[----:B------:R-:W-:-:S04]  /*5dd0*/  SHF.R.U32.HI R34, RZ, R31, R34 ;  /* 0x0000001fff227219 */ /* 0x000fc80000011622 */
[----:B------:R-:W-:Y:S02]  /*5de0*/  LOP3.LUT P1, RZ, R10, R31, R25, 0xf8, !PT ;  /* 0x0000001f0aff7212 */ /* 0x000fe4000782f819 */
[C---:B------:R-:W-:Y:S02]  /*5df0*/  LOP3.LUT P0, RZ, R34.reuse, 0x1, RZ, 0xc0, !PT ;  /* 0x0000000122ff7812 */ /* 0x040fe4000780c0ff */
[----:B------:R-:W-:-:S04]  /*5e00*/  LOP3.LUT P2, RZ, R34, 0x2, RZ, 0xc0, !PT ;  /* 0x0000000222ff7812 */ /* 0x000fc8000784c0ff */
[----:B------:R-:W-:Y:S02]  /*5e10*/  PLOP3.LUT P0, PT, P0, P1, P2, 0xe0, 0x0 ;  /* 0x000000000000781c */ /* 0x000fe40000703c20 */
[----:B------:R-:W-:Y:S02]  /*5e20*/  LOP3.LUT P1, RZ, R8, 0x7fffff, RZ, 0xc0, !PT ;  /* 0x007fffff08ff7812 */ /* 0x000fe4000782c0ff */
[----:B------:R-:W-:-:S04]  /*5e30*/  SEL R10, RZ, 0x1, !P0 ;  /* 0x00000001ff0a7807 */ /* 0x000fc80004000000 */
[----:B------:R-:W-:-:S04]  /*5e40*/  IADD3 R10, PT, PT, -R10, RZ, RZ ;  /* 0x000000ff0a0a7210 */ /* 0x000fc80007ffe1ff */
[----:B------:R-:W-:Y:S02]  /*5e50*/  ISETP.GE.AND P0, PT, R10, RZ, PT ;  /* 0x000000ff0a00720c */ /* 0x000fe40003f06270 */
[----:B------:R-:W-:-:S04]  /*5e60*/  IADD3 R10, PT, PT, R29, -0xfc, RZ ;  /* 0xffffff041d0a7810 */ /* 0x000fc80007ffe0ff */
[----:B------:R-:W-:-:S07]  /*5e70*/  SHF.R.U32.HI R25, RZ, R10, R25 ;  /* 0x0000000aff197219 */ /* 0x000fce0000011619 */
[----:B------:R-:W-:-:S05]  /*5e80*/  @!P0 VIADD R25, R25, 0x1 ;  /* 0x0000000119198836 */ /* 0x000fca0000000000 */
[----:B------:R-:W-:-:S04]  /*5e90*/  @!P1 SHF.L.U32 R25, R25, 0x1, RZ ;  /* 0x0000000119199819 */ /* 0x000fc800000006ff */
[----:B------:R-:W-:Y:S01]  /*5ea0*/  LOP3.LUT R25, R25, 0x80000000, R8, 0xf8, !PT ;  /* 0x8000000019197812 */ /* 0x000fe200078ef808 */
[----:B------:R-:W-:Y:S06]  /*5eb0*/  BRA `(.L_x_239) ;  /* 0x0000000000047947 */ /* 0x000fec0003800000 */
.L_x_240:
[----:B------:R0:W1:Y:S02]  /*5ec0*/  MUFU.RCP R25, R8 ;  /* 0x0000000800197308 */ /* 0x0000640000001000 */
.L_x_239:
[----:B------:R-:W-:Y:S05]  /*5ed0*/  BSYNC.RECONVERGENT B2 ;  /* 0x0000000000027941 */ /* 0x000fea0003800200 */
.L_x_237:
[----:B------:R-:W-:-:S04]  /*5ee0*/  HFMA2 R27, -RZ, RZ, 0, 0 ;  /* 0x00000000ff1b7431 */ /* 0x000fc800000001ff */
[----:B01----:R-:W-:Y:S05]  /*5ef0*/  RET.REL.NODEC R26 `(_Z22MC_Heston_Exact_kernelffffffiP17curandStateXORWOWPfS1_iP11HestonParam) ;  /* 0xffffffa01a407950 */ /* 0x003fea0003c3ffff */
        .weak           $__internal_9_$__cuda_sm20_sqrt_rn_f32_slowpath
        .type           $__internal_9_$__cuda_sm20_sqrt_rn_f32_slowpath,@function
        .size           $__internal_9_$__cuda_sm20_sqrt_rn_f32_slowpath,($__internal_10_$__cuda_sm3x_div_rn_noftz_f32_slowpath - $__internal_9_$__cuda_sm20_sqrt_rn_f32_slowpath)
$__internal_9_$__cuda_sm20_sqrt_rn_f32_slowpath:
[----:B------:R-:W-:-:S13]  /*5f00*/  LOP3.LUT P0, RZ, R8, 0x7fffffff, RZ, 0xc0, !PT ;  /* 0x7fffffff08ff7812 */ /* 0x000fda000780c0ff */
[----:B------:R-:W-:Y:S01]  /*5f10*/  @!P0 IMAD.MOV.U32 R26, RZ, RZ, R8 ;  /* 0x000000ffff1a8224 */ /* 0x000fe200078e0008 */
        /* <DEDUP_REMOVED lines=11> */
[----:B------:R-:W-:Y:S01]  /*5fd0*/  @P0 FMUL.FTZ R32, R26, 0.5 ;  /* 0x3f0000001a200820 */ /* 0x000fe20000410000 */
[----:B------:R-:W-:Y:S02]  /*5fe0*/  @!P0 MOV R26, R8 ;  /* 0x00000008001a8202 */ /* 0x000fe40000000f00 */
[----:B------:R-:W-:-:S04]  /*5ff0*/  @P0 FADD.FTZ R31, -R30, -RZ ;  /* 0x800000ff1e1f0221 */ /* 0x000fc80000010100 */
[----:B------:R-:W-:-:S04]  /*6000*/  @P0 FFMA R31, R30, R31, R27 ;  /* 0x0000001f1e1f0223 */ /* 0x000fc8000000001b */
[----:B------:R-:W-:-:S04]  /*6010*/  @P0 FFMA R31, R31, R32, R30 ;  /* 0x000000201f1f0223 */ /* 0x000fc8000000001e */
[----:B------:R-:W-:-:S07]  /*6020*/  @P0 FMUL.FTZ R26, R31, 2.3283064365386962891e-10 ;  /* 0x2f8000001f1a0820 */ /* 0x000fce0000410000 */
.L_x_241:
[----:B------:R-:W-:Y:S02]  /*6030*/  HFMA2 R27, -RZ, RZ, 0, 0 ;  /* 0x00000000ff1b7431 */ /* 0x000fe400000001ff */
[----:B------:R-:W-:Y:S01]  /*6040*/  IMAD.MOV.U32 R8, RZ, RZ, R26 ;  /* 0x000000ffff087224 */ /* 0x000fe200078e001a */
[----:B------:R-:W-:-:S04]  /*6050*/  MOV R26, R33 ;  /* 0x00000021001a7202 */ /* 0x000fc80000000f00 */
[----:B------:R-:W-:Y:S05]  /*6060*/  RET.REL.NODEC R26 `(_Z22MC_Heston_Exact_kernelffffffiP17curandStateXORWOWPfS1_iP11HestonParam) ;  /* 0xffffff9c1ae47950 */ /* 0x000fea0003c3ffff */
        .weak           $__internal_10_$__cuda_sm3x_div_rn_noftz_f32_slowpath
        .type           $__internal_10_$__cuda_sm3x_div_rn_noftz_f32_slowpath,@function
        .size           $__internal_10_$__cuda_sm3x_div_rn_noftz_f32_slowpath,(.L_x_273 - $__internal_10_$__cuda_sm3x_div_rn_noftz_f32_slowpath)
$__internal_10_$__cuda_sm3x_div_rn_noftz_f32_slowpath:
[----:B------:R-:W-:Y:S01]  /*6070*/  SHF.R.U32.HI R10, RZ, 0x17, R25 ;  /* 0x00000017ff0a7819 */ /* 0x000fe20000011619 */
[----:B------:R-:W-:Y:S01]  /*6080*/  BSSY.RECONVERGENT B2, `(.L_x_242) ;  /* 0x0000063000027945 */ /* 0x000fe20003800200 */
[----:B------:R-:W-:Y:S02]  /*6090*/  SHF.R.U32.HI R27, RZ, 0x17, R8 ;  /* 0x00000017ff1b7819 */ /* 0x000fe40000011608 */
[----:B------:R-:W-:Y:S02]  /*60a0*/  LOP3.LUT R10, R10, 0xff, RZ, 0xc0, !PT ;  /* 0x000000ff0a0a7812 */ /* 0x000fe400078ec0ff */
[----:B------:R-:W-:Y:S02]  /*60b0*/  LOP3.LUT R31, R27, 0xff, RZ, 0xc0, !PT ;  /* 0x000000ff1b1f7812 */ /* 0x000fe400078ec0ff */
[----:B------:R-:W-:Y:S01]  /*60c0*/  MOV R29, R25 ;  /* 0x00000019001d7202 */ /* 0x000fe20000000f00 */
[----:B------:R-:W-:Y:S01]  /*60d0*/  VIADD R32, R10, 0xffffffff ;  /* 0xffffffff0a207836 */ /* 0x000fe20000000000 */
[----:B------:R-:W-:-:S04]  /*60e0*/  IADD3 R30, PT, PT, R31, -0x1, RZ ;  /* 0xffffffff1f1e7810 */ /* 0x000fc80007ffe0ff */
[----:B------:R-:W-:-:S04]  /*60f0*/  ISETP.GT.U32.AND P0, PT, R32, 0xfd, PT ;  /* 0x000000fd2000780c */ /* 0x000fc80003f04070 */
[----:B------:R-:W-:-:S13]  /*6100*/  ISETP.GT.U32.OR P0, PT, R30, 0xfd, P0 ;  /* 0x000000fd1e00780c */ /* 0x000fda0000704470 */
[----:B------:R-:W-:Y:S01]  /*6110*/  @!P0 IMAD.MOV.U32 R27, RZ, RZ, RZ ;  /* 0x000000ffff1b8224 */ /* 0x000fe200078e00ff */
        /* <DEDUP_REMOVED lines=19> */
[----:B------:R-:W-:Y:S01]  /*6250*/  @P0 MOV R27, RZ ;  /* 0x000000ff001b0202 */ /* 0x000fe20000000f00 */
[----:B------:R-:W-:Y:S01]  /*6260*/  @!P0 FFMA R8, R8, 1.84467440737095516160e+19, RZ ;  /* 0x5f80000008088823 */ /* 0x000fe200000000ff */
[----:B------:R-:W-:Y:S01]  /*6270*/  @!P0 MOV R27, 0xffffffc0 ;  /* 0xffffffc0001b8802 */ /* 0x000fe20000000f00 */
[----:B------:R-:W-:-:S04]  /*6280*/  @!P1 FFMA R29, R25, 1.84467440737095516160e+19, RZ ;  /* 0x5f800000191d9823 */ /* 0x000fc800000000ff */
[----:B------:R-:W-:-:S07]  /*6290*/  @!P1 VIADD R27, R27, 0x40 ;  /* 0x000000401b1b9836 */ /* 0x000fce0000000000 */
.L_x_243:
[----:B------:R-:W-:Y:S01]  /*62a0*/  LEA R30, R10, 0xc0800000, 0x17 ;  /* 0xc08000000a1e7811 */ /* 0x000fe200078eb8ff */
[----:B------:R-:W-:Y:S01]  /*62b0*/  BSSY.RECONVERGENT B3, `(.L_x_248) ;  /* 0x0000036000037945 */ /* 0x000fe20003800200 */
[----:B------:R-:W-:Y:S02]  /*62c0*/  IADD3 R31, PT, PT, R31, -0x7f, RZ ;  /* 0xffffff811f1f7810 */ /* 0x000fe40007ffe0ff */
[----:B------:R-:W-:-:S03]  /*62d0*/  IADD3 R32, PT, PT, -R30, R29, RZ ;  /* 0x0000001d1e207210 */ /* 0x000fc60007ffe1ff */
[C---:B------:R-:W-:Y:S01]  /*62e0*/  IMAD R8, R31.reuse, -0x800000, R8 ;  /* 0xff8000001f087824 */ /* 0x040fe200078e0208 */
[----:B------:R0:W1:Y:S01]  /*62f0*/  MUFU.RCP R29, R32 ;  /* 0x00000020001d7308 */ /* 0x0000620000001000 */
[----:B------:R-:W-:Y:S01]  /*6300*/  FADD.FTZ R33, -R32, -RZ ;  /* 0x800000ff20217221 */ /* 0x000fe20000010100 */
[----:B0-----:R-:W-:-:S05]  /*6310*/  IADD3 R32, PT, PT, R31, 0x7f, -R10 ;  /* 0x0000007f1f207810 */ /* 0x001fca0007ffe80a */
[----:B------:R-:W-:Y:S02]  /*6320*/  IMAD.IADD R27, R32, 0x1, R27 ;  /* 0x00000001201b7824 */ /* 0x000fe400078e021b */
[----:B-1----:R-:W-:-:S04]  /*6330*/  FFMA R30, R29, R33, 1 ;  /* 0x3f8000001d1e7423 */ /* 0x002fc80000000021 */
[----:B------:R-:W-:-:S04]  /*6340*/  FFMA R29, R29, R30, R29 ;  /* 0x0000001e1d1d7223 */ /* 0x000fc8000000001d */
[----:B------:R-:W-:-:S04]  /*6350*/  FFMA R30, R8, R29, RZ ;  /* 0x0000001d081e7223 */ /* 0x000fc800000000ff */
[----:B------:R-:W-:-:S04]  /*6360*/  FFMA R34, R33, R30, R8 ;  /* 0x0000001e21227223 */ /* 0x000fc80000000008 */
[----:B------:R-:W-:-:S04]  /*6370*/  FFMA R30, R29, R34, R30 ;  /* 0x000000221d1e7223 */ /* 0x000fc8000000001e */
[----:B------:R-:W-:-:S04]  /*6380*/  FFMA R33, R33, R30, R8 ;  /* 0x0000001e21217223 */ /* 0x000fc80000000008 */
[----:B------:R-:W-:-:S05]  /*6390*/  FFMA R8, R29, R33, R30 ;  /* 0x000000211d087223 */ /* 0x000fca000000001e */
[----:B------:R-:W-:-:S04]  /*63a0*/  SHF.R.U32.HI R10, RZ, 0x17, R8 ;  /* 0x00000017ff0a7819 */ /* 0x000fc80000011608 */
[----:B------:R-:W-:-:S04]  /*63b0*/  LOP3.LUT R10, R10, 0xff, RZ, 0xc0, !PT ;  /* 0x000000ff0a0a7812 */ /* 0x000fc800078ec0ff */
[----:B------:R-:W-:-:S04]  /*63c0*/  IADD3 R31, PT, PT, R10, R27, RZ ;  /* 0x0000001b0a1f7210 */ /* 0x000fc80007ffe0ff */
        /* <DEDUP_REMOVED lines=10> */
[-CC-:B------:R-:W-:Y:S01]  /*6470*/  FFMA.RZ R10, R29, R33.reuse, R30.reuse ;  /* 0x000000211d0a7223 */ /* 0x180fe2000000c01e */
[C---:B------:R-:W-:Y:S02]  /*6480*/  ISETP.NE.AND P2, PT, R31.reuse, RZ, PT ;  /* 0x000000ff1f00720c */ /* 0x040fe40003f45270 */
[----:B------:R-:W-:Y:S02]  /*6490*/  ISETP.NE.AND P1, PT, R31, RZ, PT ;  /* 0x000000ff1f00720c */ /* 0x000fe40003f25270 */
[----:B------:R-:W-:Y:S01]  /*64a0*/  LOP3.LUT R27, R10, 0x7fffff, RZ, 0xc0, !PT ;  /* 0x007fffff0a1b7812 */ /* 0x000fe200078ec0ff */
[CCC-:B------:R-:W-:Y:S01]  /*64b0*/  FFMA.RP R10, R29.reuse, R33.reuse, R30.reuse ;  /* 0x000000211d0a7223 */ /* 0x1c0fe2000000801e */
[----:B------:R-:W-:Y:S01]  /*64c0*/  FFMA.RM R29, R29, R33, R30 ;  /* 0x000000211d1d7223 */ /* 0x000fe2000000401e */
[----:B------:R-:W-:Y:S01]  /*64d0*/  VIADD R30, R31, 0x20 ;  /* 0x000000201f1e7836 */ /* 0x000fe20000000000 */
[----:B------:R-:W-:Y:S02]  /*64e0*/  LOP3.LUT R27, R27, 0x800000, RZ, 0xfc, !PT ;  /* 0x008000001b1b7812 */ /* 0x000fe400078efcff */
[----:B------:R-:W-:-:S02]  /*64f0*/  IADD3 R31, PT, PT, -R31, RZ, RZ ;  /* 0x000000ff1f1f7210 */ /* 0x000fc40007ffe1ff */
[----:B------:R-:W-:Y:S02]  /*6500*/  SHF.L.U32 R30, R27, R30, RZ ;  /* 0x0000001e1b1e7219 */ /* 0x000fe400000006ff */
[----:B------:R-:W-:Y:S02]  /*6510*/  FSETP.NEU.FTZ.AND P0, PT, R10, R29, PT ;  /* 0x0000001d0a00720b */ /* 0x000fe40003f1d000 */
[----:B------:R-:W-:Y:S02]  /*6520*/  SEL R10, R31, RZ, P2 ;  /* 0x000000ff1f0a7207 */ /* 0x000fe40001000000 */
[----:B------:R-:W-:Y:S02]  /*6530*/  ISETP.NE.AND P1, PT, R30, RZ, P1 ;  /* 0x000000ff1e00720c */ /* 0x000fe40000f25270 */
[----:B------:R-:W-:Y:S02]  /*6540*/  SHF.R.U32.HI R10, RZ, R10, R27 ;  /* 0x0000000aff0a7219 */ /* 0x000fe4000001161b */
[----:B------:R-:W-:-:S02]  /*6550*/  PLOP3.LUT P0, PT, P0, P1, PT, 0xf8, 0x8f ;  /* 0x00000000008f781c */ /* 0x000fc40000703f70 */
[----:B------:R-:W-:Y:S02]  /*6560*/  SHF.R.U32.HI R30, RZ, 0x1, R10 ;  /* 0x00000001ff1e7819 */ /* 0x000fe4000001160a */
[----:B------:R-:W-:-:S04]  /*6570*/  SEL R27, RZ, 0x1, !P0 ;  /* 0x00000001ff1b7807 */ /* 0x000fc80004000000 */
[----:B------:R-:W-:-:S04]  /*6580*/  LOP3.LUT R27, R27, 0x1, R30, 0xf8, !PT ;  /* 0x000000011b1b7812 */ /* 0x000fc800078ef81e */
[----:B------:R-:W-:-:S04]  /*6590*/  LOP3.LUT R27, R27, R10, RZ, 0xc0, !PT ;  /* 0x0000000a1b1b7212 */ /* 0x000fc800078ec0ff */
[----:B------:R-:W-:-:S04]  /*65a0*/  IADD3 R27, PT, PT, R30, R27, RZ ;  /* 0x0000001b1e1b7210 */ /* 0x000fc80007ffe0ff */
[----:B------:R-:W-:Y:S01]  /*65b0*/  LOP3.LUT R8, R27, R8, RZ, 0xfc, !PT ;  /* 0x000000081b087212 */ /* 0x000fe200078efcff */
[----:B------:R-:W-:Y:S06]  /*65c0*/  BRA `(.L_x_251) ;  /* 0x0000000000107947 */ /* 0x000fec0003800000 */
.L_x_250:
[----:B------:R-:W-:-:S04]  /*65d0*/  LOP3.LUT R8, R8, 0x80000000, RZ, 0xc0, !PT ;  /* 0x8000000008087812 */ /* 0x000fc800078ec0ff */
[----:B------:R-:W-:Y:S01]  /*65e0*/  LOP3.LUT R8, R8, 0x7f800000, RZ, 0xfc, !PT ;  /* 0x7f80000008087812 */ /* 0x000fe200078efcff */
[----:B------:R-:W-:Y:S06]  /*65f0*/  BRA `(.L_x_251) ;  /* 0x0000000000047947 */ /* 0x000fec0003800000 */
.L_x_249:
[----:B------:R-:W-:-:S07]  /*6600*/  IMAD R8, R27, 0x800000, R8 ;  /* 0x008000001b087824 */ /* 0x000fce00078e0208 */
.L_x_251:
[----:B------:R-:W-:Y:S05]  /*6610*/  BSYNC.RECONVERGENT B3 ;  /* 0x0000000000037941 */ /* 0x000fea0003800200 */
.L_x_248:
[----:B------:R-:W-:Y:S05]  /*6620*/  BRA `(.L_x_252) ;  /* 0x0000000000207947 */ /* 0x000fea0003800000 */
.L_x_247:
[----:B------:R-:W-:-:S04]  /*6630*/  LOP3.LUT R8, R29, 0x80000000, R8, 0x48, !PT ;  /* 0x800000001d087812 */ /* 0x000fc800078e4808 */
[----:B------:R-:W-:Y:S01]  /*6640*/  LOP3.LUT R8, R8, 0x7f800000, RZ, 0xfc, !PT ;  /* 0x7f80000008087812 */ /* 0x000fe200078efcff */
[----:B------:R-:W-:Y:S06]  /*6650*/  BRA `(.L_x_252) ;  /* 0x0000000000147947 */ /* 0x000fec0003800000 */
.L_x_246:
[----:B------:R-:W-:Y:S01]  /*6660*/  LOP3.LUT R8, R29, 0x80000000, R8, 0x48, !PT ;  /* 0x800000001d087812 */ /* 0x000fe200078e4808 */
[----:B------:R-:W-:Y:S06]  /*6670*/  BRA `(.L_x_252) ;  /* 0x00000000000c7947 */ /* 0x000fec0003800000 */
.L_x_245:
[----:B------:R-:W0:Y:S01]  /*6680*/  MUFU.RSQ R8, -QNAN ;  /* 0xffc0000000087908 */ /* 0x000e220000001400 */
[----:B------:R-:W-:Y:S05]  /*6690*/  BRA `(.L_x_252) ;  /* 0x0000000000047947 */ /* 0x000fea0003800000 */
.L_x_244:
[----:B------:R-:W-:-:S07]  /*66a0*/  FADD.FTZ R8, R8, R25 ;  /* 0x0000001908087221 */ /* 0x000fce0000010000 */
.L_x_252:
[----:B------:R-:W-:Y:S05]  /*66b0*/  BSYNC.RECONVERGENT B2 ;  /* 0x0000000000027941 */ /* 0x000fea0003800200 */
.L_x_242:
[----:B------:R-:W-:Y:S01]  /*66c0*/  HFMA2 R27, -RZ, RZ, 0, 0 ;  /* 0x00000000ff1b7431 */ /* 0x000fe200000001ff */
[----:B0-----:R-:W-:-:S03]  /*66d0*/  MOV R10, R8 ;  /* 0x00000008000a7202 */ /* 0x001fc60000000f00 */
[----:B------:R-:W-:Y:S05]  /*66e0*/  RET.REL.NODEC R26 `(_Z22MC_Heston_Exact_kernelffffffiP17curandStateXORWOWPfS1_iP11HestonParam) ;  /* 0xffffff981a447950 */ /* 0x000fea0003c3ffff */
.L_x_253:
        /* <DEDUP_REMOVED lines=9> */
.L_x_273:


//--------------------- .text._Z19init_curand_state_kP17curandStateXORWOW --------------------------
	.section	.text._Z19init_curand_state_kP17curandStateXORWOW,"ax",@progbits
	.align	128
        .global         _Z19init_curand_state_kP17curandStateXORWOW
        .type           _Z19init_curand_state_kP17curandStateXORWOW,@function
        .size           _Z19init_curand_state_kP17curandStateXORWOW,(.L_x_277 - _Z19init_curand_state_kP17curandStateXORWOW)
        .other          _Z19init_curand_state_kP17curandStateXORWOW,@"STO_CUDA_ENTRY STV_DEFAULT"
_Z19init_curand_state_kP17curandStateXORWOW:
.text._Z19init_curand_state_kP17curandStateXORWOW:
[----:B------:R-:W-:Y:S01]  /*0000*/  LDC R1, c[0x0][0x37c] ;  /* 0x0000df00ff017b82 */ /* 0x000fe20000000800 */
[----:B------:R-:W0:Y:S07]  /*0010*/  S2R R13, SR_CTAID.X ;  /* 0x00000000000d7919 */ /* 0x000e2e0000002500 */
[----:B------:R-:W1:Y:S01]  /*0020*/  LDC.64 R6, c[0x0][0x380] ;  /* 0x0000e000ff067b82 */ /* 0x000e620000000a00 */
[----:B------:R-:W0:Y:S01]  /*0030*/  LDCU UR6, c[0x0][0x360] ;  /* 0x00006c00ff0677ac */ /* 0x000e220008000800 */
[----:B------:R-:W-:Y:S01]  /*0040*/  IMAD.MOV.U32 R2, RZ, RZ, 0x2abc4dd5 ;  /* 0x2abc4dd5ff027424 */ /* 0x000fe200078e00ff */
[----:B------:R-:W0:Y:S01]  /*0050*/  S2R R0, SR_TID.X ;  /* 0x0000000000007919 */ /* 0x000e220000002100 */
[----:B------:R-:W-:Y:S01]  /*0060*/  IMAD.MOV.U32 R3, RZ, RZ, 0x58213ed2 ;  /* 0x58213ed2ff037424 */ /* 0x000fe200078e00ff */
[----:B------:R-:W2:Y:S01]  /*0070*/  LDCU.64 UR4, c[0x0][0x358] ;  /* 0x00006b00ff0477ac */ /* 0x000ea20008000a00 */
[----:B------:R-:W-:Y:S01]  /*0080*/  IMAD.MOV.U32 R4, RZ, RZ, 0x455f2458 ;  /* 0x455f2458ff047424 */ /* 0x000fe200078e00ff */
[----:B------:R-:W-:Y:S01]  /*0090*/  BSSY.RECONVERGENT B0, `(.L_x_254) ;  /* 0x00000db000007945 */ /* 0x000fe20003800200 */
[----:B------:R-:W-:-:S02]  /*00a0*/  IMAD.MOV.U32 R5, RZ, RZ, -0x75bd8fc ;  /* 0xf8a42704ff057424 */ /* 0x000fc400078e00ff */
[----:B------:R-:W-:Y:S02]  /*00b0*/  IMAD.MOV.U32 R8, RZ, RZ, -0x23270784 ;  /* 0xdcd8f87cff087424 */ /* 0x000fe400078e00ff */
[----:B------:R-:W-:Y:S02]  /*00c0*/  IMAD.MOV.U32 R9, RZ, RZ, 0x511db0d6 ;  /* 0x511db0d6ff097424 */ /* 0x000fe400078e00ff */
[----:B0-----:R-:W-:-:S04]  /*00d0*/  IMAD R13, R13, UR6, R0 ;  /* 0x000000060d0d7c24 */ /* 0x001fc8000f8e0200 */
[C---:B-1----:R-:W-:Y:S01]  /*00e0*/  IMAD.WIDE R6, R13.reuse, 0x30, R6 ;  /* 0x000000300d067825 */ /* 0x042fe200078e0206 */
[----:B------:R-:W-:-:S04]  /*00f0*/  ISETP.NE.AND P0, PT, R13, RZ, PT ;  /* 0x000000ff0d00720c */ /* 0x000fc80003f05270 */
[----:B--2---:R0:W-:Y:S04]  /*0100*/  STG.E.64 desc[UR4][R6.64], R2 ;  /* 0x0000000206007986 */ /* 0x0041e8000c101b04 */
[----:B------:R0:W-:Y:S04]  /*0110*/  STG.E.64 desc[UR4][R6.64+0x8], R4 ;  /* 0x0000080406007986 */ /* 0x0001e8000c101b04 */
[----:B------:R0:W-:Y:S01]  /*0120*/  STG.E.64 desc[UR4][R6.64+0x10], R8 ;  /* 0x0000100806007986 */ /* 0x0001e2000c101b04 */
[----:B------:R-:W-:Y:S05]  /*0130*/  @!P0 BRA `(.L_x_255) ;  /* 0x0000000c00408947 */ /* 0x000fea0003800000 */
[----:B------:R-:W-:Y:S01]  /*0140*/  SHF.R.S32.HI R0, RZ, 0x1f, R13 ;  /* 0x0000001fff007819 */ /* 0x000fe2000001140d */
[----:B------:R-:W-:-:S07]  /*0150*/  IMAD.MOV.U32 R12, RZ, RZ, RZ ;  /* 0x000000ffff0c7224 */ /* 0x000fce00078e00ff */
.L_x_261:
[----:B0-----:R-:W-:Y:S01]  /*0160*/  LOP3.LUT R2, R13, 0x3, RZ, 0xc0, !PT ;  /* 0x000000030d027812 */ /* 0x001fe200078ec0ff */
[----:B------:R-:W-:Y:S03]  /*0170*/  BSSY.RECONVERGENT B1, `(.L_x_256) ;  /* 0x00000c6000017945 */ /* 0x000fe60003800200 */
[----:B------:R-:W-:-:S04]  /*0180*/  ISETP.NE.U32.AND P0, PT, R2, RZ, PT ;  /* 0x000000ff0200720c */ /* 0x000fc80003f05070 */
[----:B------:R-:W-:-:S13]  /*0190*/  ISETP.NE.AND.EX P0, PT, RZ, RZ, PT, P0 ;  /* 0x000000ffff00720c */ /* 0x000fda0003f05300 */
[----:B------:R-:W-:Y:S05]  /*01a0*/  @!P0 BRA `(.L_x_257) ;  /* 0x0000000c00088947 */ /* 0x000fea0003800000 */
[----:B------:R-:W0:Y:S01]  /*01b0*/  LDC.64 R8, c[0x4][RZ] ;  /* 0x01000000ff087b82 */ /* 0x000e220000000a00 */
[----:B------:R-:W-:Y:S02]  /*01c0*/  IMAD.MOV.U32 R14, RZ, RZ, RZ ;  /* 0x000000ffff0e7224 */ /* 0x000fe400078e00ff */
[----:B0-----:R-:W-:-:S07]  /*01d0*/  IMAD.WIDE.U32 R8, R12, 0xc80, R8 ;  /* 0x00000c800c087825 */ /* 0x001fce00078e0008 */
.L_x_260:
[----:B0-----:R-:W-:Y:S01]  /*01e0*/  IMAD.MOV.U32 R15, RZ, RZ, RZ ;  /* 0x000000ffff0f7224 */ /* 0x001fe200078e00ff */
[----:B------:R-:W-:Y:S01]  /*01f0*/  CS2R R2, SRZ ;  /* 0x0000000000027805 */ /* 0x000fe2000001ff00 */
[----:B------:R-:W-:Y:S01]  /*0200*/  IMAD.MOV.U32 R17, RZ, RZ, RZ ;  /* 0x000000ffff117224 */ /* 0x000fe200078e00ff */
[----:B------:R-:W-:-:S07]  /*0210*/  CS2R R4, SRZ ;  /* 0x0000000000047805 */ /* 0x000fce000001ff00 */
.L_x_259:
[----:B------:R-:W-:-:S05]  /*0220*/  IMAD.WIDE.U32 R10, R17, 0x4, R6 ;  /* 0x00000004110a7825 */ /* 0x000fca00078e0006 */
[----:B------:R0:W5:Y:S01]  /*0230*/  LDG.E R16, desc[UR4][R10.64+0x4] ;  /* 0x000004040a107981 */ /* 0x000162000c1e1900 */
[----:B------:R-:W-:-:S07]  /*0240*/  IMAD.MOV.U32 R19, RZ, RZ, RZ ;  /* 0x000000ffff137224 */ /* 0x000fce00078e00ff */
.L_x_258:
[----:B-----5:R-:W-:Y:S01]  /*0250*/  SHF.R.U32.HI R24, RZ, R19, R16 ;  /* 0x00000013ff187219 */ /* 0x020fe20000011610 */
[----:B0-----:R-:W-:-:S03]  /*0260*/  IMAD.SHL.U32 R10, R17, 0x20, RZ ;  /* 0x00000020110a7824 */ /* 0x001fc600078e00ff */
[----:B------:R-:W-:Y:S01]  /*0270*/  LOP3.LUT R11, R24, 0x1, RZ, 0xc0, !PT ;  /* 0x00000001180b7812 */ /* 0x000fe200078ec0ff */
[----:B------:R-:W-:-:S03]  /*0280*/  IMAD.IADD R10, R10, 0x1, R19 ;  /* 0x000000010a0a7824 */ /* 0x000fc600078e0213 */
[----:B------:R-:W-:Y:S01]  /*0290*/  ISETP.NE.U32.AND P0, PT, R11, 0x1, PT ;  /* 0x000000010b00780c */ /* 0x000fe20003f05070 */
[----:B------:R-:W-:-:S03]  /*02a0*/  IMAD R11, R10, 0x5, RZ ;  /* 0x000000050a0b7824 */ /* 0x000fc600078e02ff */
[----:B------:R-:W-:Y:S01]  /*02b0*/  R2P PR, R24, 0x7e ;  /* 0x0000007e18007804 */ /* 0x000fe20000000000 */
[----:B------:R-:W-:-:S08]  /*02c0*/  IMAD.WIDE.U32 R10, R11, 0x4, R8 ;  /* 0x000000040b0a7825 */ /* 0x000fd000078e0008 */
[----:B------:R-:W2:Y:S04]  /*02d0*/  @!P0 LDG.E R18, desc[UR4][R10.64] ;  /* 0x000000040a128981 */ /* 0x000ea8000c1e1900 */
[----:B------:R-:W3:Y:S04]  /*02e0*/  @!P0 LDG.E R20, desc[UR4][R10.64+0x10] ;  /* 0x000010040a148981 */ /* 0x000ee8000c1e1900 */
[----:B------:R-:W4:Y:S04]  /*02f0*/  @P1 LDG.E R22, desc[UR4][R10.64+0x14] ;  /* 0x000014040a161981 */ /* 0x000f28000c1e1900 */
[----:B------:R-:W4:Y:S04]  /*0300*/  @P2 LDG.E R26, desc[UR4][R10.64+0x28] ;  /* 0x000028040a1a2981 */ /* 0x000f28000c1e1900 */
[----:B------:R-:W4:Y:S04]  /*0310*/  @!P0 LDG.E R21, desc[UR4][R10.64+0x4] ;  /* 0x000004040a158981 */ /* 0x000f28000c1e1900 */
[----:B------:R-:W4:Y:S04]  /*0320*/  @!P0 LDG.E R23, desc[UR4][R10.64+0xc] ;  /* 0x00000c040a178981 */ /* 0x000f28000c1e1900 */
[----:B------:R-:W4:Y:S04]  /*0330*/  @P1 LDG.E R25, desc[UR4][R10.64+0x18] ;  /* 0x000018040a191981 */ /* 0x000f28000c1e1900 */
[----:B------:R-:W4:Y:S04]  /*0340*/  @P3 LDG.E R28, desc[UR4][R10.64+0x3c] ;  /* 0x00003c040a1c3981 */ /* 0x000f28000c1e1900 */
[----:B------:R-:W4:Y:S01]  /*0350*/  @P6 LDG.E R27, desc[UR4][R10.64+0x7c] ;  /* 0x00007c040a1b6981 */ /* 0x000f22000c1e1900 */
[----:B--2---:R-:W-:-:S03]  /*0360*/  @!P0 LOP3.LUT R15, R15, R18, RZ, 0x3c, !PT ;  /* 0x000000120f0f8212 */ /* 0x004fc600078e3cff */
[----:B------:R-:W2:Y:S01]  /*0370*/  @!P0 LDG.E R18, desc[UR4][R10.64+0x8] ;  /* 0x000008040a128981 */ /* 0x000ea2000c1e1900 */
[----:B---3--:R-:W-:-:S03]  /*0380*/  @!P0 LOP3.LUT R3, R3, R20, RZ, 0x3c, !PT ;  /* 0x0000001403038212 */ /* 0x008fc600078e3cff */
[----:B------:R-:W3:Y:S01]  /*0390*/  @P1 LDG.E R20, desc[UR4][R10.64+0x24] ;  /* 0x000024040a141981 */ /* 0x000ee2000c1e1900 */
[----:B----4-:R-:W-:-:S03]  /*03a0*/  @P1 LOP3.LUT R15, R15, R22, RZ, 0x3c, !PT ;  /* 0x000000160f0f1212 */ /* 0x010fc600078e3cff */
[----:B------:R-:W4:Y:S01]  /*03b0*/  @P2 LDG.E R22, desc[UR4][R10.64+0x38] ;  /* 0x000038040a162981 */ /* 0x000f22000c1e1900 */
[----:B------:R-:W-:-:S03]  /*03c0*/  @P2 LOP3.LUT R15, R15, R26, RZ, 0x3c, !PT ;  /* 0x0000001a0f0f2212 */ /* 0x000fc600078e3cff */
[----:B------:R-:W4:Y:S01]  /*03d0*/  @P4 LDG.E R26, desc[UR4][R10.64+0x50] ;  /* 0x000050040a1a4981 */ /* 0x000f22000c1e1900 */
[----:B------:R-:W-:-:S03]  /*03e0*/  @!P0 LOP3.LUT R4, R4, R21, RZ, 0x3c, !PT ;  /* 0x0000001504048212 */ /* 0x000fc600078e3cff */
[----:B------:R-:W4:Y:S01]  /*03f0*/  @P1 LDG.E R21, desc[UR4][R10.64+0x20] ;  /* 0x000020040a151981 */ /* 0x000f22000c1e1900 */
[----:B------:R-:W-:-:S03]  /*0400*/  @!P0 LOP3.LUT R2, R2, R23, RZ, 0x3c, !PT ;  /* 0x0000001702028212 */ /* 0x000fc600078e3cff */
[----:B------:R-:W4:Y:S01]  /*0410*/  @P2 LDG.E R23, desc[UR4][R10.64+0x2c] ;  /* 0x00002c040a172981 */ /* 0x000f22000c1e1900 */
[----:B------:R-:W-:-:S03]  /*0420*/  @P1 LOP3.LUT R4, R4, R25, RZ, 0x3c, !PT ;  /* 0x0000001904041212 */ /* 0x000fc600078e3cff */
[----:B------:R-:W4:Y:S01]  /*0430*/  @P2 LDG.E R25, desc[UR4][R10.64+0x34] ;  /* 0x000034040a192981 */ /* 0x000f22000c1e1900 */
[----:B--2---:R-:W-:-:S03]  /*0440*/  @!P0 LOP3.LUT R5, R5, R18, RZ, 0x3c, !PT ;  /* 0x0000001205058212 */ /* 0x004fc600078e3cff */
[----:B------:R-:W2:Y:S01]  /*0450*/  @P1 LDG.E R18, desc[UR4][R10.64+0x1c] ;  /* 0x00001c040a121981 */ /* 0x000ea2000c1e1900 */
[----:B---3--:R-:W-:-:S03]  /*0460*/  @P1 LOP3.LUT R3, R3, R20, RZ, 0x3c, !PT ;  /* 0x0000001403031212 */ /* 0x008fc600078e3cff */
[----:B------:R-:W3:Y:S01]  /*0470*/  @P2 LDG.E R20, desc[UR4][R10.64+0x30] ;  /* 0x000030040a142981 */ /* 0x000ee2000c1e1900 */
[----:B----4-:R-:W-:-:S03]  /*0480*/  @P2 LOP3.LUT R3, R3, R22, RZ, 0x3c, !PT ;  /* 0x0000001603032212 */ /* 0x010fc600078e3cff */
[----:B------:R-:W4:Y:S01]  /*0490*/  @P3 LDG.E R22, desc[UR4][R10.64+0x4c] ;  /* 0x00004c040a163981 */ /* 0x000f22000c1e1900 */
[----:B------:R-:W-:-:S04]  /*04a0*/  @P3 LOP3.LUT R15, R15, R28, RZ, 0x3c, !PT ;  /* 0x0000001c0f0f3212 */ /* 0x000fc800078e3cff */
[----:B------:R-:W-:Y:S02]  /*04b0*/  @P4 LOP3.LUT R15, R15, R26, RZ, 0x3c, !PT ;  /* 0x0000001a0f0f4212 */ /* 0x000fe400078e3cff */
[----:B------:R-:W-:Y:S01]  /*04c0*/  @P1 LOP3.LUT R2, R2, R21, RZ, 0x3c, !PT ;  /* 0x0000001502021212 */ /* 0x000fe200078e3cff */
[----:B------:R-:W4:Y:S04]  /*04d0*/  @P5 LDG.E R26, desc[UR4][R10.64+0x64] ;  /* 0x000064040a1a5981 */ /* 0x000f28000c1e1900 */
[----:B------:R-:W4:Y:S01]  /*04e0*/  @P3 LDG.E R21, desc[UR4][R10.64+0x40] ;  /* 0x000040040a153981 */ /* 0x000f22000c1e1900 */
[----:B------:R-:W-:Y:S02]  /*04f0*/  @P2 LOP3.LUT R4, R4, R23, RZ, 0x3c, !PT ;  /* 0x0000001704042212 */ /* 0x000fe400078e3cff */
[----:B------:R-:W-:Y:S01]  /*0500*/  @P2 LOP3.LUT R2, R2, R25, RZ, 0x3c, !PT ;  /* 0x0000001902022212 */ /* 0x000fe200078e3cff */
[----:B------:R-:W4:Y:S04]  /*0510*/  @P3 LDG.E R23, desc[UR4][R10.64+0x48] ;  /* 0x000048040a173981 */ /* 0x000f28000c1e1900 */
[----:B------:R-:W4:Y:S01]  /*0520*/  @P4 LDG.E R25, desc[UR4][R10.64+0x54] ;  /* 0x000054040a194981 */ /* 0x000f22000c1e1900 */
[----:B--2---:R-:W-:-:S03]  /*0530*/  @P1 LOP3.LUT R5, R5, R18, RZ, 0x3c, !PT ;  /* 0x0000001205051212 */ /* 0x004fc600078e3cff */
[----:B------:R-:W2:Y:S01]  /*0540*/  @P3 LDG.E R18, desc[UR4][R10.64+0x44] ;  /* 0x000044040a123981 */ /* 0x000ea2000c1e1900 */
[----:B---3--:R-:W-:-:S03]  /*0550*/  @P2 LOP3.LUT R5, R5, R20, RZ, 0x3c, !PT ;  /* 0x0000001405052212 */ /* 0x008fc600078e3cff */
[----:B------:R-:W3:Y:S01]  /*0560*/  @P4 LDG.E R20, desc[UR4][R10.64+0x58] ;  /* 0x000058040a144981 */ /* 0x000ee2000c1e1900 */
[----:B----4-:R-:W-:-:S03]  /*0570*/  @P3 LOP3.LUT R3, R3, R22, RZ, 0x3c, !PT ;  /* 0x0000001603033212 */ /* 0x010fc600078e3cff */
[----:B------:R-:W4:Y:S01]  /*0580*/  @P4 LDG.E R22, desc[UR4][R10.64+0x60] ;  /* 0x000060040a164981 */ /* 0x000f22000c1e1900 */
[----:B------:R-:W-:Y:S02]  /*0590*/  LOP3.LUT P0, RZ, R24, 0x80, RZ, 0xc0, !PT ;  /* 0x0000008018ff7812 */ /* 0x000fe4000780c0ff */
[----:B------:R-:W-:Y:S02]  /*05a0*/  @P5 LOP3.LUT R15, R15, R26, RZ, 0x3c, !PT ;  /* 0x0000001a0f0f5212 */ /* 0x000fe400078e3cff */
[----:B------:R-:W4:Y:S01]  /*05b0*/  @P6 LDG.E R26, desc[UR4][R10.64+0x78] ;  /* 0x000078040a1a6981 */ /* 0x000f22000c1e1900 */
[----:B------:R-:W-:-:S03]  /*05c0*/  @P3 LOP3.LUT R4, R4, R21, RZ, 0x3c, !PT ;  /* 0x0000001504043212 */ /* 0x000fc600078e3cff */
[----:B------:R-:W4:Y:S01]  /*05d0*/  @P4 LDG.E R21, desc[UR4][R10.64+0x5c] ;  /* 0x00005c040a154981 */ /* 0x000f22000c1e1900 */
[----:B------:R-:W-:-:S03]  /*05e0*/  @P3 LOP3.LUT R2, R2, R23, RZ, 0x3c, !PT ;  /* 0x0000001702023212 */ /* 0x000fc600078e3cff */
[----:B------:R-:W4:Y:S01]  /*05f0*/  @P5 LDG.E R23, desc[UR4][R10.64+0x68] ;  /* 0x000068040a175981 */ /* 0x000f22000c1e1900 */
[----:B------:R-:W-:-:S03]  /*0600*/  @P4 LOP3.LUT R4, R4, R25, RZ, 0x3c, !PT ;  /* 0x0000001904044212 */ /* 0x000fc600078e3cff */
[----:B------:R-:W4:Y:S01]  /*0610*/  @P5 LDG.E R25, desc[UR4][R10.64+0x70] ;  /* 0x000070040a195981 */ /* 0x000f22000c1e1900 */
[----:B--2---:R-:W-:-:S03]  /*0620*/  @P3 LOP3.LUT R5, R5, R18, RZ, 0x3c, !PT ;  /* 0x0000001205053212 */ /* 0x004fc600078e3cff */
[----:B------:R-:W2:Y:S01]  /*0630*/  @P5 LDG.E R18, desc[UR4][R10.64+0x6c] ;  /* 0x00006c040a125981 */ /* 0x000ea2000c1e1900 */
[----:B---3--:R-:W-:-:S03]  /*0640*/  @P4 LOP3.LUT R5, R5, R20, RZ, 0x3c, !PT ;  /* 0x0000001405054212 */ /* 0x008fc600078e3cff */
[----:B------:R-:W3:Y:S01]  /*0650*/  @P5 LDG.E R20, desc[UR4][R10.64+0x74] ;  /* 0x000074040a145981 */ /* 0x000ee2000c1e1900 */
[----:B----4-:R-:W-:-:S03]  /*0660*/  @P4 LOP3.LUT R3, R3, R22, RZ, 0x3c, !PT ;  /* 0x0000001603034212 */ /* 0x010fc600078e3cff */
[----:B------:R-:W4:Y:S01]  /*0670*/  @P0 LDG.E R22, desc[UR4][R10.64+0x8c] ;  /* 0x00008c040a160981 */ /* 0x000f22000c1e1900 */
[----:B------:R-:W-:-:S03]  /*0680*/  @P6 LOP3.LUT R15, R15, R26, RZ, 0x3c, !PT ;  /* 0x0000001a0f0f6212 */ /* 0x000fc600078e3cff */
        /* <DEDUP_REMOVED lines=13> */
[----:B------:R-:W-:Y:S02]  /*0760*/  @P6 LOP3.LUT R4, R4, R27, RZ, 0x3c, !PT ;  /* 0x0000001b04046212 */ /* 0x000fe400078e3cff */
[----:B------:R-:W-:Y:S02]  /*0770*/  @P6 LOP3.LUT R2, R2, R21, RZ, 0x3c, !PT ;  /* 0x0000001502026212 */ /* 0x000fe400078e3cff */
[----:B------:R-:W-:Y:S02]  /*0780*/  @P0 LOP3.LUT R4, R4, R23, RZ, 0x3c, !PT ;  /* 0x0000001704040212 */ /* 0x000fe400078e3cff */
[----:B------:R-:W-:Y:S02]  /*0790*/  @P0 LOP3.LUT R2, R2, R25, RZ, 0x3c, !PT ;  /* 0x0000001902020212 */ /* 0x000fe400078e3cff */
[----:B--2---:R-:W-:Y:S02]  /*07a0*/  @P6 LOP3.LUT R5, R5, R18, RZ, 0x3c, !PT ;  /* 0x0000001205056212 */ /* 0x004fe400078e3cff */
[----:B---3--:R-:W-:-:S02]  /*07b0*/  @P6 LOP3.LUT R3, R3, R20, RZ, 0x3c, !PT ;  /* 0x0000001403036212 */ /* 0x008fc400078e3cff */
[----:B----4-:R-:W-:Y:S02]  /*07c0*/  @P0 LOP3.LUT R5, R5, R22, RZ, 0x3c, !PT ;  /* 0x0000001605050212 */ /* 0x010fe400078e3cff */
[----:B------:R-:W-:Y:S02]  /*07d0*/  @P0 LOP3.LUT R3, R3, R26, RZ, 0x3c, !PT ;  /* 0x0000001a03030212 */ /* 0x000fe400078e3cff */
[----:B------:R-:W-:-:S13]  /*07e0*/  R2P PR, R24.B1, 0x7f ;  /* 0x0000007f18007804 */ /* 0x000fda0000001000 */
[----:B------:R-:W2:Y:S04]  /*07f0*/  @P0 LDG.E R18, desc[UR4][R10.64+0xa0] ;  /* 0x0000a0040a120981 */ /* 0x000ea8000c1e1900 */
[----:B------:R-:W3:Y:S04]  /*0800*/  @P1 LDG.E R22, desc[UR4][R10.64+0xb4] ;  /* 0x0000b4040a161981 */ /* 0x000ee8000c1e1900 */
[----:B------:R-:W4:Y:S04]  /*0810*/  @P2 LDG.E R26, desc[UR4][R10.64+0xc8] ;  /* 0x0000c8040a1a2981 */ /* 0x000f28000c1e1900 */
[----:B------:R-:W4:Y:S04]  /*0820*/  @P3 LDG.E R28, desc[UR4][R10.64+0xdc] ;  /* 0x0000dc040a1c3981 */ /* 0x000f28000c1e1900 */
[----:B------:R-:W4:Y:S04]  /*0830*/  @P0 LDG.E R23, desc[UR4][R10.64+0xa4] ;  /* 0x0000a4040a170981 */ /* 0x000f28000c1e1900 */
[----:B------:R-:W4:Y:S04]  /*0840*/  @P0 LDG.E R20, desc[UR4][R10.64+0xa8] ;  /* 0x0000a8040a140981 */ /* 0x000f28000c1e1900 */
[----:B------:R-:W4:Y:S04]  /*0850*/  @P4 LDG.E R25, desc[UR4][R10.64+0xf0] ;  /* 0x0000f0040a194981 */ /* 0x000f28000c1e1900 */
        /* <DEDUP_REMOVED lines=21> */
[----:B------:R-:W-:Y:S02]  /*09b0*/  LOP3.LUT P0, RZ, R24, 0x8000, RZ, 0xc0, !PT ;  /* 0x0000800018ff7812 */ /* 0x000fe4000780c0ff */
[----:B----4-:R-:W-:Y:S01]  /*09c0*/  @P5 LOP3.LUT R15, R15, R26, RZ, 0x3c, !PT ;  /* 0x0000001a0f0f5212 */ /* 0x010fe200078e3cff */
[----:B------:R-:W4:Y:S04]  /*09d0*/  @P3 LDG.E R24, desc[UR4][R10.64+0xe4] ;  /* 0x0000e4040a183981 */ /* 0x000f28000c1e1900 */
[----:B------:R-:W2:Y:S01]  /*09e0*/  @P6 LDG.E R26, desc[UR4][R10.64+0x118] ;  /* 0x000118040a1a6981 */ /* 0x000ea2000c1e1900 */
        /* <DEDUP_REMOVED lines=8> */
[----:B---3--:R-:W-:-:S03]  /*0a70*/  @P2 LOP3.LUT R3, R3, R22, RZ, 0x3c, !PT ;  /* 0x0000001603032212 */ /* 0x008fc600078e3cff */
[----:B------:R-:W3:Y:S01]  /*0a80*/  @P4 LDG.E R22, desc[UR4][R10.64+0x100] ;  /* 0x000100040a164981 */ /* 0x000ee2000c1e1900 */
[----:B--2---:R-:W-:-:S03]  /*0a90*/  @P6 LOP3.LUT R15, R15, R26, RZ, 0x3c, !PT ;  /* 0x0000001a0f0f6212 */ /* 0x004fc600078e3cff */
[----:B------:R-:W2:Y:S01]  /*0aa0*/  @P0 LDG.E R26, desc[UR4][R10.64+0x12c] ;  /* 0x00012c040a1a0981 */ /* 0x000ea2000c1e1900 */
[----:B----4-:R-:W-:-:S03]  /*0ab0*/  @P2 LOP3.LUT R2, R2, R23, RZ, 0x3c, !PT ;  /* 0x0000001702022212 */ /* 0x010fc600078e3cff */
[----:B------:R-:W4:Y:S01]  /*0ac0*/  @P4 LDG.E R23, desc[UR4][R10.64+0xfc] ;  /* 0x0000fc040a174981 */ /* 0x000f22000c1e1900 */
[----:B------:R-:W-:-:S03]  /*0ad0*/  @P2 LOP3.LUT R5, R5, R20, RZ, 0x3c, !PT ;  /* 0x0000001405052212 */ /* 0x000fc600078e3cff */
[----:B------:R-:W4:Y:S01]  /*0ae0*/  @P4 LDG.E R20, desc[UR4][R10.64+0xf8] ;  /* 0x0000f8040a144981 */ /* 0x000f22000c1e1900 */
[----:B------:R-:W-:Y:S02]  /*0af0*/  @P3 LOP3.LUT R2, R2, R27, RZ, 0x3c, !PT ;  /* 0x0000001b02023212 */ /* 0x000fe400078e3cff */
[----:B------:R-:W-:Y:S01]  /*0b00*/  @P3 LOP3.LUT R4, R4, R25, RZ, 0x3c, !PT ;  /* 0x0000001904043212 */ /* 0x000fe200078e3cff */
[----:B------:R-:W4:Y:S01]  /*0b10*/  @P5 LDG.E R27, desc[UR4][R10.64+0x110] ;  /* 0x000110040a1b5981 */ /* 0x000f22000c1e1900 */
[----:B------:R-:W-:-:S03]  /*0b20*/  @P3 LOP3.LUT R5, R5, R24, RZ, 0x3c, !PT ;  /* 0x0000001805053212 */ /* 0x000fc600078e3cff */
[----:B------:R-:W4:Y:S04]  /*0b30*/  @P5 LDG.E R25, desc[UR4][R10.64+0x108] ;  /* 0x000108040a195981 */ /* 0x000f28000c1e1900 */
        /* <DEDUP_REMOVED lines=19> */
[----:B------:R-:W-:-:S05]  /*0c70*/  VIADD R19, R19, 0x10 ;  /* 0x0000001013137836 */ /* 0x000fca0000000000 */
[----:B------:R-:W-:Y:S02]  /*0c80*/  ISETP.NE.AND P1, PT, R19, 0x20, PT ;  /* 0x000000201300780c */ /* 0x000fe40003f25270 */
[----:B------:R-:W-:Y:S02]  /*0c90*/  @P5 LOP3.LUT R3, R3, R18, RZ, 0x3c, !PT ;  /* 0x0000001203035212 */ /* 0x000fe400078e3cff */
[----:B------:R-:W-:Y:S02]  /*0ca0*/  @P6 LOP3.LUT R4, R4, R21, RZ, 0x3c, !PT ;  /* 0x0000001504046212 */ /* 0x000fe400078e3cff */
[----:B---3--:R-:W-:-:S04]  /*0cb0*/  @P6 LOP3.LUT R3, R3, R22, RZ, 0x3c, !PT ;  /* 0x0000001603036212 */ /* 0x008fc800078e3cff */
[----:B--2---:R-:W-:Y:S02]  /*0cc0*/  @P0 LOP3.LUT R3, R3, R26, RZ, 0x3c, !PT ;  /* 0x0000001a03030212 */ /* 0x004fe400078e3cff */
[----:B----4-:R-:W-:Y:S02]  /*0cd0*/  @P6 LOP3.LUT R2, R2, R23, RZ, 0x3c, !PT ;  /* 0x0000001702026212 */ /* 0x010fe400078e3cff */
[----:B------:R-:W-:Y:S02]  /*0ce0*/  @P6 LOP3.LUT R5, R5, R20, RZ, 0x3c, !PT ;  /* 0x0000001405056212 */ /* 0x000fe400078e3cff */
[----:B------:R-:W-:Y:S02]  /*0cf0*/  @P0 LOP3.LUT R2, R2, R27, RZ, 0x3c, !PT ;  /* 0x0000001b02020212 */ /* 0x000fe400078e3cff */
[----:B------:R-:W-:Y:S02]  /*0d00*/  @P0 LOP3.LUT R4, R4, R25, RZ, 0x3c, !PT ;  /* 0x0000001904040212 */ /* 0x000fe400078e3cff */
[----:B------:R-:W-:Y:S01]  /*0d10*/  @P0 LOP3.LUT R5, R5, R24, RZ, 0x3c, !PT ;  /* 0x0000001805050212 */ /* 0x000fe200078e3cff */
[----:B------:R-:W-:Y:S06]  /*0d20*/  @P1 BRA `(.L_x_258) ;  /* 0xfffffff400481947 */ /* 0x000fec000383ffff */
[----:B------:R-:W-:-:S05]  /*0d30*/  VIADD R17, R17, 0x1 ;  /* 0x0000000111117836 */ /* 0x000fca0000000000 */
[----:B------:R-:W-:-:S13]  /*0d40*/  ISETP.NE.AND P0, PT, R17, 0x5, PT ;  /* 0x000000051100780c */ /* 0x000fda0003f05270 */
[----:B------:R-:W-:Y:S05]  /*0d50*/  @P0 BRA `(.L_x_259) ;  /* 0xfffffff400300947 */ /* 0x000fea000383ffff */
[----:B------:R0:W-:Y:S01]  /*0d60*/  STG.E.64 desc[UR4][R6.64+0x8], R4 ;  /* 0x0000080406007986 */ /* 0x0001e2000c101b04 */
[----:B------:R-:W-:Y:S01]  /*0d70*/  VIADD R14, R14, 0x1 ;  /* 0x000000010e0e7836 */ /* 0x000fe20000000000 */
[----:B------:R-:W-:Y:S02]  /*0d80*/  LOP3.LUT R11, R13, 0x3, RZ, 0xc0, !PT ;  /* 0x000000030d0b7812 */ /* 0x000fe400078ec0ff */
[----:B------:R0:W-:Y:S02]  /*0d90*/  STG.E.64 desc[UR4][R6.64+0x10], R2 ;  /* 0x0000100206007986 */ /* 0x0001e4000c101b04 */
[----:B------:R-:W-:Y:S02]  /*0da0*/  ISETP.GE.U32.AND P0, PT, R14, R11, PT ;  /* 0x0000000b0e00720c */ /* 0x000fe40003f06070 */
[----:B------:R0:W-:Y:S11]  /*0db0*/  STG.E desc[UR4][R6.64+0x4], R15 ;  /* 0x0000040f06007986 */ /* 0x0001f6000c101904 */
[----:B------:R-:W-:Y:S05]  /*0dc0*/  @!P0 BRA `(.L_x_260) ;  /* 0xfffffff400048947 */ /* 0x000fea000383ffff */
.L_x_257:
[----:B------:R-:W-:Y:S05]  /*0dd0*/  BSYNC.RECONVERGENT B1 ;  /* 0x0000000000017941 */ /* 0x000fea0003800200 */
.L_x_256:
[C---:B------:R-:W-:Y:S01]  /*0de0*/  ISETP.GT.U32.AND P0, PT, R13.reuse, 0x3, PT ;  /* 0x000000030d00780c */ /* 0x040fe20003f04070 */
[----:B------:R-:W-:Y:S01]  /*0df0*/  VIADD R12, R12, 0x1 ;  /* 0x000000010c0c7836 */ /* 0x000fe20000000000 */
[--C-:B------:R-:W-:Y:S02]  /*0e00*/  SHF.R.U64 R13, R13, 0x2, R0.reuse ;  /* 0x000000020d0d7819 */ /* 0x100fe40000001200 */
[----:B------:R-:W-:Y:S02]  /*0e10*/  ISETP.GT.U32.AND.EX P0, PT, R0, RZ, PT, P0 ;  /* 0x000000ff0000720c */ /* 0x000fe40003f04100 */
[----:B------:R-:W-:-:S11]  /*0e20*/  SHF.R.U32.HI R0, RZ, 0x2, R0 ;  /* 0x00000002ff007819 */ /* 0x000fd60000011600 */
[----:B------:R-:W-:Y:S05]  /*0e30*/  @P0 BRA `(.L_x_261) ;  /* 0xfffffff000c80947 */ /* 0x000fea000383ffff */
.L_x_255:
[----:B------:R-:W-:Y:S05]  /*0e40*/  BSYNC.RECONVERGENT B0 ;  /* 0x0000000000007941 */ /* 0x000fea0003800200 */
.L_x_254:
[----:B------:R-:W-:Y:S04]  /*0e50*/  STG.E.64 desc[UR4][R6.64+0x18], RZ ;  /* 0x000018ff06007986 */ /* 0x000fe8000c101b04 */
[----:B------:R-:W-:Y:S04]  /*0e60*/  STG.E desc[UR4][R6.64+0x20], RZ ;  /* 0x000020ff06007986 */ /* 0x000fe8000c101904 */
[----:B------:R-:W-:Y:S01]  /*0e70*/  STG.E.64 desc[UR4][R6.64+0x28], RZ ;  /* 0x000028ff06007986 */ /* 0x000fe2000c101b04 */
[----:B------:R-:W-:Y:S05]  /*0e80*/  EXIT ;  /* 0x000000000000794d */ /* 0x000fea0003800000 */
.L_x_262:
        /* <DEDUP_REMOVED lines=15> */
.L_x_277:


//--------------------- .nv.global.init           --------------------------
	.section	.nv.global.init,"aw",@progbits
	.align	4
.nv.global.init:
	.type		mrg32k3aM1SubSeq,@object
	.size		mrg32k3aM1SubSeq,(mrg32k3aM2SubSeq - mrg32k3aM1SubSeq)
mrg32k3aM1SubSeq:
        /*0000*/ 	.byte	0x0b, 0xcc, 0xee, 0x04, 0x73, 0x29, 0x8b, 0x6f, 0xf6, 0x53, 0x03, 0xf6, 0x23, 0xf6, 0xea, 0xda
        /* <DEDUP_REMOVED lines=125> */
	.type		mrg32k3aM2SubSeq,@object
	.size		mrg32k3aM2SubSeq,(mrg32k3aM1 - mrg32k3aM2SubSeq)
mrg32k3aM2SubSeq:
        /* <DEDUP_REMOVED lines=126> */
	.type		mrg32k3aM1,@object
	.size		mrg32k3aM1,(mrg32k3aM1Seq - mrg32k3aM1)
mrg32k3aM1:
        /* <DEDUP_REMOVED lines=144> */
	.type		mrg32k3aM1Seq,@object
	.size		mrg32k3aM1Seq,(mrg32k3aM2 - mrg32k3aM1Seq)
mrg32k3aM1Seq:
        /* <DEDUP_REMOVED lines=144> */
	.type		mrg32k3aM2,@object
	.size		mrg32k3aM2,(mrg32k3aM2Seq - mrg32k3aM2)
mrg32k3aM2:
        /* <DEDUP_REMOVED lines=144> */
	.type		mrg32k3aM2Seq,@object
	.size		mrg32k3aM2Seq,(precalc_xorwow_matrix - mrg32k3aM2Seq)
mrg32k3aM2Seq:
        /* <DEDUP_REMOVED lines=144> */
	.type		precalc_xorwow_matrix,@object
	.size		precalc_xorwow_matrix,(precalc_xorwow_offset_matrix - precalc_xorwow_matrix)
precalc_xorwow_matrix:
        /* <DEDUP_REMOVED lines=6400> */
	.type		precalc_xorwow_offset_matrix,@object
	.size		precalc_xorwow_offset_matrix,(.L_1 - precalc_xorwow_offset_matrix)
precalc_xorwow_offset_matrix:
        /* <DEDUP_REMOVED lines=6400> */
.L_1:


//--------------------- .nv.shared._Z22MC_Heston_Euler_kernelffffffiP17curandStateXORWOWPfS1_iP11HestonParam --------------------------
	.section	.nv.shared._Z22MC_Heston_Euler_kernelffffffiP17curandStateXORWOWPfS1_iP11HestonParam,"aw",@nobits
	.sectionflags	@""
	.align	16
.nv.shared._Z22MC_Heston_Euler_kernelffffffiP17curandStateXORWOWPfS1_iP11HestonParam:
	.zero		1040


//--------------------- .nv.shared.reserved.0     --------------------------
	.section	.nv.shared.reserved.0,"aw",@nobits
	.weak		__nv_reservedSMEM_offset_0_alias
	.size		__nv_reservedSMEM_offset_0_alias, 0, 64
	.other		__nv_reservedSMEM_offset_0_alias,@"STO_CUDA_RESERVED_SHARED STV_DEFAULT"
__nv_reservedSMEM_offset_0_alias:
	.zero		0
	.zero		64


//--------------------- .nv.shared._Z29MC_Heston_Almost_Exact_kernelffffffiP17curandStateXORWOWPfS1_iP11HestonParam --------------------------
	.section	.nv.shared._Z29MC_Heston_Almost_Exact_kernelffffffiP17curandStateXORWOWPfS1_iP11HestonParam,"aw",@nobits
	.sectionflags	@""
	.align	16
.nv.shared._Z29MC_Heston_Almost_Exact_kernelffffffiP17curandStateXORWOWPfS1_iP11HestonParam:
	.zero		1040


//--------------------- .nv.shared._Z22MC_Heston_Exact_kernelffffffiP17curandStateXORWOWPfS1_iP11HestonParam --------------------------
	.section	.nv.shared._Z22MC_Heston_Exact_kernelffffffiP17curandStateXORWOWPfS1_iP11HestonParam,"aw",@nobits
	.sectionflags	@""
	.align	16
.nv.shared._Z22MC_Heston_Exact_kernelffffffiP17curandStateXORWOWPfS1_iP11HestonParam:
	.zero		1040


//--------------------- .nv.shared._Z19init_curand_state_kP17curandStateXORWOW --------------------------
	.section	.nv.shared._Z19init_curand_state_kP17curandStateXORWOW,"aw",@nobits
	.sectionflags	@""
	.align	16
	.zero		1024


//--------------------- .nv.constant0._Z22MC_Heston_Euler_kernelffffffiP17curandStateXORWOWPfS1_iP11HestonParam --------------------------
	.section	.nv.constant0._Z22MC_Heston_Euler_kernelffffffiP17curandStateXORWOWPfS1_iP11HestonParam,"a",@progbits
	.sectionflags	@""
	.align	4
.nv.constant0._Z22MC_Heston_Euler_kernelffffffiP17curandStateXORWOWPfS1_iP11HestonParam:
	.zero		968


//--------------------- .nv.constant0._Z29MC_Heston_Almost_Exact_kernelffffffiP17curandStateXORWOWPfS1_iP11HestonParam --------------------------
	.section	.nv.constant0._Z29MC_Heston_Almost_Exact_kernelffffffiP17curandStateXORWOWPfS1_iP11HestonParam,"a",@progbits
	.sectionflags	@""
	.align	4
.nv.constant0._Z29MC_Heston_Almost_Exact_kernelffffffiP17curandStateXORWOWPfS1_iP11HestonParam:
	.zero		968


//--------------------- .nv.constant0._Z22MC_Heston_Exact_kernelffffffiP17curandStateXORWOWPfS1_iP11HestonParam --------------------------
	.section	.nv.constant0._Z22MC_Heston_Exact_kernelffffffiP17curandStateXORWOWPfS1_iP11HestonParam,"a",@progbits
	.sectionflags	@""
	.align	4
.nv.constant0._Z22MC_Heston_Exact_kernelffffffiP17curandStateXORWOWPfS1_iP11HestonParam:
	.zero		968


//--------------------- .nv.constant0._Z19init_curand_state_kP17curandStateXORWOW --------------------------
	.section	.nv.constant0._Z19init_curand_state_kP17curandStateXORWOW,"a",@progbits
	.sectionflags	@""
	.align	4
.nv.constant0._Z19init_curand_state_kP17curandStateXORWOW:
	.zero		904


//--------------------- SYMBOLS --------------------------

	.type		.nv.reservedSmem.offset0,@object
	.size		.nv.reservedSmem.offset0,0x4
	.type		.nv.reservedSmem.cap,@object
	.size		.nv.reservedSmem.cap,0x4
